def matmul_kernel(
    a_ptr,
    b_ptr,
    c_ptr,
    M,
    N,
    K,
    stride_am,
    stride_ak,
    stride_bk,
    stride_bn,
    stride_cm,
    stride_cn,
    BLOCK_M: tl.constexpr,
    BLOCK_N: tl.constexpr,
    BLOCK_K: tl.constexpr,
    GROUP_M: tl.constexpr,
):
    pid = tl.program_id(axis=0)
    num_pid_m = tl.cdiv(M, BLOCK_M)
    num_pid_n = tl.cdiv(N, BLOCK_N)
    num_pid_in_group = GROUP_M * num_pid_n
    group_id = pid // num_pid_in_group
    first_pid_m = group_id * GROUP_M
    group_size_m = min(num_pid_m - first_pid_m, GROUP_M)
    pid_m = first_pid_m + ((pid % num_pid_in_group) % group_size_m)
    pid_n = (pid % num_pid_in_group) // group_size_m

    offs_am = (pid_m * BLOCK_M + tl.arange(0, BLOCK_M)) % M
    offs_bn = (pid_n * BLOCK_N + tl.arange(0, BLOCK_N)) % N
    offs_k = tl.arange(0, BLOCK_K)
    a_ptrs = a_ptr + offs_am[:, None] * stride_am + offs_k[None, :] * stride_ak
    b_ptrs = b_ptr + offs_k[:, None] * stride_bk + offs_bn[None, :] * stride_bn

    acc = tl.zeros((BLOCK_M, BLOCK_N), dtype=tl.float32)
    for kk in range(0, tl.cdiv(K, BLOCK_K)):
        a = tl.load(a_ptrs, mask=offs_k[None, :] < K - kk * BLOCK_K, other=0.0)
        b = tl.load(b_ptrs, mask=offs_k[:, None] < K - kk * BLOCK_K, other=0.0)
        acc = tl.dot(a, b, acc)
        a_ptrs += BLOCK_K * stride_ak
        b_ptrs += BLOCK_K * stride_bk

    c = acc.to(c_ptr.dtype.element_ty)
    offs_cm = pid_m * BLOCK_M + tl.arange(0, BLOCK_M)
    offs_cn = pid_n * BLOCK_N + tl.arange(0, BLOCK_N)
    c_ptrs = c_ptr + offs_cm[:, None] * stride_cm + offs_cn[None, :] * stride_cn
    mask = (offs_cm[:, None] < M) & (offs_cn[None, :] < N)
    tl.store(c_ptrs, c, mask=mask)

# config = {"BLOCK_K": 64, "BLOCK_M": 256, "BLOCK_N": 64, "GROUP_M": 4, "arch": "sm_100", "dtype": "fp16", "num_ctas": 1, "num_stages": 3, "num_warps": 4}
# arch = sm_100


// ===== COMPILED SASS (sm_100a) =====

	.target	sm_100a

	.elftype	@"ET_EXEC"


//--------------------- .note.nv.tkinfo           --------------------------
	.section	.note.nv.tkinfo,"",@"SHT_NOTE"
	.sectionflags	@"SHF_NOTE_NV_TKINFO"
	.tkinfo
        /*0018*/ 	.word	0x00000081
        /*0030*/ 	.string	""
        /*0030*/ 	.string	"ptxas-blackwell"
        /*0030*/ 	.string	"Cuda compilation tools, release 12.9, V12.9.86"
        /*0030*/ 	.string	"Build cuda_12.9.r12.9/compiler.36037853_0"
        /*0030*/ 	.string	"-v  -suppress-debug-info  -lineinfo  -arch sm_100a "



//--------------------- .note.nv.cuver            --------------------------
	.section	.note.nv.cuver,"",@"SHT_NOTE"
	.sectionflags	@"SHF_NOTE_NV_CUVER"
        /*0018*/ 	.short	0x0001
        /*001a*/ 	.short	0x0064
        /*001c*/ 	.short	0x0001
        /*001e*/ 	.short	0x0000
        /*0020*/ 	.short	0x0001
        /*0022*/ 	.short	0x0000


//--------------------- .nv.info                  --------------------------
	.section	.nv.info,"",@"SHT_CUDA_INFO"
	.align	4


	//----- nvinfo : EIATTR_REGCOUNT
	.align		4
        /*0000*/ 	.byte	0x04, 0x2f
        /*0002*/ 	.short	(.L_4 - .L_3)
	.align		4
.L_3:
        /*0004*/ 	.word	index@(matmul_kernel)
        /*0008*/ 	.word	0x000000a8


	//----- nvinfo : EIATTR_FRAME_SIZE
	.align		4
.L_4:
        /*000c*/ 	.byte	0x04, 0x11
        /*000e*/ 	.short	(.L_6 - .L_5)
	.align		4
.L_5:
        /*0010*/ 	.word	index@($__internal_2_$__cuda_sm10x_tcgen05_guardrail_trap_unallocated_columns_being_dealloced)
        /*0014*/ 	.word	0x00000970


	//----- nvinfo : EIATTR_FRAME_SIZE
	.align		4
.L_6:
        /*0018*/ 	.byte	0x04, 0x11
        /*001a*/ 	.short	(.L_8 - .L_7)
	.align		4
.L_7:
        /*001c*/ 	.word	index@($__internal_1_$__cuda_sm10x_tcgen05_guardrail_trap_phase_invalid_during_alloc)
        /*0020*/ 	.word	0x00000970


	//----- nvinfo : EIATTR_FRAME_SIZE
	.align		4
.L_8:
        /*0024*/ 	.byte	0x04, 0x11
        /*0026*/ 	.short	(.L_10 - .L_9)
	.align		4
.L_9:
        /*0028*/ 	.word	index@($__internal_0_$__cuda_sm10x_tcgen05_guardrail_trap_col_being_dealloced_not_returned_by_alloc)
        /*002c*/ 	.word	0x00000970


	//----- nvinfo : EIATTR_FRAME_SIZE
	.align		4
.L_10:
        /*0030*/ 	.byte	0x04, 0x11
        /*0032*/ 	.short	(.L_12 - .L_11)
	.align		4
.L_11:
        /*0034*/ 	.word	index@(matmul_kernel)
        /*0038*/ 	.word	0x00000970


	//----- nvinfo : EIATTR_MIN_STACK_SIZE
	.align		4
.L_12:
        /*003c*/ 	.byte	0x04, 0x12
        /*003e*/ 	.short	(.L_14 - .L_13)
	.align		4
.L_13:
        /*0040*/ 	.word	index@(matmul_kernel)
        /*0044*/ 	.word	0x00000970
.L_14:


//--------------------- .nv.info.matmul_kernel    --------------------------
	.section	.nv.info.matmul_kernel,"",@"SHT_CUDA_INFO"
	.sectionflags	@""
	.align	4


	//----- nvinfo : EIATTR_CUDA_API_VERSION
	.align		4
        /*0000*/ 	.byte	0x04, 0x37
        /*0002*/ 	.short	(.L_16 - .L_15)
.L_15:
        /*0004*/ 	.word	0x00000081


	//----- nvinfo : EIATTR_KPARAM_INFO
	.align		4
.L_16:
        /*0008*/ 	.byte	0x04, 0x17
        /*000a*/ 	.short	(.L_18 - .L_17)
.L_17:
        /*000c*/ 	.word	0x00000000
        /*0010*/ 	.short	0x000d
        /*0012*/ 	.short	0x0048
        /*0014*/ 	.byte	0x00, 0xf4, 0x21, 0x00


	//----- nvinfo : EIATTR_KPARAM_INFO
	.align		4
.L_18:
        /*0018*/ 	.byte	0x04, 0x17
        /*001a*/ 	.short	(.L_20 - .L_19)
.L_19:
        /*001c*/ 	.word	0x00000000
        /*0020*/ 	.short	0x000c
        /*0022*/ 	.short	0x0040
        /*0024*/ 	.byte	0x00, 0xf4, 0x21, 0x00


	//----- nvinfo : EIATTR_KPARAM_INFO
	.align		4
.L_20:
        /*0028*/ 	.byte	0x04, 0x17
        /*002a*/ 	.short	(.L_22 - .L_21)
.L_21:
        /*002c*/ 	.word	0x00000000
        /*0030*/ 	.short	0x000b
        /*0032*/ 	.short	0x0038
        /*0034*/ 	.byte	0x00, 0xf0, 0x11, 0x00


	//----- nvinfo : EIATTR_KPARAM_INFO
	.align		4
.L_22:
        /*0038*/ 	.byte	0x04, 0x17
        /*003a*/ 	.short	(.L_24 - .L_23)
.L_23:
        /*003c*/ 	.word	0x00000000
        /*0040*/ 	.short	0x000a
        /*0042*/ 	.short	0x0034
        /*0044*/ 	.byte	0x00, 0xf0, 0x11, 0x00


	//----- nvinfo : EIATTR_KPARAM_INFO
	.align		4
.L_24:
        /*0048*/ 	.byte	0x04, 0x17
        /*004a*/ 	.short	(.L_26 - .L_25)
.L_25:
        /*004c*/ 	.word	0x00000000
        /*0050*/ 	.short	0x0009
        /*0052*/ 	.short	0x0030
        /*0054*/ 	.byte	0x00, 0xf0, 0x11, 0x00


	//----- nvinfo : EIATTR_KPARAM_INFO
	.align		4
.L_26:
        /*0058*/ 	.byte	0x04, 0x17
        /*005a*/ 	.short	(.L_28 - .L_27)
.L_27:
        /*005c*/ 	.word	0x00000000
        /*0060*/ 	.short	0x0008
        /*0062*/ 	.short	0x002c
        /*0064*/ 	.byte	0x00, 0xf0, 0x11, 0x00


	//----- nvinfo : EIATTR_KPARAM_INFO
	.align		4
.L_28:
        /*0068*/ 	.byte	0x04, 0x17
        /*006a*/ 	.short	(.L_30 - .L_29)
.L_29:
        /*006c*/ 	.word	0x00000000
        /*0070*/ 	.short	0x0007
        /*0072*/ 	.short	0x0028
        /*0074*/ 	.byte	0x00, 0xf0, 0x11, 0x00


	//----- nvinfo : EIATTR_KPARAM_INFO
	.align		4
.L_30:
        /*0078*/ 	.byte	0x04, 0x17
        /*007a*/ 	.short	(.L_32 - .L_31)
.L_31:
        /*007c*/ 	.word	0x00000000
        /*0080*/ 	.short	0x0006
        /*0082*/ 	.short	0x0024
        /*0084*/ 	.byte	0x00, 0xf0, 0x11, 0x00


	//----- nvinfo : EIATTR_KPARAM_INFO
	.align		4
.L_32:
        /*0088*/ 	.byte	0x04, 0x17
        /*008a*/ 	.short	(.L_34 - .L_33)
.L_33:
        /*008c*/ 	.word	0x00000000
        /*0090*/ 	.short	0x0005
        /*0092*/ 	.short	0x0020
        /*0094*/ 	.byte	0x00, 0xf0, 0x11, 0x00


	//----- nvinfo : EIATTR_KPARAM_INFO
	.align		4
.L_34:
        /*0098*/ 	.byte	0x04, 0x17
        /*009a*/ 	.short	(.L_36 - .L_35)
.L_35:
        /*009c*/ 	.word	0x00000000
        /*00a0*/ 	.short	0x0004
        /*00a2*/ 	.short	0x001c
        /*00a4*/ 	.byte	0x00, 0xf0, 0x11, 0x00


	//----- nvinfo : EIATTR_KPARAM_INFO
	.align		4
.L_36:
        /*00a8*/ 	.byte	0x04, 0x17
        /*00aa*/ 	.short	(.L_38 - .L_37)
.L_37:
        /*00ac*/ 	.word	0x00000000
        /*00b0*/ 	.short	0x0003
        /*00b2*/ 	.short	0x0018
        /*00b4*/ 	.byte	0x00, 0xf0, 0x11, 0x00


	//----- nvinfo : EIATTR_KPARAM_INFO
	.align		4
.L_38:
        /*00b8*/ 	.byte	0x04, 0x17
        /*00ba*/ 	.short	(.L_40 - .L_39)
.L_39:
        /*00bc*/ 	.word	0x00000000
        /*00c0*/ 	.short	0x0002
        /*00c2*/ 	.short	0x0010
        /*00c4*/ 	.byte	0x00, 0xf4, 0x21, 0x00


	//----- nvinfo : EIATTR_KPARAM_INFO
	.align		4
.L_40:
        /*00c8*/ 	.byte	0x04, 0x17
        /*00ca*/ 	.short	(.L_42 - .L_41)
.L_41:
        /*00cc*/ 	.word	0x00000000
        /*00d0*/ 	.short	0x0001
        /*00d2*/ 	.short	0x0008
        /*00d4*/ 	.byte	0x00, 0xf4, 0x21, 0x00


	//----- nvinfo : EIATTR_KPARAM_INFO
	.align		4
.L_42:
        /*00d8*/ 	.byte	0x04, 0x17
        /*00da*/ 	.short	(.L_44 - .L_43)
.L_43:
        /*00dc*/ 	.word	0x00000000
        /*00e0*/ 	.short	0x0000
        /*00e2*/ 	.short	0x0000
        /*00e4*/ 	.byte	0x00, 0xf4, 0x21, 0x00


	//----- nvinfo : EIATTR_AT_ENTRY_FRAGMENTS
	.align		4
.L_44:
        /*00e8*/ 	.byte	0x04, 0x4f
        /*00ea*/ 	.short	(.L_46 - .L_45)


	//   ....[0]....
.L_45:
        /*00ec*/ 	.word	0x00000004


	//----- nvinfo : EIATTR_RESERVED_SMEM_USED
	.align		4
.L_46:
        /*00f0*/ 	.byte	0x01, 0x41
	.zero		2


	//----- nvinfo : EIATTR_SPARSE_MMA_MASK
	.align		4
        /*00f4*/ 	.byte	0x03, 0x50
        /*00f6*/ 	.short	0x0000


	//----- nvinfo : EIATTR_TCGEN05_1CTA_USED
	.align		4
        /*00f8*/ 	.byte	0x01, 0x51
	.zero		2


	//----- nvinfo : EIATTR_MAXREG_COUNT
	.align		4
        /*00fc*/ 	.byte	0x03, 0x1b
        /*00fe*/ 	.short	0x00ff


	//----- nvinfo : EIATTR_NUM_BARRIERS
	.align		4
        /*0100*/ 	.byte	0x02, 0x4c
        /*0102*/ 	.byte	0x01
	.zero		1


	//----- nvinfo : EIATTR_ANNOTATIONS
	.align		4
        /*0104*/ 	.byte	0x04, 0x55
        /*0106*/ 	.short	(.L_48 - .L_47)


	//   ....[0]....
.L_47:
        /*0108*/ 	.word	0x00000001
        /*010c*/ 	.byte	0x10, 0x09, 0x00, 0x00, 0x01, 0x00, 0x00, 0x00, 0x10, 0x1c, 0x00, 0x00, 0x01, 0x00, 0x00, 0x00
        /* <DEDUP_REMOVED lines=801> */
        /*332c*/ 	.byte	0x70, 0x2e, 0x01, 0x00


	//----- nvinfo : EIATTR_INT_WARP_WIDE_INSTR_OFFSETS
	.align		4
.L_48:
        /*3330*/ 	.byte	0x04, 0x31
        /*3332*/ 	.short	(.L_50 - .L_49)


	//   ....[0]....
.L_49:
        /*3334*/ 	.word	0x00002ca0


	//   ....[1]....
        /*3338*/ 	.word	0x00002e30


	//   ....[2]....
        /*333c*/ 	.word	0x00005200


	//   ....[3]....
        /*3340*/ 	.word	0x00015d00


	//   ....[4]....
        /*3344*/ 	.word	0x00015d50


	//----- nvinfo : EIATTR_COOP_GROUP_MASK_REGIDS
	.align		4
.L_50:
        /*3348*/ 	.byte	0x04, 0x29
        /*334a*/ 	.short	(.L_52 - .L_51)


	//   ....[0]....
.L_51:
        /*334c*/ 	.word	0xffffffff


	//   ....[1]....
        /*3350*/ 	.word	0xffffffff


	//   ....[2]....
        /*3354*/ 	.word	0xffffffff


	//   ....[3]....
        /*3358*/ 	.word	0xffffffff


	//----- nvinfo : EIATTR_COOP_GROUP_INSTR_OFFSETS
	.align		4
.L_52:
        /*335c*/ 	.byte	0x04, 0x28
        /*335e*/ 	.short	(.L_54 - .L_53)


	//   ....[0]....
.L_53:
        /*3360*/ 	.word	0x00000070


	//   ....[1]....
        /*3364*/ 	.word	0x00000330


	//   ....[2]....
        /*3368*/ 	.word	0x00015b90


	//   ....[3]....
        /*336c*/ 	.word	0x00015e00


	//----- nvinfo : EIATTR_VRC_CTA_INIT_COUNT
	.align		4
.L_54:
        /*3370*/ 	.byte	0x02, 0x4a
        /*3372*/ 	.byte	0x80
	.zero		1


	//----- nvinfo : EIATTR_MBARRIER_INSTR_OFFSETS
	.align		4
        /*3374*/ 	.byte	0x04, 0x39
        /*3376*/ 	.short	(.L_56 - .L_55)


	//   ....[0]....
.L_55:
        /*3378*/ 	.word	0x00002fd0
        /*337c*/ 	.word	0x000000ff
        /*3380*/ 	.word	0x00000000
        /*3384*/ 	.short	0x0100
        /*3386*/ 	.byte	0x0c
	.zero		1


	//   ....[1]....
        /*3388*/ 	.word	0x00005230
        /*338c*/ 	.word	0x000000ff
        /*3390*/ 	.word	0x00014008
        /*3394*/ 	.short	0x0100
        /*3396*/ 	.byte	0x0a
	.zero		1


	//   ....[2]....
        /*3398*/ 	.word	0x0000b820
        /*339c*/ 	.word	0x000000ff
        /*33a0*/ 	.word	0x00000000
        /*33a4*/ 	.short	0x010a
        /*33a6*/ 	.byte	0x0c
	.zero		1


	//   ....[3]....
        /*33a8*/ 	.word	0x00012e10
        /*33ac*/ 	.word	0x000000ff
        /*33b0*/ 	.word	0x00000000
        /*33b4*/ 	.short	0x010a
        /*33b6*/ 	.byte	0x0c
	.zero		1


	//   ....[4]....
        /*33b8*/ 	.word	0x00012e90
        /*33bc*/ 	.word	0x000000ff
        /*33c0*/ 	.word	0x00014000
        /*33c4*/ 	.short	0x0108
        /*33c6*/ 	.byte	0x0a
	.zero		1


	//   ....[5]....
        /*33c8*/ 	.word	0x00012ec0
        /*33cc*/ 	.word	0x000000ff
        /*33d0*/ 	.word	0x00014008
        /*33d4*/ 	.short	0x0108
        /*33d6*/ 	.byte	0x0a
	.zero		1


	//   ....[6]....
        /*33d8*/ 	.word	0x00015e20
        /*33dc*/ 	.word	0x000000ff
        /*33e0*/ 	.word	0x00000000
        /*33e4*/ 	.short	0x010a
        /*33e6*/ 	.byte	0x0c
	.zero		1


	//   ....[7]....
        /*33e8*/ 	.word	0x00015e50
        /*33ec*/ 	.word	0x000000ff
        /*33f0*/ 	.word	0x00000000
        /*33f4*/ 	.short	0x010a
        /*33f6*/ 	.byte	0x0c
	.zero		1


	//----- nvinfo : EIATTR_NUM_MBARRIERS
	.align		4
.L_56:
        /*33f8*/ 	.byte	0x03, 0x38
        /*33fa*/ 	.short	0x0002


	//----- nvinfo : EIATTR_EXIT_INSTR_OFFSETS
	.align		4
        /*33fc*/ 	.byte	0x04, 0x1c
        /*33fe*/ 	.short	(.L_58 - .L_57)


	//   ....[0]....
.L_57:
        /*3400*/ 	.word	0x00015e10


	//----- nvinfo : EIATTR_REQNTID
	.align		4
.L_58:
        /*3404*/ 	.byte	0x04, 0x10
        /*3406*/ 	.short	(.L_60 - .L_59)
.L_59:
        /*3408*/ 	.word	0x00000080
        /*340c*/ 	.word	0x00000001
        /*3410*/ 	.word	0x00000001


	//----- nvinfo : EIATTR_CRS_STACK_SIZE
	.align		4
.L_60:
        /*3414*/ 	.byte	0x04, 0x1e
        /*3416*/ 	.short	(.L_62 - .L_61)
.L_61:
        /*3418*/ 	.word	0x00000000


	//----- nvinfo : EIATTR_CBANK_PARAM_SIZE
	.align		4
.L_62:
        /*341c*/ 	.byte	0x03, 0x19
        /*341e*/ 	.short	0x0050


	//----- nvinfo : EIATTR_PARAM_CBANK
	.align		4
        /*3420*/ 	.byte	0x04, 0x0a
        /*3422*/ 	.short	(.L_64 - .L_63)
	.align		4
.L_63:
        /*3424*/ 	.word	index@(.nv.constant0.matmul_kernel)
        /*3428*/ 	.short	0x0380
        /*342a*/ 	.short	0x0050


	//----- nvinfo : EIATTR_SW_WAR
	.align		4
.L_64:
        /*342c*/ 	.byte	0x04, 0x36
        /*342e*/ 	.short	(.L_66 - .L_65)
.L_65:
        /*3430*/ 	.word	0x00000008
.L_66:


//--------------------- .nv.compat                --------------------------
	.section	.nv.compat,"",@"SHT_CUDA_COMPAT_INFO"
	.align	4
        /*0000*/ 	.byte	0x02, 0x02, 0x02, 0x00, 0x02, 0x05, 0x05, 0x00, 0x02, 0x03, 0x00, 0x00, 0x02, 0x06, 0x01, 0x00


//--------------------- .nv.callgraph             --------------------------
	.section	.nv.callgraph,"",@"SHT_CUDA_CALLGRAPH"
	.align	4
	.sectionentsize	8
	.align		4
        /*0000*/ 	.word	0x00000000
	.align		4
        /*0004*/ 	.word	0xffffffff
	.align		4
        /*0008*/ 	.word	0x00000000
	.align		4
        /*000c*/ 	.word	0xfffffffe
	.align		4
        /*0010*/ 	.word	0x00000000
	.align		4
        /*0014*/ 	.word	0xfffffffd
	.align		4
        /*0018*/ 	.word	0x00000000
	.align		4
        /*001c*/ 	.word	0xfffffffc


//--------------------- .text.matmul_kernel       --------------------------
	.section	.text.matmul_kernel,"ax",@progbits
	.align	128
        .global         matmul_kernel
        .type           matmul_kernel,@function
        .size           matmul_kernel,(.L_x_20 - matmul_kernel)
        .other          matmul_kernel,@"STO_CUDA_ENTRY STV_DEFAULT"
matmul_kernel:
.text.matmul_kernel:
[----:B------:R-:W0:Y:S01]  /*0000*/  LDC R1, c[0x0][0x37c] ;  /* 0x0000df00ff017b82 */ /* 0x000e220000000800 */
[----:B------:R-:W1:Y:S01]  /*0010*/  S2R R0, SR_TID.X ;  /* 0x0000000000007919 */ /* 0x000e620000002100 */
[----:B0-----:R-:W-:Y:S01]  /*0020*/  VIADD R1, R1, 0xfffff690 ;  /* 0xfffff69001017836 */ /* 0x001fe20000000000 */
[----:B-1----:R-:W-:-:S13]  /*0030*/  ISETP.GE.U32.AND P0, PT, R0, 0x20, PT ;  /* 0x000000200000780c */ /* 0x002fda0003f06070 */
[----:B------:R-:W-:Y:S02]  /*0040*/  VOTEU.ANY UP0, P0 ;  /* 0x0000000000ff7886 */ /* 0x000fe40000000100 */
[----:B------:R-:W-:Y:S05]  /*0050*/  BRA.U UP0, `(.L_x_0) ;  /* 0x0000000100b87547 */ /* 0x000fea000b800000 */
[----:B------:R-:W0:Y:S01]  /*0060*/  S2UR UR6, SR_CgaCtaId ;  /* 0x00000000000679c3 */ /* 0x000e220000008800 */
[----:B------:R-:W-:Y:S01]  /*0070*/  NOP ;  /* 0x0000000000007918 */ /* 0x000fe20000000000 */
[----:B------:R-:W-:Y:S02]  /*0080*/  UMOV UR4, 0x40 ;  /* 0x0000004000047882 */ /* 0x000fe40000000000 */
[----:B0-----:R-:W-:-:S09]  /*0090*/  ULEA UR4, UR6, UR4, 0x18 ;  /* 0x0000000406047291 */ /* 0x001fd2000f8ec0ff */
[----:B------:R-:W0:Y:S01]  /*00a0*/  LDS.U8 R2, [UR4] ;  /* 0x00000004ff027984 */ /* 0x000e220008000000 */
[----:B------:R-:W-:Y:S02]  /*00b0*/  UMOV UR4, 0x400 ;  /* 0x0000040000047882 */ /* 0x000fe40000000000 */
[----:B------:R-:W-:Y:S01]  /*00c0*/  ULEA UR4, UR6, UR4, 0x18 ;  /* 0x0000000406047291 */ /* 0x000fe2000f8ec0ff */
[----:B0-----:R-:W-:-:S13]  /*00d0*/  ISETP.NE.AND P0, PT, R2, RZ, PT ;  /* 0x000000ff0200720c */ /* 0x001fda0003f05270 */
[----:B------:R-:W-:Y:S05]  /*00e0*/  @P0 BRA `(.L_x_1) ;  /* 0x00000000007c0947 */ /* 0x000fea0003800000 */
[----:B------:R-:W-:-:S13]  /*00f0*/  ELECT P0, URZ, PT ;  /* 0x0000000000ff782f */ /* 0x000fda0003800000 */
[----:B------:R-:W-:Y:S05]  /*0100*/  @!P0 BRA `(.L_x_2) ;  /* 0x0000000000848947 */ /* 0x000fea0003800000 */
[----:B------:R-:W-:Y:S01]  /*0110*/  UMOV UR5, 0x4 ;  /* 0x0000000400057882 */ /* 0x000fe20000000000 */
[----:B------:R-:W-:Y:S02]  /*0120*/  IMAD.MOV.U32 R5, RZ, RZ, 0x1 ;  /* 0x00000001ff057424 */ /* 0x000fe400078e00ff */
[----:B------:R-:W-:Y:S02]  /*0130*/  IMAD.MOV.U32 R3, RZ, RZ, 0xf ;  /* 0x0000000fff037424 */ /* 0x000fe400078e00ff */
[----:B------:R-:W-:Y:S04]  /*0140*/  DEPBAR.LE SB0, 0x36 ;  /* 0x00008d800000791a */ /* 0x000fe80000000000 */
[----:B------:R-:W0:Y:S02]  /*0150*/  UTCATOMSWS.FIND_AND_SET.ALIGN UP1, UR5, UR5 ;  /* 0x00000005000575e3 */ /* 0x000e240008020800 */
[----:B0-----:R-:W-:-:S04]  /*0160*/  PLOP3.LUT P0, PT, PT, PT, UP1, 0x80, 0x8 ;  /* 0x000000000008781c */ /* 0x001fc80003f0f018 */
[----:B------:R-:W-:-:S04]  /*0170*/  SEL R2, RZ, 0xffffffff, !P0 ;  /* 0xffffffffff027807 */ /* 0x000fc80004000000 */
[----:B------:R-:W-:Y:S01]  /*0180*/  ISETP.NE.AND P0, PT, R2, RZ, PT ;  /* 0x000000ff0200720c */ /* 0x000fe20003f05270 */
[----:B------:R-:W-:-:S12]  /*0190*/  IMAD.U32 R2, RZ, RZ, UR5 ;  /* 0x00000005ff027e24 */ /* 0x000fd8000f8e00ff */
[----:B------:R-:W-:Y:S05]  /*01a0*/  @P0 BRA `(.L_x_3) ;  /* 0x0000000000240947 */ /* 0x000fea0003800000 */
.L_x_4:
[----:B------:R-:W-:Y:S05]  /*01b0*/  NANOSLEEP 0x64 ;  /* 0x000000640000795d */ /* 0x000fea0003800000 */
[----:B------:R-:W-:-:S05]  /*01c0*/  UMOV UR5, 0x4 ;  /* 0x0000000400057882 */ /* 0x000fca0000000000 */
[----:B------:R-:W-:Y:S04]  /*01d0*/  DEPBAR.LE SB0, 0x36 ;  /* 0x00008d800000791a */ /* 0x000fe80000000000 */
[----:B------:R-:W0:Y:S02]  /*01e0*/  UTCATOMSWS.FIND_AND_SET.ALIGN UP1, UR5, UR5 ;  /* 0x00000005000575e3 */ /* 0x000e240008020800 */
[----:B0-----:R-:W-:-:S04]  /*01f0*/  PLOP3.LUT P0, PT, PT, PT, UP1, 0x80, 0x8 ;  /* 0x000000000008781c */ /* 0x001fc80003f0f018 */
[----:B------:R-:W-:-:S04]  /*0200*/  SEL R2, RZ, 0xffffffff, !P0 ;  /* 0xffffffffff027807 */ /* 0x000fc80004000000 */
[----:B------:R-:W-:Y:S01]  /*0210*/  ISETP.NE.AND P0, PT, R2, RZ, PT ;  /* 0x000000ff0200720c */ /* 0x000fe20003f05270 */
[----:B------:R-:W-:-:S12]  /*0220*/  IMAD.U32 R2, RZ, RZ, UR5 ;  /* 0x00000005ff027e24 */ /* 0x000fd8000f8e00ff */
[----:B------:R-:W-:Y:S05]  /*0230*/  @!P0 BRA `(.L_x_4) ;  /* 0xfffffffc00dc8947 */ /* 0x000fea000383ffff */
.L_x_3:
[C---:B------:R-:W-:Y:S01]  /*0240*/  VIADD R4, R2.reuse, 0x10 ;  /* 0x0000001002047836 */ /* 0x040fe20000000000 */
[----:B------:R-:W-:Y:S01]  /*0250*/  UMOV UR5, 0x50 ;  /* 0x0000005000057882 */ /* 0x000fe20000000000 */
[----:B------:R-:W-:Y:S01]  /*0260*/  SHF.L.U32 R3, R3, R2, RZ ;  /* 0x0000000203037219 */ /* 0x000fe200000006ff */
[----:B------:R-:W-:Y:S01]  /*0270*/  ULEA UR5, UR6, UR5, 0x18 ;  /* 0x0000000506057291 */ /* 0x000fe2000f8ec0ff */
[----:B------:R-:W-:Y:S01]  /*0280*/  IMAD.SHL.U32 R2, R2, 0x20, RZ ;  /* 0x0000002002027824 */ /* 0x000fe200078e00ff */
[----:B------:R-:W-:-:S04]  /*0290*/  SHF.L.U32 R4, R5, R4, RZ ;  /* 0x0000000405047219 */ /* 0x000fc800000006ff */
[----:B------:R-:W-:-:S05]  /*02a0*/  LOP3.LUT R3, R4, R3, RZ, 0xfc, !PT ;  /* 0x0000000304037212 */ /* 0x000fca00078efcff */
[----:B------:R0:W-:Y:S04]  /*02b0*/  ATOMS.OR RZ, [UR5], R3 ;  /* 0x00000003ffff798c */ /* 0x0001e8000b000005 */
[----:B------:R0:W-:Y:S01]  /*02c0*/  STS [UR4], R2 ;  /* 0x00000002ff007988 */ /* 0x0001e20008000804 */
[----:B------:R-:W-:Y:S05]  /*02d0*/  BRA `(.L_x_2) ;  /* 0x0000000000107947 */ /* 0x000fea0003800000 */
.L_x_1:
[----:B------:R-:W-:-:S05]  /*02e0*/  IMAD.MOV.U32 R2, RZ, RZ, -0x1 ;  /* 0xffffffffff027424 */ /* 0x000fca00078e00ff */
[----:B------:R0:W-:Y:S02]  /*02f0*/  STS [UR4], R2 ;  /* 0x00000002ff007988 */ /* 0x0001e40008000804 */
[----:B0-----:R-:W-:-:S07]  /*0300*/  MOV R2, 0x320 ;  /* 0x0000032000027802 */ /* 0x001fce0000000f00 */
[----:B------:R-:W-:Y:S05]  /*0310*/  CALL.REL.NOINC `($__internal_1_$__cuda_sm10x_tcgen05_guardrail_trap_phase_invalid_during_alloc) ;  /* 0x0000015800e47944 */ /* 0x000fea0003c00000 */
.L_x_2:
[----:B------:R-:W-:Y:S05]  /*0320*/  WARPSYNC.ALL ;  /* 0x0000000000007948 */ /* 0x000fea0003800000 */
[----:B------:R-:W-:Y:S01]  /*0330*/  NOP ;  /* 0x0000000000007918 */ /* 0x000fe20000000000 */
.L_x_0:
[----:B------:R-:W1:Y:S01]  /*0340*/  LDC.64 R8, c[0x0][0x398] ;  /* 0x0000e600ff087b82 */ /* 0x000e620000000a00 */
[----:B------:R-:W2:Y:S01]  /*0350*/  S2R R7, SR_CTAID.X ;  /* 0x0000000000077919 */ /* 0x000ea20000002500 */
[----:B------:R-:W-:Y:S01]  /*0360*/  SHF.R.U32.HI R19, RZ, 0x5, R0 ;  /* 0x00000005ff137819 */ /* 0x000fe20000011600 */
[----:B------:R-:W-:Y:S01]  /*0370*/  UMOV UR10, 0x400 ;  /* 0x00000400000a7882 */ /* 0x000fe20000000000 */
[----:B------:R-:W-:-:S04]  /*0380*/  LOP3.LUT R81, R0, 0x3f, RZ, 0xc0, !PT ;  /* 0x0000003f00517812 */ /* 0x000fc800078ec0ff */
[----:B------:R-:W3:Y:S01]  /*0390*/  S2UR UR4, SR_CgaCtaId ;  /* 0x00000000000479c3 */ /* 0x000ee20000008800 */
[----:B------:R-:W-:Y:S02]  /*03a0*/  IMAD.SHL.U32 R81, R81, 0x2, RZ ;  /* 0x0000000251517824 */ /* 0x000fe400078e00ff */
[----:B01----:R-:W-:-:S05]  /*03b0*/  VIADD R2, R9, 0x3f ;  /* 0x0000003f09027836 */ /* 0x003fca0000000000 */
[----:B------:R-:W-:Y:S01]  /*03c0*/  SHF.R.S32.HI R3, RZ, 0x1f, R2 ;  /* 0x0000001fff037819 */ /* 0x000fe20000011402 */
[----:B---3--:R-:W-:-:S03]  /*03d0*/  ULEA UR10, UR4, UR10, 0x18 ;  /* 0x0000000a040a7291 */ /* 0x008fc6000f8ec0ff */
[----:B------:R-:W-:Y:S02]  /*03e0*/  LEA.HI R3, R3, R2, RZ, 0x6 ;  /* 0x0000000203037211 */ /* 0x000fe400078f30ff */
[----:B--2---:R-:W-:Y:S02]  /*03f0*/  IABS R10, R7 ;  /* 0x00000007000a7213 */ /* 0x004fe40000000000 */
[----:B------:R-:W-:-:S05]  /*0400*/  SHF.R.S32.HI R3, RZ, 0x6, R3 ;  /* 0x00000006ff037819 */ /* 0x000fca0000011403 */
[----:B------:R-:W-:-:S05]  /*0410*/  IMAD.SHL.U32 R4, R3, 0x4, RZ ;  /* 0x0000000403047824 */ /* 0x000fca00078e00ff */
[-C--:B------:R-:W-:Y:S02]  /*0420*/  IABS R11, R4.reuse ;  /* 0x00000004000b7213 */ /* 0x080fe40000000000 */
[----:B------:R-:W-:Y:S02]  /*0430*/  IABS R12, R4 ;  /* 0x00000004000c7213 */ /* 0x000fe40000000000 */
[----:B------:R-:W0:Y:S08]  /*0440*/  I2F.RP R5, R11 ;  /* 0x0000000b00057306 */ /* 0x000e300000209400 */
[----:B0-----:R-:W0:Y:S02]  /*0450*/  MUFU.RCP R5, R5 ;  /* 0x0000000500057308 */ /* 0x001e240000001000 */
[----:B0-----:R-:W-:-:S02]  /*0460*/  VIADD R2, R5, 0xffffffe ;  /* 0x0ffffffe05027836 */ /* 0x001fc40000000000 */
[----:B------:R-:W-:Y:S01]  /*0470*/  IMAD.MOV R5, RZ, RZ, -R12 ;  /* 0x000000ffff057224 */ /* 0x000fe200078e0a0c */
[----:B------:R-:W-:-:S03]  /*0480*/  IABS R12, R9 ;  /* 0x00000009000c7213 */ /* 0x000fc60000000000 */
[----:B------:R0:W1:Y:S02]  /*0490*/  F2I.FTZ.U32.TRUNC.NTZ R3, R2 ;  /* 0x0000000200037305 */ /* 0x000064000021f000 */
[----:B0-----:R-:W-:Y:S02]  /*04a0*/  IMAD.MOV.U32 R2, RZ, RZ, RZ ;  /* 0x000000ffff027224 */ /* 0x001fe400078e00ff */
[----:B-1----:R-:W-:-:S04]  /*04b0*/  IMAD.MOV R6, RZ, RZ, -R3 ;  /* 0x000000ffff067224 */ /* 0x002fc800078e0a03 */
[----:B------:R-:W-:Y:S02]  /*04c0*/  IMAD R13, R6, R11, RZ ;  /* 0x0000000b060d7224 */ /* 0x000fe400078e02ff */
[----:B------:R-:W-:Y:S02]  /*04d0*/  IMAD.MOV.U32 R6, RZ, RZ, R10 ;  /* 0x000000ffff067224 */ /* 0x000fe400078e000a */
[----:B------:R-:W-:-:S06]  /*04e0*/  IMAD.HI.U32 R3, R3, R13, R2 ;  /* 0x0000000d03037227 */ /* 0x000fcc00078e0002 */
[----:B------:R-:W-:-:S04]  /*04f0*/  IMAD.HI.U32 R3, R3, R6, RZ ;  /* 0x0000000603037227 */ /* 0x000fc800078e00ff */
[----:B------:R-:W-:Y:S01]  /*0500*/  IMAD R2, R3, R5, R6 ;  /* 0x0000000503027224 */ /* 0x000fe200078e0206 */
[----:B------:R-:W-:Y:S04]  /*0510*/  BAR.SYNC.DEFER_BLOCKING 0x0 ;  /* 0x0000000000007b1d */ /* 0x000fe80000010000 */
[----:B------:R-:W-:-:S13]  /*0520*/  ISETP.GT.U32.AND P1, PT, R11, R2, PT ;  /* 0x000000020b00720c */ /* 0x000fda0003f24070 */
[----:B------:R-:W-:Y:S02]  /*0530*/  @!P1 IMAD.IADD R2, R2, 0x1, -R11 ;  /* 0x0000000102029824 */ /* 0x000fe400078e0a0b */
[----:B------:R-:W-:Y:S01]  /*0540*/  @!P1 VIADD R3, R3, 0x1 ;  /* 0x0000000103039836 */ /* 0x000fe20000000000 */
[----:B------:R-:W-:Y:S02]  /*0550*/  ISETP.NE.AND P1, PT, R4, RZ, PT ;  /* 0x000000ff0400720c */ /* 0x000fe40003f25270 */
[----:B------:R-:W-:Y:S02]  /*0560*/  ISETP.GE.U32.AND P0, PT, R2, R11, PT ;  /* 0x0000000b0200720c */ /* 0x000fe40003f06070 */
[----:B------:R-:W-:-:S04]  /*0570*/  LOP3.LUT R2, R7, R4, RZ, 0x3c, !PT ;  /* 0x0000000407027212 */ /* 0x000fc800078e3cff */
[----:B------:R-:W-:Y:S01]  /*0580*/  ISETP.GE.AND P2, PT, R2, RZ, PT ;  /* 0x000000ff0200720c */ /* 0x000fe20003f46270 */
[----:B------:R-:W-:-:S06]  /*0590*/  VIADD R2, R8, 0xff ;  /* 0x000000ff08027836 */ /* 0x000fcc0000000000 */
[----:B------:R-:W-:-:S04]  /*05a0*/  @P0 VIADD R3, R3, 0x1 ;  /* 0x0000000103030836 */ /* 0x000fc80000000000 */
[----:B------:R-:W-:Y:S01]  /*05b0*/  IMAD.MOV.U32 R5, RZ, RZ, R3 ;  /* 0x000000ffff057224 */ /* 0x000fe200078e0003 */
[----:B------:R-:W-:-:S03]  /*05c0*/  SHF.R.S32.HI R3, RZ, 0x1f, R2 ;  /* 0x0000001fff037819 */ /* 0x000fc60000011402 */
[----:B------:R-:W-:Y:S01]  /*05d0*/  @!P2 IMAD.MOV R5, RZ, RZ, -R5 ;  /* 0x000000ffff05a224 */ /* 0x000fe200078e0a05 */
[----:B------:R-:W-:Y:S02]  /*05e0*/  @!P1 LOP3.LUT R5, RZ, R4, RZ, 0x33, !PT ;  /* 0x00000004ff059212 */ /* 0x000fe400078e33ff */
[----:B------:R-:W-:-:S03]  /*05f0*/  LEA.HI R3, R3, R2, RZ, 0x8 ;  /* 0x0000000203037211 */ /* 0x000fc600078f40ff */
[----:B------:R-:W-:Y:S02]  /*0600*/  IMAD.SHL.U32 R14, R5, 0x4, RZ ;  /* 0x00000004050e7824 */ /* 0x000fe400078e00ff */
[----:B------:R-:W-:-:S03]  /*0610*/  IMAD.MOV R5, RZ, RZ, -R5 ;  /* 0x000000ffff057224 */ /* 0x000fc600078e0a05 */
[----:B------:R-:W-:Y:S01]  /*0620*/  LEA.HI.SX32 R3, R3, -R14, 0x18 ;  /* 0x8000000e03037211 */ /* 0x000fe200078fc2ff */
[----:B------:R-:W-:-:S03]  /*0630*/  IMAD R16, R4, R5, R7 ;  /* 0x0000000504107224 */ /* 0x000fc600078e0207 */
[----:B------:R-:W-:Y:S02]  /*0640*/  VIMNMX R17, PT, PT, R3, 0x4, PT ;  /* 0x0000000403117848 */ /* 0x000fe40003fe0100 */
[----:B------:R-:W-:Y:S02]  /*0650*/  IABS R4, R16 ;  /* 0x0000001000047213 */ /* 0x000fe40000000000 */
[-C--:B------:R-:W-:Y:S02]  /*0660*/  IABS R10, R17.reuse ;  /* 0x00000011000a7213 */ /* 0x080fe40000000000 */
[----:B------:R-:W-:Y:S02]  /*0670*/  IABS R7, R17 ;  /* 0x0000001100077213 */ /* 0x000fe40000000000 */
[----:B------:R-:W0:Y:S08]  /*0680*/  I2F.RP R6, R10 ;  /* 0x0000000a00067306 */ /* 0x000e300000209400 */
[----:B0-----:R-:W0:Y:S02]  /*0690*/  MUFU.RCP R6, R6 ;  /* 0x0000000600067308 */ /* 0x001e240000001000 */
[----:B0-----:R-:W-:-:S02]  /*06a0*/  VIADD R2, R6, 0xffffffe ;  /* 0x0ffffffe06027836 */ /* 0x001fc40000000000 */
[----:B------:R-:W-:-:S04]  /*06b0*/  IMAD.MOV R6, RZ, RZ, -R7 ;  /* 0x000000ffff067224 */ /* 0x000fc800078e0a07 */
[----:B------:R0:W1:Y:S02]  /*06c0*/  F2I.FTZ.U32.TRUNC.NTZ R3, R2 ;  /* 0x0000000200037305 */ /* 0x000064000021f000 */
[----:B0-----:R-:W-:Y:S02]  /*06d0*/  IMAD.MOV.U32 R2, RZ, RZ, RZ ;  /* 0x000000ffff027224 */ /* 0x001fe400078e00ff */
[----:B-1----:R-:W-:-:S04]  /*06e0*/  IMAD.MOV R11, RZ, RZ, -R3 ;  /* 0x000000ffff0b7224 */ /* 0x002fc800078e0a03 */
[----:B------:R-:W-:-:S04]  /*06f0*/  IMAD R5, R11, R10, RZ ;  /* 0x0000000a0b057224 */ /* 0x000fc800078e02ff */
[----:B------:R-:W-:-:S04]  /*0700*/  IMAD.HI.U32 R3, R3, R5, R2 ;  /* 0x0000000503037227 */ /* 0x000fc800078e0002 */
[----:B------:R-:W-:Y:S02]  /*0710*/  IMAD.MOV.U32 R5, RZ, RZ, R4 ;  /* 0x000000ffff057224 */ /* 0x000fe400078e0004 */
[----:B------:R-:W-:Y:S02]  /*0720*/  IMAD.MOV.U32 R2, RZ, RZ, R12 ;  /* 0x000000ffff027224 */ /* 0x000fe400078e000c */
[----:B------:R-:W-:Y:S01]  /*0730*/  IMAD.HI.U32 R4, R3, R5, RZ ;  /* 0x0000000503047227 */ /* 0x000fe200078e00ff */
[----:B------:R-:W-:Y:S01]  /*0740*/  IABS R3, R8 ;  /* 0x0000000800037213 */ /* 0x000fe20000000000 */
[----:B------:R-:W0:Y:S02]  /*0750*/  I2F.RP R7, R2 ;  /* 0x0000000200077306 */ /* 0x000e240000209400 */
[----:B------:R-:W-:-:S05]  /*0760*/  IMAD R5, R4, R6, R5 ;  /* 0x0000000604057224 */ /* 0x000fca00078e0205 */
[----:B------:R-:W-:Y:S01]  /*0770*/  ISETP.GT.U32.AND P1, PT, R10, R5, PT ;  /* 0x000000050a00720c */ /* 0x000fe20003f24070 */
[----:B------:R-:W1:Y:S08]  /*0780*/  I2F.RP R6, R3 ;  /* 0x0000000300067306 */ /* 0x000e700000209400 */
[----:B0-----:R-:W0:Y:S04]  /*0790*/  MUFU.RCP R7, R7 ;  /* 0x0000000700077308 */ /* 0x001e280000001000 */
[----:B------:R-:W-:-:S02]  /*07a0*/  @!P1 IMAD.IADD R5, R5, 0x1, -R10 ;  /* 0x0000000105059824 */ /* 0x000fc400078e0a0a */
[----:B------:R-:W-:Y:S01]  /*07b0*/  @!P1 VIADD R4, R4, 0x1 ;  /* 0x0000000104049836 */ /* 0x000fe20000000000 */
[----:B------:R-:W-:Y:S01]  /*07c0*/  ISETP.NE.AND P1, PT, R17, RZ, PT ;  /* 0x000000ff1100720c */ /* 0x000fe20003f25270 */
[----:B-1----:R-:W1:Y:S01]  /*07d0*/  MUFU.RCP R6, R6 ;  /* 0x0000000600067308 */ /* 0x002e620000001000 */
[----:B------:R-:W-:Y:S02]  /*07e0*/  ISETP.GE.U32.AND P0, PT, R5, R10, PT ;  /* 0x0000000a0500720c */ /* 0x000fe40003f06070 */
[----:B------:R-:W-:-:S04]  /*07f0*/  LOP3.LUT R5, R16, R17, RZ, 0x3c, !PT ;  /* 0x0000001110057212 */ /* 0x000fc800078e3cff */
[----:B------:R-:W-:Y:S01]  /*0800*/  ISETP.GE.AND P2, PT, R5, RZ, PT ;  /* 0x000000ff0500720c */ /* 0x000fe20003f46270 */
[----:B0-----:R-:W-:Y:S01]  /*0810*/  VIADD R10, R7, 0xffffffe ;  /* 0x0ffffffe070a7836 */ /* 0x001fe20000000000 */
[----:B------:R-:W-:-:S03]  /*0820*/  SHF.R.U32.HI R5, RZ, 0x6, R0 ;  /* 0x00000006ff057819 */ /* 0x000fc60000011600 */
[----:B------:R0:W2:Y:S02]  /*0830*/  F2I.FTZ.U32.TRUNC.NTZ R11, R10 ;  /* 0x0000000a000b7305 */ /* 0x0000a4000021f000 */
[----:B------:R-:W-:Y:S01]  /*0840*/  @P0 VIADD R4, R4, 0x1 ;  /* 0x0000000104040836 */ /* 0x000fe20000000000 */
[----:B------:R-:W-:Y:S01]  /*0850*/  SGXT.U32 R5, R5, 0x1 ;  /* 0x000000010505781a */ /* 0x000fe20000000000 */
[----:B-1----:R-:W-:Y:S02]  /*0860*/  VIADD R7, R6, 0xffffffe ;  /* 0x0ffffffe06077836 */ /* 0x002fe40000000000 */
[----:B------:R-:W-:Y:S02]  /*0870*/  IMAD.MOV.U32 R12, RZ, RZ, R4 ;  /* 0x000000ffff0c7224 */ /* 0x000fe400078e0004 */
[----:B0-----:R-:W-:Y:S02]  /*0880*/  IMAD.MOV.U32 R10, RZ, RZ, RZ ;  /* 0x000000ffff0a7224 */ /* 0x001fe400078e00ff */
[----:B------:R-:W0:Y:S01]  /*0890*/  F2I.FTZ.U32.TRUNC.NTZ R7, R7 ;  /* 0x0000000700077305 */ /* 0x000e22000021f000 */
[----:B------:R-:W-:Y:S01]  /*08a0*/  @!P2 IMAD.MOV R12, RZ, RZ, -R12 ;  /* 0x000000ffff0ca224 */ /* 0x000fe200078e0a0c */
[----:B------:R-:W-:Y:S01]  /*08b0*/  @!P1 LOP3.LUT R12, RZ, R17, RZ, 0x33, !PT ;  /* 0x00000011ff0c9212 */ /* 0x000fe200078e33ff */
[----:B--2---:R-:W-:-:S04]  /*08c0*/  IMAD.MOV R13, RZ, RZ, -R11 ;  /* 0x000000ffff0d7224 */ /* 0x004fc800078e0a0b */
[----:B------:R-:W-:Y:S02]  /*08d0*/  IMAD.SHL.U32 R15, R12, 0x40, RZ ;  /* 0x000000400c0f7824 */ /* 0x000fe400078e00ff */
[----:B------:R-:W-:Y:S02]  /*08e0*/  IMAD R13, R13, R2, RZ ;  /* 0x000000020d0d7224 */ /* 0x000fe400078e02ff */
[----:B------:R-:W-:Y:S01]  /*08f0*/  IMAD.MOV R12, RZ, RZ, -R12 ;  /* 0x000000ffff0c7224 */ /* 0x000fe200078e0a0c */
[----:B------:R-:W-:Y:S01]  /*0900*/  LOP3.LUT R5, R15, R5, RZ, 0xfc, !PT ;  /* 0x000000050f057212 */ /* 0x000fe200078efcff */
[----:B------:R1:W-:Y:S01]  /*0910*/  STL [R1+0x26c], R15 ;  /* 0x00026c0f01007387 */ /* 0x0003e20000100800 */
[----:B------:R-:W-:Y:S02]  /*0920*/  IMAD.HI.U32 R4, R11, R13, R10 ;  /* 0x0000000d0b047227 */ /* 0x000fe400078e000a */
[----:B------:R-:W-:Y:S02]  /*0930*/  LOP3.LUT R18, R5, 0x3e, RZ, 0xfc, !PT ;  /* 0x0000003e05127812 */ /* 0x000fe400078efcff */
[----:B------:R-:W-:Y:S01]  /*0940*/  IABS R6, R5 ;  /* 0x0000000500067213 */ /* 0x000fe20000000000 */
[----:B------:R-:W-:Y:S01]  /*0950*/  IMAD.SHL.U32 R11, R19, 0x200000, RZ ;  /* 0x00200000130b7824 */ /* 0x000fe200078e00ff */
[C---:B------:R-:W-:Y:S01]  /*0960*/  LOP3.LUT R42, R5.reuse, 0x26, RZ, 0xfc, !PT ;  /* 0x00000026052a7812 */ /* 0x040fe200078efcff */
[----:B0-----:R-:W-:Y:S01]  /*0970*/  IMAD.MOV R19, RZ, RZ, -R7 ;  /* 0x000000ffff137224 */ /* 0x001fe200078e0a07 */
[----:B------:R-:W-:Y:S01]  /*0980*/  LOP3.LUT R40, R5, 0x24, RZ, 0xfc, !PT ;  /* 0x0000002405287812 */ /* 0x000fe200078efcff */
[----:B------:R-:W-:Y:S01]  /*0990*/  IMAD.MOV.U32 R13, RZ, RZ, R6 ;  /* 0x000000ffff0d7224 */ /* 0x000fe200078e0006 */
[----:B-1----:R-:W-:-:S02]  /*09a0*/  IABS R15, R18 ;  /* 0x00000012000f7213 */ /* 0x002fc40000000000 */
[----:B------:R-:W-:Y:S01]  /*09b0*/  LOP3.LUT R11, R11, 0x600000, RZ, 0xc0, !PT ;  /* 0x006000000b0b7812 */ /* 0x000fe200078ec0ff */
[C---:B------:R-:W-:Y:S01]  /*09c0*/  IMAD.HI.U32 R6, R4.reuse, R13, RZ ;  /* 0x0000000d04067227 */ /* 0x040fe200078e00ff */
[----:B------:R-:W-:Y:S02]  /*09d0*/  LOP3.LUT R46, R5, 0x28, RZ, 0xfc, !PT ;  /* 0x00000028052e7812 */ /* 0x000fe400078efcff */
[----:B------:R-:W-:Y:S01]  /*09e0*/  R2UR UR11, R11 ;  /* 0x000000000b0b72ca */ /* 0x000fe200000e0000 */
[----:B------:R-:W-:Y:S01]  /*09f0*/  IMAD.HI.U32 R10, R4, R15, RZ ;  /* 0x0000000f040a7227 */ /* 0x000fe200078e00ff */
[C---:B------:R-:W-:Y:S02]  /*0a00*/  LOP3.LUT R48, R5.reuse, 0x2a, RZ, 0xfc, !PT ;  /* 0x0000002a05307812 */ /* 0x040fe400078efcff */
[C---:B------:R-:W-:Y:S01]  /*0a10*/  LOP3.LUT R49, R5.reuse, 0x2c, RZ, 0xfc, !PT ;  /* 0x0000002c05317812 */ /* 0x040fe200078efcff */
[----:B------:R-:W-:Y:S01]  /*0a20*/  IMAD.MOV R38, RZ, RZ, -R10 ;  /* 0x000000ffff267224 */ /* 0x000fe200078e0a0a */
[----:B------:R-:W-:Y:S01]  /*0a30*/  IABS R37, R48 ;  /* 0x0000003000257213 */ /* 0x000fe20000000000 */
[----:B------:R-:W-:Y:S01]  /*0a40*/  IMAD.MOV R6, RZ, RZ, -R6 ;  /* 0x000000ffff067224 */ /* 0x000fe200078e0a06 */
[----:B------:R-:W-:Y:S01]  /*0a50*/  LOP3.LUT R50, R5, 0x2e, RZ, 0xfc, !PT ;  /* 0x0000002e05327812 */ /* 0x000fe200078efcff */
[----:B------:R-:W-:Y:S01]  /*0a60*/  IMAD R10, R17, R12, R16 ;  /* 0x0000000c110a7224 */ /* 0x000fe200078e0210 */
[C---:B------:R-:W-:Y:S01]  /*0a70*/  LOP3.LUT R16, R5.reuse, 0x4, RZ, 0xfc, !PT ;  /* 0x0000000405107812 */ /* 0x040fe200078efcff */
[C---:B------:R-:W-:Y:S01]  /*0a80*/  IMAD R38, R2.reuse, R38, R15 ;  /* 0x0000002602267224 */ /* 0x040fe200078e020f */
[C---:B------:R-:W-:Y:S01]  /*0a90*/  LOP3.LUT R15, R5.reuse, 0x2, RZ, 0xfc, !PT ;  /* 0x00000002050f7812 */ /* 0x040fe200078efcff */
[----:B------:R-:W-:Y:S01]  /*0aa0*/  IMAD.MOV.U32 R12, RZ, RZ, R19 ;  /* 0x000000ffff0c7224 */ /* 0x000fe200078e0013 */
[----:B------:R-:W-:Y:S01]  /*0ab0*/  LOP3.LUT R17, R5, 0x6, RZ, 0xfc, !PT ;  /* 0x0000000605117812 */ /* 0x000fe200078efcff */
[C---:B------:R-:W-:Y:S01]  /*0ac0*/  IMAD R36, R2.reuse, R6, R13 ;  /* 0x0000000602247224 */ /* 0x040fe200078e020d */
[----:B------:R-:W-:Y:S01]  /*0ad0*/  IABS R35, R15 ;  /* 0x0000000f00237213 */ /* 0x000fe20000000000 */
[----:B------:R-:W-:Y:S01]  /*0ae0*/  IMAD.MOV.U32 R6, RZ, RZ, RZ ;  /* 0x000000ffff067224 */ /* 0x000fe200078e00ff */
[----:B------:R-:W-:Y:S01]  /*0af0*/  ISETP.GT.U32.AND P1, PT, R2, R38, PT ;  /* 0x000000260200720c */ /* 0x000fe20003f24070 */
[----:B------:R-:W-:Y:S01]  /*0b00*/  IMAD R11, R12, R3, RZ ;  /* 0x000000030c0b7224 */ /* 0x000fe200078e02ff */
[----:B------:R-:W-:-:S02]  /*0b10*/  ISETP.GT.U32.AND P0, PT, R2, R36, PT ;  /* 0x000000240200720c */ /* 0x000fc40003f04070 */
[----:B------:R-:W-:Y:S01]  /*0b20*/  IABS R13, R16 ;  /* 0x00000010000d7213 */ /* 0x000fe20000000000 */
[----:B------:R-:W-:Y:S01]  /*0b30*/  IMAD.HI.U32 R6, R7, R11, R6 ;  /* 0x0000000b07067227 */ /* 0x000fe200078e0006 */
[----:B------:R-:W-:Y:S02]  /*0b40*/  IABS R33, R17 ;  /* 0x0000001100217213 */ /* 0x000fe40000000000 */
[----:B------:R-:W-:Y:S01]  /*0b50*/  ISETP.GE.AND P2, PT, R15, RZ, PT ;  /* 0x000000ff0f00720c */ /* 0x000fe20003f46270 */
[----:B------:R-:W-:Y:S01]  /*0b60*/  IMAD.HI.U32 R11, R4, R35, RZ ;  /* 0x00000023040b7227 */ /* 0x000fe200078e00ff */
[C---:B------:R-:W-:Y:S02]  /*0b70*/  LOP3.LUT R15, R5.reuse, 0x10, RZ, 0xfc, !PT ;  /* 0x00000010050f7812 */ /* 0x040fe400078efcff */
[----:B------:R-:W-:Y:S01]  /*0b80*/  IABS R19, R46 ;  /* 0x0000002e00137213 */ /* 0x000fe20000000000 */
[----:B------:R-:W-:Y:S01]  /*0b90*/  IMAD.MOV R12, RZ, RZ, -R11 ;  /* 0x000000ffff0c7224 */ /* 0x000fe200078e0a0b */
[C---:B------:R-:W-:Y:S01]  /*0ba0*/  LOP3.LUT R51, R5.reuse, 0x30, RZ, 0xfc, !PT ;  /* 0x0000003005337812 */ /* 0x040fe200078efcff */
[----:B------:R-:W-:Y:S01]  /*0bb0*/  IMAD.IADD R7, R14, 0x1, R10 ;  /* 0x000000010e077824 */ /* 0x000fe200078e020a */
[C---:B------:R-:W-:Y:S01]  /*0bc0*/  LOP3.LUT R14, R5.reuse, 0xc, RZ, 0xfc, !PT ;  /* 0x0000000c050e7812 */ /* 0x040fe200078efcff */
[----:B------:R-:W-:Y:S01]  /*0bd0*/  IMAD R35, R2, R12, R35 ;  /* 0x0000000c02237224 */ /* 0x000fe200078e0223 */
[C---:B------:R-:W-:Y:S01]  /*0be0*/  LOP3.LUT R12, R5.reuse, 0x8, RZ, 0xfc, !PT ;  /* 0x00000008050c7812 */ /* 0x040fe200078efcff */
[----:B------:R-:W-:Y:S01]  /*0bf0*/  IMAD.HI.U32 R10, R4, R13, RZ ;  /* 0x0000000d040a7227 */ /* 0x000fe200078e00ff */
[----:B------:R-:W-:-:S02]  /*0c00*/  LOP3.LUT R52, R5, 0x32, RZ, 0xfc, !PT ;  /* 0x0000003205347812 */ /* 0x000fc400078efcff */
[----:B------:R-:W-:Y:S01]  /*0c10*/  ISETP.GT.U32.AND P6, PT, R2, R35, PT ;  /* 0x000000230200720c */ /* 0x000fe20003fc4070 */
[----:B------:R-:W-:Y:S01]  /*0c20*/  IMAD.HI.U32 R11, R4, R33, RZ ;  /* 0x00000021040b7227 */ /* 0x000fe200078e00ff */
[----:B------:R-:W-:Y:S02]  /*0c30*/  IABS R39, R51 ;  /* 0x0000003300277213 */ /* 0x000fe40000000000 */
[----:B------:R-:W-:Y:S01]  /*0c40*/  IABS R41, R52 ;  /* 0x0000003400297213 */ /* 0x000fe20000000000 */
[----:B------:R-:W-:Y:S01]  /*0c50*/  IMAD.MOV R10, RZ, RZ, -R10 ;  /* 0x000000ffff0a7224 */ /* 0x000fe200078e0a0a */
[C---:B------:R-:W-:Y:S01]  /*0c60*/  LOP3.LUT R53, R5.reuse, 0x34, RZ, 0xfc, !PT ;  /* 0x0000003405357812 */ /* 0x040fe200078efcff */
[--C-:B------:R-:W-:Y:S01]  /*0c70*/  @!P0 IMAD.IADD R36, R36, 0x1, -R2.reuse ;  /* 0x0000000124248824 */ /* 0x100fe200078e0a02 */
[----:B------:R-:W-:Y:S01]  /*0c80*/  ISETP.GE.AND P0, PT, R18, RZ, PT ;  /* 0x000000ff1200720c */ /* 0x000fe20003f06270 */
[----:B------:R-:W-:Y:S01]  /*0c90*/  IMAD.MOV R11, RZ, RZ, -R11 ;  /* 0x000000ffff0b7224 */ /* 0x000fe200078e0a0b */
[C---:B------:R-:W-:Y:S01]  /*0ca0*/  LOP3.LUT R18, R5.reuse, 0x22, RZ, 0xfc, !PT ;  /* 0x0000002205127812 */ /* 0x040fe200078efcff */
[--C-:B------:R-:W-:Y:S01]  /*0cb0*/  @!P1 IMAD.IADD R38, R38, 0x1, -R2.reuse ;  /* 0x0000000126269824 */ /* 0x100fe200078e0a02 */
[C---:B------:R-:W-:Y:S01]  /*0cc0*/  ISETP.GT.U32.AND P4, PT, R2.reuse, R36, PT ;  /* 0x000000240200720c */ /* 0x040fe20003f84070 */
[C---:B------:R-:W-:Y:S01]  /*0cd0*/  IMAD R34, R2.reuse, R10, R13 ;  /* 0x0000000a02227224 */ /* 0x040fe200078e020d */
[----:B------:R-:W-:Y:S01]  /*0ce0*/  LOP3.LUT R13, R5, 0xa, RZ, 0xfc, !PT ;  /* 0x0000000a050d7812 */ /* 0x000fe200078efcff */
[C---:B------:R-:W-:Y:S01]  /*0cf0*/  IMAD R33, R2.reuse, R11, R33 ;  /* 0x0000000b02217224 */ /* 0x040fe200078e0221 */
[----:B------:R-:W-:Y:S01]  /*0d00*/  IABS R11, R12 ;  /* 0x0000000c000b7213 */ /* 0x000fe20000000000 */
[----:B------:R-:W-:Y:S01]  /*0d10*/  @!P6 IMAD.IADD R35, R35, 0x1, -R2 ;  /* 0x000000012323e824 */ /* 0x000fe200078e0a02 */
[----:B------:R-:W-:-:S02]  /*0d20*/  ISETP.GT.U32.AND P3, PT, R2, R38, PT ;  /* 0x000000260200720c */ /* 0x000fc40003f64070 */
[----:B------:R-:W-:Y:S01]  /*0d30*/  ISETP.GT.U32.AND P5, PT, R2, R34, PT ;  /* 0x000000220200720c */ /* 0x000fe20003fa4070 */
[----:B------:R-:W-:Y:S01]  /*0d40*/  IMAD.HI.U32 R10, R4, R11, RZ ;  /* 0x0000000b040a7227 */ /* 0x000fe200078e00ff */
[----:B------:R-:W-:Y:S02]  /*0d50*/  ISETP.GE.AND P6, PT, R5, RZ, PT ;  /* 0x000000ff0500720c */ /* 0x000fe40003fc6270 */
[----:B------:R-:W-:Y:S01]  /*0d60*/  IABS R31, R13 ;  /* 0x0000000d001f7213 */ /* 0x000fe20000000000 */
[----:B------:R-:W-:Y:S01]  /*0d70*/  IMAD.MOV R32, RZ, RZ, -R10 ;  /* 0x000000ffff207224 */ /* 0x000fe200078e0a0a */
[----:B------:R-:W-:Y:S01]  /*0d80*/  ISETP.GE.AND P1, PT, R16, RZ, PT ;  /* 0x000000ff1000720c */ /* 0x000fe20003f26270 */
[--C-:B------:R-:W-:Y:S01]  /*0d90*/  @!P4 IMAD.IADD R36, R36, 0x1, -R2.reuse ;  /* 0x000000012424c824 */ /* 0x100fe200078e0a02 */
[C---:B------:R-:W-:Y:S01]  /*0da0*/  ISETP.GT.U32.AND P4, PT, R2.reuse, R33, PT ;  /* 0x000000210200720c */ /* 0x040fe20003f84070 */
[----:B------:R-:W-:Y:S01]  /*0db0*/  IMAD R32, R2, R32, R11 ;  /* 0x0000002002207224 */ /* 0x000fe200078e020b */
[----:B------:R-:W-:Y:S01]  /*0dc0*/  IABS R11, R14 ;  /* 0x0000000e000b7213 */ /* 0x000fe20000000000 */
[--C-:B------:R-:W-:Y:S01]  /*0dd0*/  @!P3 IMAD.IADD R38, R38, 0x1, -R2.reuse ;  /* 0x000000012626b824 */ /* 0x100fe200078e0a02 */
[----:B------:R-:W-:Y:S01]  /*0de0*/  ISETP.GE.AND P3, PT, R17, RZ, PT ;  /* 0x000000ff1100720c */ /* 0x000fe20003f66270 */
[----:B------:R-:W-:Y:S01]  /*0df0*/  @!P5 IMAD.IADD R34, R34, 0x1, -R2 ;  /* 0x000000012222d824 */ /* 0x000fe200078e0a02 */
[C---:B------:R-:W-:Y:S01]  /*0e00*/  ISETP.GT.U32.AND P5, PT, R2.reuse, R35, PT ;  /* 0x000000230200720c */ /* 0x040fe20003fa4070 */
[----:B------:R-:W-:Y:S01]  /*0e10*/  @!P6 IMAD.MOV R36, RZ, RZ, -R36 ;  /* 0x000000ffff24e224 */ /* 0x000fe200078e0a24 */
[C---:B------:R-:W-:Y:S01]  /*0e20*/  ISETP.GT.U32.AND P6, PT, R2.reuse, R32, PT ;  /* 0x000000200200720c */ /* 0x040fe20003fc4070 */
[----:B------:R-:W-:Y:S01]  /*0e30*/  @!P0 IMAD.MOV R38, RZ, RZ, -R38 ;  /* 0x000000ffff268224 */ /* 0x000fe200078e0a26 */
[----:B------:R-:W-:Y:S01]  /*0e40*/  ISETP.GT.U32.AND P0, PT, R2, R34, PT ;  /* 0x000000220200720c */ /* 0x000fe20003f04070 */
[----:B------:R-:W-:Y:S01]  /*0e50*/  IMAD.HI.U32 R10, R4, R31, RZ ;  /* 0x0000001f040a7227 */ /* 0x000fe200078e00ff */
[----:B------:R-:W-:-:S02]  /*0e60*/  IABS R17, R42 ;  /* 0x0000002a00117213 */ /* 0x000fc40000000000 */
[C---:B------:R-:W-:Y:S01]  /*0e70*/  LOP3.LUT R54, R5.reuse, 0x36, RZ, 0xfc, !PT ;  /* 0x0000003605367812 */ /* 0x040fe200078efcff */
[----:B------:R-:W-:Y:S01]  /*0e80*/  IMAD.MOV R10, RZ, RZ, -R10 ;  /* 0x000000ffff0a7224 */ /* 0x000fe200078e0a0a */
[----:B------:R-:W-:Y:S01]  /*0e90*/  LOP3.LUT R55, R5, 0x38, RZ, 0xfc, !PT ;  /* 0x0000003805377812 */ /* 0x000fe200078efcff */
[--C-:B------:R-:W-:Y:S01]  /*0ea0*/  @!P4 IMAD.IADD R33, R33, 0x1, -R2.reuse ;  /* 0x000000012121c824 */ /* 0x100fe200078e0a02 */
[----:B------:R-:W-:Y:S01]  /*0eb0*/  IABS R43, R54 ;  /* 0x00000036002b7213 */ /* 0x000fe20000000000 */
[--C-:B------:R-:W-:Y:S01]  /*0ec0*/  @!P5 IMAD.IADD R35, R35, 0x1, -R2.reuse ;  /* 0x000000012323d824 */ /* 0x100fe200078e0a02 */
[----:B------:R-:W-:Y:S01]  /*0ed0*/  ISETP.GE.AND P5, PT, R12, RZ, PT ;  /* 0x000000ff0c00720c */ /* 0x000fe20003fa6270 */
[C---:B------:R-:W-:Y:S01]  /*0ee0*/  IMAD R31, R2.reuse, R10, R31 ;  /* 0x0000000a021f7224 */ /* 0x040fe200078e021f */
[----:B------:R-:W-:Y:S01]  /*0ef0*/  ISETP.GT.U32.AND P4, PT, R2, R33, PT ;  /* 0x000000210200720c */ /* 0x000fe20003f84070 */
[----:B------:R-:W-:Y:S01]  /*0f00*/  @!P6 IMAD.IADD R32, R32, 0x1, -R2 ;  /* 0x000000012020e824 */ /* 0x000fe200078e0a02 */
[----:B------:R-:W-:Y:S01]  /*0f10*/  LOP3.LUT R12, R5, 0xe, RZ, 0xfc, !PT ;  /* 0x0000000e050c7812 */ /* 0x000fe200078efcff */
[----:B------:R-:W-:Y:S01]  /*0f20*/  IMAD.HI.U32 R10, R4, R11, RZ ;  /* 0x0000000b040a7227 */ /* 0x000fe200078e00ff */
[----:B------:R-:W-:-:S02]  /*0f30*/  ISETP.GE.AND P6, PT, R14, RZ, PT ;  /* 0x000000ff0e00720c */ /* 0x000fc40003fc6270 */
[----:B------:R-:W-:Y:S01]  /*0f40*/  IABS R29, R12 ;  /* 0x0000000c001d7213 */ /* 0x000fe20000000000 */
[----:B------:R-:W-:Y:S01]  /*0f50*/  @!P0 IMAD.IADD R34, R34, 0x1, -R2 ;  /* 0x0000000122228824 */ /* 0x000fe200078e0a02 */
[----:B------:R-:W-:Y:S01]  /*0f60*/  ISETP.GE.AND P0, PT, R13, RZ, PT ;  /* 0x000000ff0d00720c */ /* 0x000fe20003f06270 */
[----:B------:R-:W-:Y:S01]  /*0f70*/  @!P2 IMAD.MOV R35, RZ, RZ, -R35 ;  /* 0x000000ffff23a224 */ /* 0x000fe200078e0a23 */
[----:B------:R-:W-:Y:S01]  /*0f80*/  IABS R13, R15 ;  /* 0x0000000f000d7213 */ /* 0x000fe20000000000 */
[----:B------:R-:W-:Y:S01]  /*0f90*/  IMAD.MOV R10, RZ, RZ, -R10 ;  /* 0x000000ffff0a7224 */ /* 0x000fe200078e0a0a */
[C---:B------:R-:W-:Y:S01]  /*0fa0*/  ISETP.GT.U32.AND P2, PT, R2.reuse, R32, PT ;  /* 0x000000200200720c */ /* 0x040fe20003f44070 */
[----:B------:R-:W-:Y:S01]  /*0fb0*/  @!P4 IMAD.IADD R33, R33, 0x1, -R2 ;  /* 0x000000012121c824 */ /* 0x000fe200078e0a02 */
[C---:B------:R-:W-:Y:S01]  /*0fc0*/  ISETP.GT.U32.AND P4, PT, R2.reuse, R31, PT ;  /* 0x0000001f0200720c */ /* 0x040fe20003f84070 */
[----:B------:R-:W-:Y:S01]  /*0fd0*/  IMAD R30, R2, R10, R11 ;  /* 0x0000000a021e7224 */ /* 0x000fe200078e020b */
[C---:B------:R-:W-:Y:S01]  /*0fe0*/  LOP3.LUT R14, R5.reuse, 0x12, RZ, 0xfc, !PT ;  /* 0x00000012050e7812 */ /* 0x040fe200078efcff */
[----:B------:R-:W-:Y:S01]  /*0ff0*/  IMAD.HI.U32 R11, R4, R13, RZ ;  /* 0x0000000d040b7227 */ /* 0x000fe200078e00ff */
[----:B------:R-:W-:-:S02]  /*1000*/  LOP3.LUT R56, R5, 0x3a, RZ, 0xfc, !PT ;  /* 0x0000003a05387812 */ /* 0x000fc400078efcff */
[----:B------:R-:W-:Y:S01]  /*1010*/  IABS R27, R14 ;  /* 0x0000000e001b7213 */ /* 0x000fe20000000000 */
[----:B------:R-:W-:Y:S01]  /*1020*/  IMAD.MOV R11, RZ, RZ, -R11 ;  /* 0x000000ffff0b7224 */ /* 0x000fe200078e0a0b */
[----:B------:R-:W-:Y:S01]  /*1030*/  IABS R45, R55 ;  /* 0x00000037002d7213 */ /* 0x000fe20000000000 */
[----:B------:R-:W-:Y:S01]  /*1040*/  IMAD.HI.U32 R10, R4, R29, RZ ;  /* 0x0000001d040a7227 */ /* 0x000fe200078e00ff */
[----:B------:R-:W-:Y:S02]  /*1050*/  IABS R47, R56 ;  /* 0x00000038002f7213 */ /* 0x000fe40000000000 */
[----:B------:R-:W-:Y:S01]  /*1060*/  LOP3.LUT R44, R5, 0x3c, RZ, 0xfc, !PT ;  /* 0x0000003c052c7812 */ /* 0x000fe200078efcff */
[----:B------:R-:W-:Y:S01]  /*1070*/  @!P2 IMAD.IADD R32, R32, 0x1, -R2 ;  /* 0x000000012020a824 */ /* 0x000fe200078e0a02 */
[----:B------:R-:W-:Y:S01]  /*1080*/  ISETP.GE.AND P2, PT, R15, RZ, PT ;  /* 0x000000ff0f00720c */ /* 0x000fe20003f46270 */
[----:B------:R-:W-:Y:S01]  /*1090*/  IMAD R28, R2, R11, R13 ;  /* 0x0000000b021c7224 */ /* 0x000fe200078e020d */
[----:B------:R-:W-:Y:S01]  /*10a0*/  LOP3.LUT R13, R5, 0x16, RZ, 0xfc, !PT ;  /* 0x00000016050d7812 */ /* 0x000fe200078efcff */
[----:B------:R-:W-:-:S02]  /*10b0*/  @!P5 IMAD.MOV R32, RZ, RZ, -R32 ;  /* 0x000000ffff20d224 */ /* 0x000fc400078e0a20 */
[----:B------:R-:W-:Y:S01]  /*10c0*/  @!P1 IMAD.MOV R34, RZ, RZ, -R34 ;  /* 0x000000ffff229224 */ /* 0x000fe200078e0a22 */
[C---:B------:R-:W-:Y:S01]  /*10d0*/  ISETP.GT.U32.AND P5, PT, R2.reuse, R28, PT ;  /* 0x0000001c0200720c */ /* 0x040fe20003fa4070 */
[----:B------:R-:W-:Y:S01]  /*10e0*/  IMAD.MOV R10, RZ, RZ, -R10 ;  /* 0x000000ffff0a7224 */ /* 0x000fe200078e0a0a */
[----:B------:R-:W-:Y:S01]  /*10f0*/  ISETP.GT.U32.AND P1, PT, R2, R30, PT ;  /* 0x0000001e0200720c */ /* 0x000fe20003f24070 */
[----:B------:R-:W-:Y:S01]  /*1100*/  @!P3 IMAD.MOV R33, RZ, RZ, -R33 ;  /* 0x000000ffff21b224 */ /* 0x000fe200078e0a21 */
[----:B------:R-:W-:Y:S01]  /*1110*/  ISETP.GE.AND P3, PT, R12, RZ, PT ;  /* 0x000000ff0c00720c */ /* 0x000fe20003f66270 */
[----:B------:R-:W-:Y:S01]  /*1120*/  IMAD R29, R2, R10, R29 ;  /* 0x0000000a021d7224 */ /* 0x000fe200078e021d */
[----:B------:R-:W-:Y:S01]  /*1130*/  LOP3.LUT R12, R5, 0x14, RZ, 0xfc, !PT ;  /* 0x00000014050c7812 */ /* 0x000fe200078efcff */
[----:B------:R-:W-:Y:S01]  /*1140*/  IMAD.HI.U32 R10, R4, R27, RZ ;  /* 0x0000001b040a7227 */ /* 0x000fe200078e00ff */
[----:B------:R-:W-:Y:S02]  /*1150*/  IABS R25, R13 ;  /* 0x0000000d00197213 */ /* 0x000fe40000000000 */
[----:B------:R-:W-:Y:S01]  /*1160*/  IABS R11, R12 ;  /* 0x0000000c000b7213 */ /* 0x000fe20000000000 */
[----:B------:R-:W-:-:S02]  /*1170*/  @!P4 IMAD.IADD R31, R31, 0x1, -R2 ;  /* 0x000000011f1fc824 */ /* 0x000fc400078e0a02 */
[----:B------:R-:W-:Y:S02]  /*1180*/  @!P5 IMAD.IADD R28, R28, 0x1, -R2 ;  /* 0x000000011c1cd824 */ /* 0x000fe400078e0a02 */
[----:B------:R-:W-:Y:S01]  /*1190*/  IMAD.MOV R10, RZ, RZ, -R10 ;  /* 0x000000ffff0a7224 */ /* 0x000fe200078e0a0a */
[----:B------:R-:W-:Y:S01]  /*11a0*/  ISETP.GT.U32.AND P4, PT, R2, R31, PT ;  /* 0x0000001f0200720c */ /* 0x000fe20003f84070 */
[----:B------:R-:W-:Y:S01]  /*11b0*/  @!P1 IMAD.IADD R30, R30, 0x1, -R2 ;  /* 0x000000011e1e9824 */ /* 0x000fe200078e0a02 */
[C---:B------:R-:W-:Y:S01]  /*11c0*/  ISETP.GT.U32.AND P5, PT, R2.reuse, R28, PT ;  /* 0x0000001c0200720c */ /* 0x040fe20003fa4070 */
[----:B------:R-:W-:Y:S02]  /*11d0*/  IMAD R27, R2, R10, R27 ;  /* 0x0000000a021b7224 */ /* 0x000fe400078e021b */
[----:B------:R-:W-:Y:S01]  /*11e0*/  IMAD.HI.U32 R10, R4, R11, RZ ;  /* 0x0000000b040a7227 */ /* 0x000fe200078e00ff */
[----:B------:R-:W-:-:S03]  /*11f0*/  ISETP.GT.U32.AND P1, PT, R2, R30, PT ;  /* 0x0000001e0200720c */ /* 0x000fc60003f24070 */
[----:B------:R-:W-:Y:S02]  /*1200*/  IMAD.MOV R26, RZ, RZ, -R10 ;  /* 0x000000ffff1a7224 */ /* 0x000fe400078e0a0a */
[----:B------:R-:W-:-:S04]  /*1210*/  IMAD.HI.U32 R10, R4, R25, RZ ;  /* 0x00000019040a7227 */ /* 0x000fc800078e00ff */
[C---:B------:R-:W-:Y:S02]  /*1220*/  IMAD R26, R2.reuse, R26, R11 ;  /* 0x0000001a021a7224 */ /* 0x040fe400078e020b */
[--C-:B------:R-:W-:Y:S01]  /*1230*/  @!P4 IMAD.IADD R31, R31, 0x1, -R2.reuse ;  /* 0x000000011f1fc824 */ /* 0x100fe200078e0a02 */
[----:B------:R-:W-:Y:S01]  /*1240*/  ISETP.GT.U32.AND P4, PT, R2, R29, PT ;  /* 0x0000001d0200720c */ /* 0x000fe20003f84070 */
[--C-:B------:R-:W-:Y:S01]  /*1250*/  @!P5 IMAD.IADD R28, R28, 0x1, -R2.reuse ;  /* 0x000000011c1cd824 */ /* 0x100fe200078e0a02 */
[----:B------:R-:W-:Y:S01]  /*1260*/  ISETP.GT.U32.AND P5, PT, R2, R26, PT ;  /* 0x0000001a0200720c */ /* 0x000fe20003fa4070 */
[----:B------:R-:W-:Y:S01]  /*1270*/  @!P0 IMAD.MOV R31, RZ, RZ, -R31 ;  /* 0x000000ffff1f8224 */ /* 0x000fe200078e0a1f */
[----:B------:R-:W-:Y:S01]  /*1280*/  ISETP.GE.AND P0, PT, R14, RZ, PT ;  /* 0x000000ff0e00720c */ /* 0x000fe20003f06270 */
[----:B------:R-:W-:Y:S01]  /*1290*/  @!P1 IMAD.IADD R30, R30, 0x1, -R2 ;  /* 0x000000011e1e9824 */ /* 0x000fe200078e0a02 */
[----:B------:R-:W-:Y:S01]  /*12a0*/  LOP3.LUT R14, R5, 0x18, RZ, 0xfc, !PT ;  /* 0x00000018050e7812 */ /* 0x000fe200078efcff */
[----:B------:R-:W-:Y:S01]  /*12b0*/  IMAD.MOV R10, RZ, RZ, -R10 ;  /* 0x000000ffff0a7224 */ /* 0x000fe200078e0a0a */
[----:B------:R-:W-:Y:S01]  /*12c0*/  ISETP.GT.U32.AND P1, PT, R2, R27, PT ;  /* 0x0000001b0200720c */ /* 0x000fe20003f24070 */
[----:B------:R-:W-:Y:S01]  /*12d0*/  @!P6 IMAD.MOV R30, RZ, RZ, -R30 ;  /* 0x000000ffff1ee224 */ /* 0x000fe200078e0a1e */
[----:B------:R-:W-:Y:S01]  /*12e0*/  ISETP.GE.AND P6, PT, R12, RZ, PT ;  /* 0x000000ff0c00720c */ /* 0x000fe20003fc6270 */
[----:B------:R-:W-:Y:S01]  /*12f0*/  IMAD R25, R2, R10, R25 ;  /* 0x0000000a02197224 */ /* 0x000fe200078e0219 */
[----:B------:R-:W-:Y:S01]  /*1300*/  IABS R12, R14 ;  /* 0x0000000e000c7213 */ /* 0x000fe20000000000 */
[----:B------:R-:W-:-:S02]  /*1310*/  @!P4 IMAD.IADD R29, R29, 0x1, -R2 ;  /* 0x000000011d1dc824 */ /* 0x000fc400078e0a02 */
[----:B------:R-:W-:Y:S02]  /*1320*/  @!P5 IMAD.IADD R26, R26, 0x1, -R2 ;  /* 0x000000011a1ad824 */ /* 0x000fe400078e0a02 */
[----:B------:R-:W-:Y:S01]  /*1330*/  IMAD.MOV.U32 R11, RZ, RZ, R12 ;  /* 0x000000ffff0b7224 */ /* 0x000fe200078e000c */
[----:B------:R-:W-:Y:S01]  /*1340*/  LOP3.LUT R12, R5, 0x1a, RZ, 0xfc, !PT ;  /* 0x0000001a050c7812 */ /* 0x000fe200078efcff */
[----:B------:R-:W-:Y:S01]  /*1350*/  @!P2 IMAD.MOV R28, RZ, RZ, -R28 ;  /* 0x000000ffff1ca224 */ /* 0x000fe200078e0a1c */
[----:B------:R-:W-:Y:S01]  /*1360*/  ISETP.GT.U32.AND P5, PT, R2, R26, PT ;  /* 0x0000001a0200720c */ /* 0x000fe20003fa4070 */
[----:B------:R-:W-:Y:S01]  /*1370*/  IMAD.HI.U32 R10, R4, R11, RZ ;  /* 0x0000000b040a7227 */ /* 0x000fe200078e00ff */
[----:B------:R-:W-:Y:S02]  /*1380*/  IABS R23, R12 ;  /* 0x0000000c00177213 */ /* 0x000fe40000000000 */
[C---:B------:R-:W-:Y:S01]  /*1390*/  ISETP.GT.U32.AND P4, PT, R2.reuse, R29, PT ;  /* 0x0000001d0200720c */ /* 0x040fe20003f84070 */
[----:B------:R-:W-:Y:S01]  /*13a0*/  IMAD.MOV R10, RZ, RZ, -R10 ;  /* 0x000000ffff0a7224 */ /* 0x000fe200078e0a0a */
[----:B------:R-:W-:Y:S01]  /*13b0*/  ISETP.GT.U32.AND P2, PT, R2, R25, PT ;  /* 0x000000190200720c */ /* 0x000fe20003f44070 */
[----:B------:R-:W-:-:S02]  /*13c0*/  @!P1 IMAD.IADD R27, R27, 0x1, -R2 ;  /* 0x000000011b1b9824 */ /* 0x000fc400078e0a02 */
[----:B------:R-:W-:Y:S01]  /*13d0*/  IMAD R24, R2, R10, R11 ;  /* 0x0000000a02187224 */ /* 0x000fe200078e020b */
[----:B------:R-:W-:Y:S01]  /*13e0*/  LOP3.LUT R11, R5, 0x1c, RZ, 0xfc, !PT ;  /* 0x0000001c050b7812 */ /* 0x000fe200078efcff */
[----:B------:R-:W-:Y:S01]  /*13f0*/  IMAD.HI.U32 R10, R4, R23, RZ ;  /* 0x00000017040a7227 */ /* 0x000fe200078e00ff */
[----:B------:R-:W-:-:S03]  /*1400*/  ISETP.GT.U32.AND P1, PT, R2, R27, PT ;  /* 0x0000001b0200720c */ /* 0x000fc60003f24070 */
[----:B------:R-:W-:Y:S02]  /*1410*/  IMAD.MOV R10, RZ, RZ, -R10 ;  /* 0x000000ffff0a7224 */ /* 0x000fe400078e0a0a */
[----:B------:R-:W-:Y:S01]  /*1420*/  @!P5 IMAD.IADD R26, R26, 0x1, -R2 ;  /* 0x000000011a1ad824 */ /* 0x000fe200078e0a02 */
[C---:B------:R-:W-:Y:S01]  /*1430*/  ISETP.GT.U32.AND P5, PT, R2.reuse, R24, PT ;  /* 0x000000180200720c */ /* 0x040fe20003fa4070 */
[C---:B------:R-:W-:Y:S02]  /*1440*/  IMAD R23, R2.reuse, R10, R23 ;  /* 0x0000000a02177224 */ /* 0x040fe400078e0217 */
[----:B------:R-:W-:Y:S02]  /*1450*/  @!P6 IMAD.MOV R26, RZ, RZ, -R26 ;  /* 0x000000ffff1ae224 */ /* 0x000fe400078e0a1a */
[--C-:B------:R-:W-:Y:S01]  /*1460*/  @!P4 IMAD.IADD R29, R29, 0x1, -R2.reuse ;  /* 0x000000011d1dc824 */ /* 0x100fe200078e0a02 */
[----:B------:R-:W-:Y:S01]  /*1470*/  ISETP.GT.U32.AND P6, PT, R2, R23, PT ;  /* 0x000000170200720c */ /* 0x000fe20003fc4070 */
[--C-:B------:R-:W-:Y:S01]  /*1480*/  @!P2 IMAD.IADD R25, R25, 0x1, -R2.reuse ;  /* 0x000000011919a824 */ /* 0x100fe200078e0a02 */
[----:B------:R-:W-:Y:S01]  /*1490*/  ISETP.GE.AND P4, PT, R13, RZ, PT ;  /* 0x000000ff0d00720c */ /* 0x000fe20003f86270 */
[--C-:B------:R-:W-:Y:S01]  /*14a0*/  @!P1 IMAD.IADD R27, R27, 0x1, -R2.reuse ;  /* 0x000000011b1b9824 */ /* 0x100fe200078e0a02 */
[----:B------:R-:W-:Y:S01]  /*14b0*/  IABS R13, R11 ;  /* 0x0000000b000d7213 */ /* 0x000fe20000000000 */
[----:B------:R-:W-:Y:S01]  /*14c0*/  @!P3 IMAD.MOV R29, RZ, RZ, -R29 ;  /* 0x000000ffff1db224 */ /* 0x000fe200078e0a1d */
[----:B------:R-:W-:Y:S01]  /*14d0*/  ISETP.GE.AND P1, PT, R12, RZ, PT ;  /* 0x000000ff0c00720c */ /* 0x000fe20003f26270 */
[----:B------:R-:W-:Y:S01]  /*14e0*/  @!P5 IMAD.IADD R24, R24, 0x1, -R2 ;  /* 0x000000011818d824 */ /* 0x000fe200078e0a02 */
[----:B------:R-:W-:Y:S01]  /*14f0*/  LOP3.LUT R12, R5, 0x1e, RZ, 0xfc, !PT ;  /* 0x0000001e050c7812 */ /* 0x000fe200078efcff */
[----:B------:R-:W-:Y:S01]  /*1500*/  IMAD.HI.U32 R10, R4, R13, RZ ;  /* 0x0000000d040a7227 */ /* 0x000fe200078e00ff */
[----:B------:R-:W-:-:S02]  /*1510*/  ISETP.GT.U32.AND P2, PT, R2, R25, PT ;  /* 0x000000190200720c */ /* 0x000fc40003f44070 */
[----:B------:R-:W-:Y:S01]  /*1520*/  ISETP.GT.U32.AND P5, PT, R2, R24, PT ;  /* 0x000000180200720c */ /* 0x000fe20003fa4070 */
[----:B------:R-:W-:Y:S01]  /*1530*/  @!P6 IMAD.IADD R23, R23, 0x1, -R2 ;  /* 0x000000011717e824 */ /* 0x000fe200078e0a02 */
[----:B------:R-:W-:Y:S01]  /*1540*/  IABS R21, R12 ;  /* 0x0000000c00157213 */ /* 0x000fe20000000000 */
[----:B------:R-:W-:Y:S01]  /*1550*/  IMAD.MOV R10, RZ, RZ, -R10 ;  /* 0x000000ffff0a7224 */ /* 0x000fe200078e0a0a */
[----:B------:R-:W-:Y:S01]  /*1560*/  ISETP.GE.AND P3, PT, R14, RZ, PT ;  /* 0x000000ff0e00720c */ /* 0x000fe20003f66270 */
[----:B------:R-:W-:Y:S01]  /*1570*/  @!P0 IMAD.MOV R27, RZ, RZ, -R27 ;  /* 0x000000ffff1b8224 */ /* 0x000fe200078e0a1b */
[----:B------:R-:W-:Y:S01]  /*1580*/  LOP3.LUT R14, R5, 0x20, RZ, 0xfc, !PT ;  /* 0x00000020050e7812 */ /* 0x000fe200078efcff */
[----:B------:R-:W-:Y:S01]  /*1590*/  IMAD R22, R2, R10, R13 ;  /* 0x0000000a02167224 */ /* 0x000fe200078e020d */
[----:B------:R-:W-:Y:S01]  /*15a0*/  ISETP.GE.AND P0, PT, R11, RZ, PT ;  /* 0x000000ff0b00720c */ /* 0x000fe20003f06270 */
[----:B------:R-:W-:Y:S01]  /*15b0*/  IMAD.HI.U32 R11, R4, R21, RZ ;  /* 0x00000015040b7227 */ /* 0x000fe200078e00ff */
[----:B------:R-:W-:-:S02]  /*15c0*/  ISETP.GT.U32.AND P6, PT, R2, R23, PT ;  /* 0x000000170200720c */ /* 0x000fc40003fc4070 */
[----:B------:R-:W-:Y:S01]  /*15d0*/  IABS R15, R14 ;  /* 0x0000000e000f7213 */ /* 0x000fe20000000000 */
[--C-:B------:R-:W-:Y:S01]  /*15e0*/  @!P2 IMAD.IADD R25, R25, 0x1, -R2.reuse ;  /* 0x000000011919a824 */ /* 0x100fe200078e0a02 */
[----:B------:R-:W-:Y:S01]  /*15f0*/  ISETP.GE.AND P2, PT, R12, RZ, PT ;  /* 0x000000ff0c00720c */ /* 0x000fe20003f46270 */
[----:B------:R-:W-:Y:S02]  /*1600*/  IMAD.MOV R11, RZ, RZ, -R11 ;  /* 0x000000ffff0b7224 */ /* 0x000fe400078e0a0b */
[----:B------:R-:W-:Y:S01]  /*1610*/  @!P5 IMAD.IADD R24, R24, 0x1, -R2 ;  /* 0x000000011818d824 */ /* 0x000fe200078e0a02 */
[----:B------:R-:W-:Y:S01]  /*1620*/  ISETP.GT.U32.AND P5, PT, R2, R22, PT ;  /* 0x000000160200720c */ /* 0x000fe20003fa4070 */
[----:B------:R-:W-:-:S04]  /*1630*/  IMAD.HI.U32 R12, R4, R15, RZ ;  /* 0x0000000f040c7227 */ /* 0x000fc800078e00ff */
[C---:B------:R-:W-:Y:S01]  /*1640*/  IMAD R21, R2.reuse, R11, R21 ;  /* 0x0000000b02157224 */ /* 0x040fe200078e0215 */
[----:B------:R-:W-:Y:S01]  /*1650*/  IABS R11, R18 ;  /* 0x00000012000b7213 */ /* 0x000fe20000000000 */
[----:B------:R-:W-:Y:S02]  /*1660*/  IMAD.MOV R12, RZ, RZ, -R12 ;  /* 0x000000ffff0c7224 */ /* 0x000fe400078e0a0c */
[--C-:B------:R-:W-:Y:S01]  /*1670*/  @!P6 IMAD.IADD R23, R23, 0x1, -R2.reuse ;  /* 0x000000011717e824 */ /* 0x100fe200078e0a02 */
[C---:B------:R-:W-:Y:S01]  /*1680*/  ISETP.GT.U32.AND P6, PT, R2.reuse, R21, PT ;  /* 0x000000150200720c */ /* 0x040fe20003fc4070 */
[----:B------:R-:W-:Y:S01]  /*1690*/  IMAD R20, R2, R12, R15 ;  /* 0x0000000c02147224 */ /* 0x000fe200078e020f */
[----:B------:R-:W-:Y:S01]  /*16a0*/  IABS R15, R40 ;  /* 0x00000028000f7213 */ /* 0x000fe20000000000 */
[----:B------:R-:W-:Y:S02]  /*16b0*/  @!P5 IMAD.IADD R22, R22, 0x1, -R2 ;  /* 0x000000011616d824 */ /* 0x000fe400078e0a02 */
[----:B------:R-:W-:Y:S01]  /*16c0*/  IMAD.HI.U32 R10, R4, R11, RZ ;  /* 0x0000000b040a7227 */ /* 0x000fe200078e00ff */
[----:B------:R-:W-:-:S03]  /*16d0*/  ISETP.GT.U32.AND P5, PT, R2, R20, PT ;  /* 0x000000140200720c */ /* 0x000fc60003fa4070 */
[----:B------:R-:W-:Y:S02]  /*16e0*/  IMAD.MOV R10, RZ, RZ, -R10 ;  /* 0x000000ffff0a7224 */ /* 0x000fe400078e0a0a */
[----:B------:R-:W-:Y:S02]  /*16f0*/  @!P3 IMAD.MOV R24, RZ, RZ, -R24 ;  /* 0x000000ffff18b224 */ /* 0x000fe400078e0a18 */
[----:B------:R-:W-:Y:S01]  /*1700*/  @!P6 IMAD.IADD R21, R21, 0x1, -R2 ;  /* 0x000000011515e824 */ /* 0x000fe200078e0a02 */
[C---:B------:R-:W-:Y:S01]  /*1710*/  ISETP.GT.U32.AND P6, PT, R2.reuse, R22, PT ;  /* 0x000000160200720c */ /* 0x040fe20003fc4070 */
[----:B------:R-:W-:Y:S02]  /*1720*/  IMAD R16, R2, R10, R11 ;  /* 0x0000000a02107224 */ /* 0x000fe400078e020b */
[----:B------:R-:W-:-:S04]  /*1730*/  IMAD.HI.U32 R11, R4, R17, RZ ;  /* 0x00000011040b7227 */ /* 0x000fc800078e00ff */
[----:B------:R-:W-:Y:S01]  /*1740*/  @!P5 IMAD.IADD R20, R20, 0x1, -R2 ;  /* 0x000000011414d824 */ /* 0x000fe200078e0a02 */
[----:B------:R-:W-:Y:S01]  /*1750*/  ISETP.GT.U32.AND P5, PT, R2, R21, PT ;  /* 0x000000150200720c */ /* 0x000fe20003fa4070 */
[----:B------:R-:W-:-:S03]  /*1760*/  IMAD.HI.U32 R10, R4, R15, RZ ;  /* 0x0000000f040a7227 */ /* 0x000fc600078e00ff */
[----:B------:R-:W-:Y:S01]  /*1770*/  ISETP.GT.U32.AND P3, PT, R2, R20, PT ;  /* 0x000000140200720c */ /* 0x000fe20003f64070 */
[----:B------:R-:W-:Y:S01]  /*1780*/  @!P6 IMAD.IADD R22, R22, 0x1, -R2 ;  /* 0x000000011616e824 */ /* 0x000fe200078e0a02 */
[----:B------:R-:W-:Y:S01]  /*1790*/  ISETP.GT.U32.AND P6, PT, R2, R16, PT ;  /* 0x000000100200720c */ /* 0x000fe20003fc4070 */
[----:B------:R-:W-:-:S04]  /*17a0*/  IMAD.HI.U32 R12, R4, R19, RZ ;  /* 0x00000013040c7227 */ /* 0x000fc800078e00ff */
[----:B------:R-:W-:Y:S02]  /*17b0*/  IMAD.MOV R11, RZ, RZ, -R11 ;  /* 0x000000ffff0b7224 */ /* 0x000fe400078e0a0b */
[----:B------:R-:W-:Y:S01]  /*17c0*/  @!P4 IMAD.MOV R25, RZ, RZ, -R25 ;  /* 0x000000ffff19c224 */ /* 0x000fe200078e0a19 */
[----:B------:R-:W-:Y:S01]  /*17d0*/  ISETP.GE.AND P4, PT, R14, RZ, PT ;  /* 0x000000ff0e00720c */ /* 0x000fe20003f86270 */
[----:B------:R-:W-:Y:S02]  /*17e0*/  IMAD.MOV R10, RZ, RZ, -R10 ;  /* 0x000000ffff0a7224 */ /* 0x000fe400078e0a0a */
[----:B------:R-:W-:-:S04]  /*17f0*/  IMAD.HI.U32 R13, R4, R37, RZ ;  /* 0x00000025040d7227 */ /* 0x000fc800078e00ff */
[----:B------:R-:W-:Y:S02]  /*1800*/  IMAD.MOV R12, RZ, RZ, -R12 ;  /* 0x000000ffff0c7224 */ /* 0x000fe400078e0a0c */
[C---:B------:R-:W-:Y:S01]  /*1810*/  IMAD R14, R2.reuse, R11, R17 ;  /* 0x0000000b020e7224 */ /* 0x040fe200078e0211 */
[----:B------:R-:W-:Y:S01]  /*1820*/  IABS R17, R49 ;  /* 0x0000003100117213 */ /* 0x000fe20000000000 */
[C---:B------:R-:W-:Y:S02]  /*1830*/  IMAD R15, R2.reuse, R10, R15 ;  /* 0x0000000a020f7224 */ /* 0x040fe400078e020f */
[----:B------:R-:W-:Y:S02]  /*1840*/  IMAD.MOV R10, RZ, RZ, -R13 ;  /* 0x000000ffff0a7224 */ /* 0x000fe400078e0a0d */
[----:B------:R-:W-:Y:S01]  /*1850*/  IMAD R13, R2, R12, R19 ;  /* 0x0000000c020d7224 */ /* 0x000fe200078e0213 */
[----:B------:R-:W-:Y:S01]  /*1860*/  IABS R19, R50 ;  /* 0x0000003200137213 */ /* 0x000fe20000000000 */
[--C-:B------:R-:W-:Y:S01]  /*1870*/  @!P3 IMAD.IADD R20, R20, 0x1, -R2.reuse ;  /* 0x000000011414b824 */ /* 0x100fe200078e0a02 */
[----:B------:R-:W-:Y:S01]  /*1880*/  ISETP.GT.U32.AND P3, PT, R2, R14, PT ;  /* 0x0000000e0200720c */ /* 0x000fe20003f64070 */
[--C-:B------:R-:W-:Y:S01]  /*1890*/  @!P6 IMAD.IADD R16, R16, 0x1, -R2.reuse ;  /* 0x000000011010e824 */ /* 0x100fe200078e0a02 */
[C---:B------:R-:W-:Y:S01]  /*18a0*/  ISETP.GT.U32.AND P6, PT, R2.reuse, R13, PT ;  /* 0x0000000d0200720c */ /* 0x040fe20003fc4070 */
[----:B------:R-:W-:Y:S01]  /*18b0*/  @!P5 IMAD.IADD R21, R21, 0x1, -R2 ;  /* 0x000000011515d824 */ /* 0x000fe200078e0a02 */
[----:B------:R-:W-:Y:S01]  /*18c0*/  ISETP.GT.U32.AND P5, PT, R2, R15, PT ;  /* 0x0000000f0200720c */ /* 0x000fe20003fa4070 */
[----:B------:R-:W-:-:S02]  /*18d0*/  @!P1 IMAD.MOV R23, RZ, RZ, -R23 ;  /* 0x000000ffff179224 */ /* 0x000fc400078e0a17 */
[----:B------:R-:W-:Y:S02]  /*18e0*/  IMAD R12, R2, R10, R37 ;  /* 0x0000000a020c7224 */ /* 0x000fe400078e0225 */
[----:B------:R-:W-:-:S04]  /*18f0*/  IMAD.HI.U32 R10, R4, R17, RZ ;  /* 0x00000011040a7227 */ /* 0x000fc800078e00ff */
[--C-:B------:R-:W-:Y:S02]  /*1900*/  @!P3 IMAD.IADD R14, R14, 0x1, -R2.reuse ;  /* 0x000000010e0eb824 */ /* 0x100fe400078e0a02 */
[----:B------:R-:W-:Y:S02]  /*1910*/  @!P6 IMAD.IADD R13, R13, 0x1, -R2 ;  /* 0x000000010d0de824 */ /* 0x000fe400078e0a02 */
[----:B------:R-:W-:Y:S01]  /*1920*/  IMAD.HI.U32 R11, R4, R19, RZ ;  /* 0x00000013040b7227 */ /* 0x000fe200078e00ff */
[C---:B------:R-:W-:Y:S02]  /*1930*/  ISETP.GT.U32.AND P1, PT, R2.reuse, R14, PT ;  /* 0x0000000e0200720c */ /* 0x040fe40003f24070 */
[----:B------:R-:W-:Y:S01]  /*1940*/  ISETP.GT.U32.AND P6, PT, R2, R13, PT ;  /* 0x0000000d0200720c */ /* 0x000fe20003fc4070 */
[----:B------:R-:W-:Y:S02]  /*1950*/  IMAD.MOV R10, RZ, RZ, -R10 ;  /* 0x000000ffff0a7224 */ /* 0x000fe400078e0a0a */
[----:B------:R-:W-:-:S02]  /*1960*/  IMAD.MOV R37, RZ, RZ, -R11 ;  /* 0x000000ffff257224 */ /* 0x000fc400078e0a0b */
[C---:B------:R-:W-:Y:S02]  /*1970*/  IMAD R11, R2.reuse, R10, R17 ;  /* 0x0000000a020b7224 */ /* 0x040fe400078e0211 */
[--C-:B------:R-:W-:Y:S01]  /*1980*/  @!P5 IMAD.IADD R15, R15, 0x1, -R2.reuse ;  /* 0x000000010f0fd824 */ /* 0x100fe200078e0a02 */
[C---:B------:R-:W-:Y:S01]  /*1990*/  ISETP.GT.U32.AND P5, PT, R2.reuse, R16, PT ;  /* 0x000000100200720c */ /* 0x040fe20003fa4070 */
[----:B------:R-:W-:Y:S02]  /*19a0*/  IMAD R17, R2, R37, R19 ;  /* 0x0000002502117224 */ /* 0x000fe400078e0213 */
[--C-:B------:R-:W-:Y:S01]  /*19b0*/  @!P1 IMAD.IADD R14, R14, 0x1, -R2.reuse ;  /* 0x000000010e0e9824 */ /* 0x100fe200078e0a02 */
[C---:B------:R-:W-:Y:S01]  /*19c0*/  ISETP.GT.U32.AND P1, PT, R2.reuse, R11, PT ;  /* 0x0000000b0200720c */ /* 0x040fe20003f24070 */
[----:B------:R-:W-:Y:S01]  /*19d0*/  @!P6 IMAD.IADD R13, R13, 0x1, -R2 ;  /* 0x000000010d0de824 */ /* 0x000fe200078e0a02 */
[----:B------:R-:W-:Y:S01]  /*19e0*/  ISETP.GT.U32.AND P3, PT, R2, R15, PT ;  /* 0x0000000f0200720c */ /* 0x000fe20003f64070 */
[----:B------:R-:W-:Y:S01]  /*19f0*/  IMAD.HI.U32 R10, R4, R39, RZ ;  /* 0x00000027040a7227 */ /* 0x000fe200078e00ff */
[----:B------:R-:W-:-:S03]  /*1a00*/  ISETP.GT.U32.AND P6, PT, R2, R17, PT ;  /* 0x000000110200720c */ /* 0x000fc60003fc4070 */
[----:B------:R-:W-:Y:S02]  /*1a10*/  IMAD.MOV R10, RZ, RZ, -R10 ;  /* 0x000000ffff0a7224 */ /* 0x000fe400078e0a0a */
[----:B------:R-:W-:-:S04]  /*1a20*/  IMAD.HI.U32 R37, R4, R43, RZ ;  /* 0x0000002b04257227 */ /* 0x000fc800078e00ff */
[--C-:B------:R-:W-:Y:S02]  /*1a30*/  @!P1 IMAD.IADD R11, R11, 0x1, -R2.reuse ;  /* 0x000000010b0b9824 */ /* 0x100fe400078e0a02 */
[--C-:B------:R-:W-:Y:S01]  /*1a40*/  @!P3 IMAD.IADD R15, R15, 0x1, -R2.reuse ;  /* 0x000000010f0fb824 */ /* 0x100fe200078e0a02 */
[----:B------:R-:W-:Y:S01]  /*1a50*/  ISETP.GE.AND P3, PT, R18, RZ, PT ;  /* 0x000000ff1200720c */ /* 0x000fe20003f66270 */
[----:B------:R-:W-:Y:S01]  /*1a60*/  @!P6 IMAD.IADD R17, R17, 0x1, -R2 ;  /* 0x000000011111e824 */ /* 0x000fe200078e0a02 */
[----:B------:R-:W-:Y:S01]  /*1a70*/  ISETP.GT.U32.AND P1, PT, R2, R11, PT ;  /* 0x0000000b0200720c */ /* 0x000fe20003f24070 */
[----:B------:R-:W-:-:S03]  /*1a80*/  IMAD.HI.U32 R18, R4, R41, RZ ;  /* 0x0000002904127227 */ /* 0x000fc600078e00ff */
[C---:B------:R-:W-:Y:S01]  /*1a90*/  ISETP.GT.U32.AND P6, PT, R2.reuse, R17, PT ;  /* 0x000000110200720c */ /* 0x040fe20003fc4070 */
[----:B------:R-:W-:Y:S02]  /*1aa0*/  IMAD.MOV R18, RZ, RZ, -R18 ;  /* 0x000000ffff127224 */ /* 0x000fe400078e0a12 */
[----:B------:R-:W-:Y:S01]  /*1ab0*/  IMAD R19, R2, R10, R39 ;  /* 0x0000000a02137224 */ /* 0x000fe200078e0227 */
[----:B------:R-:W-:Y:S01]  /*1ac0*/  LOP3.LUT R10, R0, 0x7f, RZ, 0xc0, !PT ;  /* 0x0000007f000a7812 */ /* 0x000fe200078ec0ff */
[C---:B------:R-:W-:Y:S01]  /*1ad0*/  IMAD R39, R2.reuse, R18, R41 ;  /* 0x0000001202277224 */ /* 0x040fe200078e0229 */
[----:B------:R-:W-:Y:S01]  /*1ae0*/  IABS R41, R53 ;  /* 0x0000003500297213 */ /* 0x000fe20000000000 */
[----:B------:R-:W-:Y:S02]  /*1af0*/  IMAD.MOV R37, RZ, RZ, -R37 ;  /* 0x000000ffff257224 */ /* 0x000fe400078e0a25 */
[----:B------:R-:W-:Y:S01]  /*1b00*/  @!P1 IMAD.IADD R11, R11, 0x1, -R2 ;  /* 0x000000010b0b9824 */ /* 0x000fe200078e0a02 */
[----:B------:R-:W-:Y:S01]  /*1b10*/  ISETP.GT.U32.AND P1, PT, R2, R19, PT ;  /* 0x000000130200720c */ /* 0x000fe20003f24070 */
[----:B------:R-:W-:-:S04]  /*1b20*/  IMAD.HI.U32 R18, R4, R41, RZ ;  /* 0x0000002904127227 */ /* 0x000fc800078e00ff */
[----:B------:R-:W-:Y:S01]  /*1b30*/  @!P6 IMAD.IADD R17, R17, 0x1, -R2 ;  /* 0x000000011111e824 */ /* 0x000fe200078e0a02 */
[C---:B------:R-:W-:Y:S01]  /*1b40*/  ISETP.GT.U32.AND P6, PT, R2.reuse, R39, PT ;  /* 0x000000270200720c */ /* 0x040fe20003fc4070 */
[----:B------:R-:W-:Y:S02]  /*1b50*/  IMAD.MOV R18, RZ, RZ, -R18 ;  /* 0x000000ffff127224 */ /* 0x000fe400078e0a12 */
[C---:B------:R-:W-:Y:S01]  /*1b60*/  IMAD R43, R2.reuse, R37, R43 ;  /* 0x00000025022b7224 */ /* 0x040fe200078e022b */
[----:B------:R-:W-:Y:S01]  /*1b70*/  IABS R37, R44 ;  /* 0x0000002c00257213 */ /* 0x000fe20000000000 */
[C---:B------:R-:W-:Y:S02]  /*1b80*/  IMAD R41, R2.reuse, R18, R41 ;  /* 0x0000001202297224 */ /* 0x040fe400078e0229 */
[----:B------:R-:W-:Y:S02]  /*1b90*/  @!P1 IMAD.IADD R19, R19, 0x1, -R2 ;  /* 0x0000000113139824 */ /* 0x000fe400078e0a02 */
[----:B------:R-:W-:Y:S01]  /*1ba0*/  IMAD R58, R7, 0x100, R10 ;  /* 0x00000100073a7824 */ /* 0x000fe200078e020a */
[----:B------:R-:W-:Y:S01]  /*1bb0*/  ISETP.GT.U32.AND P1, PT, R2, R41, PT ;  /* 0x000000290200720c */ /* 0x000fe20003f24070 */
[----:B------:R-:W-:-:S03]  /*1bc0*/  IMAD.HI.U32 R7, R4, R45, RZ ;  /* 0x0000002d04077227 */ /* 0x000fc600078e00ff */
[----:B------:R-:W-:Y:S01]  /*1bd0*/  IABS R18, R58 ;  /* 0x0000003a00127213 */ /* 0x000fe20000000000 */
[----:B------:R-:W-:Y:S01]  /*1be0*/  @!P6 IMAD.IADD R39, R39, 0x1, -R2 ;  /* 0x000000012727e824 */ /* 0x000fe200078e0a02 */
[----:B------:R-:W-:Y:S01]  /*1bf0*/  ISETP.GT.U32.AND P6, PT, R2, R43, PT ;  /* 0x0000002b0200720c */ /* 0x000fe20003fc4070 */
[----:B------:R-:W-:Y:S01]  /*1c00*/  IMAD.MOV R7, RZ, RZ, -R7 ;  /* 0x000000ffff077224 */ /* 0x000fe200078e0a07 */
[----:B------:R-:W-:Y:S01]  /*1c10*/  STL [R1+0x270], R58 ;  /* 0x0002703a01007387 */ /* 0x000fe20000100800 */
[----:B------:R-:W-:-:S04]  /*1c20*/  IMAD.HI.U32 R5, R4, R47, RZ ;  /* 0x0000002f04057227 */ /* 0x000fc800078e00ff */
[----:B------:R-:W-:Y:S02]  /*1c30*/  IMAD R45, R2, R7, R45 ;  /* 0x00000007022d7224 */ /* 0x000fe400078e022d */
[----:B------:R-:W-:Y:S01]  /*1c40*/  IMAD.MOV R5, RZ, RZ, -R5 ;  /* 0x000000ffff057224 */ /* 0x000fe200078e0a05 */
[----:B------:R-:W0:Y:S01]  /*1c50*/  LDS R7, [UR10] ;  /* 0x0000000aff077984 */ /* 0x000e220008000800 */
[--C-:B------:R-:W-:Y:S01]  /*1c60*/  @!P5 IMAD.IADD R16, R16, 0x1, -R2.reuse ;  /* 0x000000011010d824 */ /* 0x100fe200078e0a02 */
[C---:B------:R-:W-:Y:S01]  /*1c70*/  ISETP.GT.U32.AND P5, PT, R2.reuse, R12, PT ;  /* 0x0000000c0200720c */ /* 0x040fe20003fa4070 */
[--C-:B------:R-:W-:Y:S01]  /*1c80*/  @!P1 IMAD.IADD R41, R41, 0x1, -R2.reuse ;  /* 0x0000000129299824 */ /* 0x100fe200078e0a02 */
[C---:B------:R-:W-:Y:S01]  /*1c90*/  ISETP.GT.U32.AND P1, PT, R2.reuse, R45, PT ;  /* 0x0000002d0200720c */ /* 0x040fe20003f24070 */
[----:B------:R-:W-:Y:S02]  /*1ca0*/  IMAD R47, R2, R5, R47 ;  /* 0x00000005022f7224 */ /* 0x000fe400078e022f */
[----:B------:R-:W-:-:S02]  /*1cb0*/  @!P6 IMAD.IADD R43, R43, 0x1, -R2 ;  /* 0x000000012b2be824 */ /* 0x000fc400078e0a02 */
[----:B------:R-:W-:Y:S01]  /*1cc0*/  VIADD R57, R58, 0x80 ;  /* 0x000000803a397836 */ /* 0x000fe20000000000 */
[----:B------:R-:W-:Y:S01]  /*1cd0*/  ISETP.GT.U32.AND P6, PT, R2, R47, PT ;  /* 0x0000002f0200720c */ /* 0x000fe20003fc4070 */
[----:B------:R-:W-:-:S03]  /*1ce0*/  IMAD.HI.U32 R4, R4, R37, RZ ;  /* 0x0000002504047227 */ /* 0x000fc600078e00ff */
[----:B------:R1:W-:Y:S01]  /*1cf0*/  STL [R1+0x27c], R57 ;  /* 0x00027c3901007387 */ /* 0x0003e20000100800 */
[--C-:B------:R-:W-:Y:S01]  /*1d00*/  @!P5 IMAD.IADD R12, R12, 0x1, -R2.reuse ;  /* 0x000000010c0cd824 */ /* 0x100fe200078e0a02 */
[----:B------:R-:W-:Y:S01]  /*1d10*/  ISETP.GE.AND P5, PT, R40, RZ, PT ;  /* 0x000000ff2800720c */ /* 0x000fe20003fa6270 */
[----:B------:R-:W-:Y:S01]  /*1d20*/  @!P1 IMAD.IADD R45, R45, 0x1, -R2 ;  /* 0x000000012d2d9824 */ /* 0x000fe200078e0a02 */
[----:B------:R-:W-:Y:S01]  /*1d30*/  IABS R40, R57 ;  /* 0x0000003900287213 */ /* 0x000fe20000000000 */
[----:B------:R-:W-:Y:S01]  /*1d40*/  @!P2 IMAD.MOV R21, RZ, RZ, -R21 ;  /* 0x000000ffff15a224 */ /* 0x000fe200078e0a15 */
[C---:B------:R-:W-:Y:S01]  /*1d50*/  ISETP.GT.U32.AND P2, PT, R2.reuse, R19, PT ;  /* 0x000000130200720c */ /* 0x040fe20003f44070 */
[----:B------:R-:W-:Y:S01]  /*1d60*/  @!P3 IMAD.MOV R16, RZ, RZ, -R16 ;  /* 0x000000ffff10b224 */ /* 0x000fe200078e0a10 */
[----:B------:R-:W-:Y:S01]  /*1d70*/  ISETP.GT.U32.AND P3, PT, R2, R41, PT ;  /* 0x000000290200720c */ /* 0x000fe20003f64070 */
[----:B------:R-:W-:Y:S01]  /*1d80*/  IMAD.MOV R5, RZ, RZ, -R4 ;  /* 0x000000ffff057224 */ /* 0x000fe200078e0a04 */
[----:B------:R-:W-:Y:S01]  /*1d90*/  ISETP.GE.AND P1, PT, R42, RZ, PT ;  /* 0x000000ff2a00720c */ /* 0x000fe20003f26270 */
[----:B------:R-:W-:-:S04]  /*1da0*/  IMAD.HI.U32 R4, R6, R18, RZ ;  /* 0x0000001206047227 */ /* 0x000fc800078e00ff */
[----:B------:R-:W-:Y:S01]  /*1db0*/  @!P6 IMAD.IADD R47, R47, 0x1, -R2 ;  /* 0x000000012f2fe824 */ /* 0x000fe200078e0a02 */
[----:B------:R-:W-:Y:S01]  /*1dc0*/  ISETP.GT.U32.AND P6, PT, R2, R45, PT ;  /* 0x0000002d0200720c */ /* 0x000fe20003fc4070 */
[----:B------:R-:W-:-:S04]  /*1dd0*/  IMAD.HI.U32 R6, R6, R40, RZ ;  /* 0x0000002806067227 */ /* 0x000fc800078e00ff */
[----:B------:R-:W-:Y:S02]  /*1de0*/  IMAD.MOV R4, RZ, RZ, -R4 ;  /* 0x000000ffff047224 */ /* 0x000fe400078e0a04 */
[----:B------:R-:W-:Y:S02]  /*1df0*/  IMAD.MOV R6, RZ, RZ, -R6 ;  /* 0x000000ffff067224 */ /* 0x000fe400078e0a06 */
[C---:B------:R-:W-:Y:S01]  /*1e00*/  IMAD R37, R2.reuse, R5, R37 ;  /* 0x0000000502257224 */ /* 0x040fe200078e0225 */
[----:B0-----:R-:W-:Y:S01]  /*1e10*/  R2UR UR9, R7 ;  /* 0x00000000070972ca */ /* 0x001fe200000e0000 */
[----:B------:R-:W-:Y:S01]  /*1e20*/  @!P5 IMAD.MOV R15, RZ, RZ, -R15 ;  /* 0x000000ffff0fd224 */ /* 0x000fe200078e0a0f */
[C---:B------:R-:W-:Y:S01]  /*1e30*/  ISETP.GT.U32.AND P5, PT, R2.reuse, R43, PT ;  /* 0x0000002b0200720c */ /* 0x040fe20003fa4070 */
[C---:B------:R-:W-:Y:S02]  /*1e40*/  IMAD R18, R3.reuse, R4, R18 ;  /* 0x0000000403127224 */ /* 0x040fe400078e0212 */
[----:B------:R-:W-:Y:S01]  /*1e50*/  @!P4 IMAD.MOV R20, RZ, RZ, -R20 ;  /* 0x000000ffff14c224 */ /* 0x000fe200078e0a14 */
[C---:B------:R-:W-:Y:S01]  /*1e60*/  ISETP.GT.U32.AND P4, PT, R2.reuse, R39, PT ;  /* 0x000000270200720c */ /* 0x040fe20003f84070 */
[----:B------:R-:W-:Y:S01]  /*1e70*/  IMAD R40, R3, R6, R40 ;  /* 0x0000000603287224 */ /* 0x000fe200078e0228 */
[----:B------:R-:W0:Y:S01]  /*1e80*/  LDC.64 R4, c[0x0][0x3a0] ;  /* 0x0000e800ff047b82 */ /* 0x000e220000000a00 */
[--C-:B------:R-:W-:Y:S01]  /*1e90*/  @!P2 IMAD.IADD R19, R19, 0x1, -R2.reuse ;  /* 0x000000011313a824 */ /* 0x100fe200078e0a02 */
[C---:B------:R-:W-:Y:S01]  /*1ea0*/  ISETP.GT.U32.AND P2, PT, R2.reuse, R37, PT ;  /* 0x000000250200720c */ /* 0x040fe20003f44070 */
[----:B------:R-:W-:Y:S01]  /*1eb0*/  @!P3 IMAD.IADD R41, R41, 0x1, -R2 ;  /* 0x000000012929b824 */ /* 0x000fe200078e0a02 */
[----:B------:R-:W-:Y:S01]  /*1ec0*/  ISETP.GT.U32.AND P3, PT, R3, R18, PT ;  /* 0x000000120300720c */ /* 0x000fe20003f64070 */
[----:B------:R-:W-:Y:S01]  /*1ed0*/  @!P1 IMAD.MOV R14, RZ, RZ, -R14 ;  /* 0x000000ffff0e9224 */ /* 0x000fe200078e0a0e */
[C---:B------:R-:W-:Y:S01]  /*1ee0*/  ISETP.GT.U32.AND P1, PT, R2.reuse, R47, PT ;  /* 0x0000002f0200720c */ /* 0x040fe20003f24070 */
[----:B------:R-:W-:Y:S01]  /*1ef0*/  @!P6 IMAD.IADD R45, R45, 0x1, -R2 ;  /* 0x000000012d2de824 */ /* 0x000fe200078e0a02 */
[----:B------:R-:W-:Y:S01]  /*1f00*/  ISETP.GT.U32.AND P6, PT, R3, R40, PT ;  /* 0x000000280300720c */ /* 0x000fe20003fc4070 */
[----:B------:R-:W-:Y:S01]  /*1f10*/  @!P0 IMAD.MOV R22, RZ, RZ, -R22 ;  /* 0x000000ffff168224 */ /* 0x000fe200078e0a16 */
[----:B------:R-:W-:Y:S01]  /*1f20*/  ISETP.GT.U32.AND P0, PT, R2, R12, PT ;  /* 0x0000000c0200720c */ /* 0x000fe20003f04070 */
[--C-:B------:R-:W-:Y:S01]  /*1f30*/  @!P5 IMAD.IADD R43, R43, 0x1, -R2.reuse ;  /* 0x000000012b2bd824 */ /* 0x100fe200078e0a02 */
[----:B------:R-:W-:Y:S01]  /*1f40*/  ISETP.GE.AND P5, PT, R48, RZ, PT ;  /* 0x000000ff3000720c */ /* 0x000fe20003fa6270 */
[--C-:B------:R-:W-:Y:S01]  /*1f50*/  @!P4 IMAD.IADD R39, R39, 0x1, -R2.reuse ;  /* 0x000000012727c824 */ /* 0x100fe200078e0a02 */
[----:B------:R-:W-:Y:S01]  /*1f60*/  ISETP.GE.AND P4, PT, R46, RZ, PT ;  /* 0x000000ff2e00720c */ /* 0x000fe20003f86270 */
[--C-:B------:R-:W-:Y:S01]  /*1f70*/  @!P2 IMAD.IADD R37, R37, 0x1, -R2.reuse ;  /* 0x000000012525a824 */ /* 0x100fe200078e0a02 */
[----:B------:R-:W-:Y:S01]  /*1f80*/  ISETP.GE.AND P2, PT, R50, RZ, PT ;  /* 0x000000ff3200720c */ /* 0x000fe20003f46270 */
[--C-:B------:R-:W-:Y:S01]  /*1f90*/  @!P3 IMAD.IADD R18, R18, 0x1, -R3.reuse ;  /* 0x000000011212b824 */ /* 0x100fe200078e0a03 */
[----:B------:R-:W-:Y:S01]  /*1fa0*/  ISETP.GE.AND P3, PT, R51, RZ, PT ;  /* 0x000000ff3300720c */ /* 0x000fe20003f66270 */
[----:B------:R-:W-:Y:S01]  /*1fb0*/  @!P1 IMAD.IADD R47, R47, 0x1, -R2 ;  /* 0x000000012f2f9824 */ /* 0x000fe200078e0a02 */
[----:B------:R-:W-:Y:S01]  /*1fc0*/  ISETP.GE.AND P1, PT, R49, RZ, PT ;  /* 0x000000ff3100720c */ /* 0x000fe20003f26270 */
[----:B------:R-:W-:-:S02]  /*1fd0*/  @!P6 IMAD.IADD R40, R40, 0x1, -R3 ;  /* 0x000000012828e824 */ /* 0x000fc400078e0a03 */
[----:B------:R-:W-:Y:S01]  /*1fe0*/  @!P0 IMAD.IADD R12, R12, 0x1, -R2 ;  /* 0x000000010c0c8824 */ /* 0x000fe200078e0a02 */
[----:B------:R-:W-:Y:S01]  /*1ff0*/  ISETP.NE.U32.AND P0, PT, R10, RZ, PT ;  /* 0x000000ff0a00720c */ /* 0x000fe20003f05070 */
[----:B------:R-:W-:Y:S01]  /*2000*/  IMAD.MOV.U32 R10, RZ, RZ, R17 ;  /* 0x000000ffff0a7224 */ /* 0x000fe200078e0011 */
[C---:B------:R-:W-:Y:S01]  /*2010*/  ISETP.GT.U32.AND P6, PT, R3.reuse, R40, PT ;  /* 0x000000280300720c */ /* 0x040fe20003fc4070 */
[----:B------:R-:W-:Y:S01]  /*2020*/  @!P5 IMAD.MOV R12, RZ, RZ, -R12 ;  /* 0x000000ffff0cd224 */ /* 0x000fe200078e0a0c */
[----:B------:R-:W-:Y:S01]  /*2030*/  ISETP.GT.U32.AND P5, PT, R3, R18, PT ;  /* 0x000000120300720c */ /* 0x000fe20003fa4070 */
[----:B------:R-:W-:Y:S02]  /*2040*/  IMAD.MOV.U32 R7, RZ, RZ, R19 ;  /* 0x000000ffff077224 */ /* 0x000fe400078e0013 */
[----:B------:R-:W-:Y:S01]  /*2050*/  @!P4 IMAD.MOV R13, RZ, RZ, -R13 ;  /* 0x000000ffff0dc224 */ /* 0x000fe200078e0a0d */
[----:B------:R-:W-:Y:S01]  /*2060*/  ISETP.GT.U32.AND P4, PT, R2, R37, PT ;  /* 0x000000250200720c */ /* 0x000fe20003f84070 */
[----:B------:R-:W-:Y:S01]  /*2070*/  @!P2 IMAD.MOV R10, RZ, RZ, -R10 ;  /* 0x000000ffff0aa224 */ /* 0x000fe200078e0a0a */
[----:B------:R-:W-:Y:S01]  /*2080*/  ISETP.GE.AND P2, PT, R58, RZ, PT ;  /* 0x000000ff3a00720c */ /* 0x000fe20003f46270 */
[----:B------:R-:W-:Y:S01]  /*2090*/  @!P3 IMAD.MOV R7, RZ, RZ, -R7 ;  /* 0x000000ffff07b224 */ /* 0x000fe200078e0a07 */
[----:B------:R-:W-:Y:S01]  /*20a0*/  ISETP.GE.AND P3, PT, R57, RZ, PT ;  /* 0x000000ff3900720c */ /* 0x000fe20003f66270 */
[----:B------:R-:W-:Y:S01]  /*20b0*/  @!P1 IMAD.MOV R11, RZ, RZ, -R11 ;  /* 0x000000ffff0b9224 */ /* 0x000fe200078e0a0b */
[----:B------:R-:W-:Y:S01]  /*20c0*/  ISETP.GE.AND P1, PT, R52, RZ, PT ;  /* 0x000000ff3400720c */ /* 0x000fe20003f26270 */
[--C-:B------:R-:W-:Y:S01]  /*20d0*/  @!P6 IMAD.IADD R40, R40, 0x1, -R3.reuse ;  /* 0x000000012828e824 */ /* 0x100fe200078e0a03 */
[----:B------:R-:W-:Y:S01]  /*20e0*/  ISETP.NE.AND P6, PT, R8, RZ, PT ;  /* 0x000000ff0800720c */ /* 0x000fe20003fc5270 */
[----:B------:R-:W-:Y:S01]  /*20f0*/  @!P5 IMAD.IADD R18, R18, 0x1, -R3 ;  /* 0x000000011212d824 */ /* 0x000fe200078e0a03 */
[----:B------:R-:W-:Y:S01]  /*2100*/  ISETP.GE.AND P5, PT, R54, RZ, PT ;  /* 0x000000ff3600720c */ /* 0x000fe20003fa6270 */
[----:B------:R-:W-:Y:S01]  /*2110*/  IMAD.MOV.U32 R42, RZ, RZ, R40 ;  /* 0x000000ffff2a7224 */ /* 0x000fe200078e0028 */
[----:B------:R-:W-:Y:S01]  /*2120*/  LOP3.LUT R3, RZ, R8, RZ, 0x33, !PT ;  /* 0x00000008ff037212 */ /* 0x000fe200078e33ff */
[----:B------:R-:W-:Y:S01]  /*2130*/  @!P4 IMAD.IADD R37, R37, 0x1, -R2 ;  /* 0x000000012525c824 */ /* 0x000fe200078e0a02 */
[----:B------:R-:W-:Y:S01]  /*2140*/  ISETP.GE.AND P4, PT, R53, RZ, PT ;  /* 0x000000ff3500720c */ /* 0x000fe20003f86270 */
[----:B------:R-:W-:-:S02]  /*2150*/  IMAD.MOV.U32 R6, RZ, RZ, R39 ;  /* 0x000000ffff067224 */ /* 0x000fc400078e0027 */
[----:B------:R-:W-:Y:S01]  /*2160*/  @!P2 IMAD.MOV R18, RZ, RZ, -R18 ;  /* 0x000000ffff12a224 */ /* 0x000fe200078e0a12 */
[----:B------:R-:W-:Y:S01]  /*2170*/  ISETP.GE.AND P2, PT, R56, RZ, PT ;  /* 0x000000ff3800720c */ /* 0x000fe20003f46270 */
[----:B------:R-:W-:Y:S01]  /*2180*/  @!P3 IMAD.MOV R42, RZ, RZ, -R42 ;  /* 0x000000ffff2ab224 */ /* 0x000fe200078e0a2a */
[----:B------:R-:W-:Y:S01]  /*2190*/  ISETP.GE.AND P3, PT, R44, RZ, PT ;  /* 0x000000ff2c00720c */ /* 0x000fe20003f66270 */
[----:B------:R-:W-:Y:S01]  /*21a0*/  @!P1 IMAD.MOV R6, RZ, RZ, -R6 ;  /* 0x000000ffff069224 */ /* 0x000fe200078e0a06 */
[----:B------:R-:W-:Y:S01]  /*21b0*/  ISETP.GE.AND P1, PT, R55, RZ, PT ;  /* 0x000000ff3700720c */ /* 0x000fe20003f26270 */
[----:B------:R-:W-:Y:S01]  /*21c0*/  IMAD.MOV.U32 R17, RZ, RZ, R43 ;  /* 0x000000ffff117224 */ /* 0x000fe200078e002b */
[C---:B------:R-:W-:Y:S01]  /*21d0*/  SEL R40, R3.reuse, R18, !P6 ;  /* 0x0000001203287207 */ /* 0x040fe20007000000 */
[----:B------:R-:W-:Y:S01]  /*21e0*/  IMAD.MOV.U32 R8, RZ, RZ, R41 ;  /* 0x000000ffff087224 */ /* 0x000fe200078e0029 */
[----:B------:R-:W-:Y:S01]  /*21f0*/  SEL R42, R3, R42, !P6 ;  /* 0x0000002a032a7207 */ /* 0x000fe20007000000 */
[----:B0-----:R-:W-:-:S02]  /*2200*/  VIADD R3, R4, 0xfffffff7 ;  /* 0xfffffff704037836 */ /* 0x001fc40000000000 */
[----:B------:R-:W-:Y:S02]  /*2210*/  VIADD R2, R4, 0xffffffff ;  /* 0xffffffff04027836 */ /* 0x000fe40000000000 */
[----:B------:R-:W-:Y:S01]  /*2220*/  @!P5 IMAD.MOV R17, RZ, RZ, -R17 ;  /* 0x000000ffff11d224 */ /* 0x000fe200078e0a11 */
[----:B------:R-:W-:Y:S01]  /*2230*/  ISETP.GE.U32.AND P5, PT, R3, 0x7fffffb8, PT ;  /* 0x7fffffb80300780c */ /* 0x000fe20003fa6070 */
[----:B------:R-:W-:Y:S01]  /*2240*/  @!P4 IMAD.MOV R8, RZ, RZ, -R8 ;  /* 0x000000ffff08c224 */ /* 0x000fe200078e0a08 */
[----:B------:R-:W-:Y:S01]  /*2250*/  ISETP.GE.U32.AND P4, PT, R2, 0x7fffffc0, PT ;  /* 0x7fffffc00200780c */ /* 0x000fe20003f86070 */
[----:B------:R-:W-:Y:S02]  /*2260*/  IMAD.MOV.U32 R18, RZ, RZ, R45 ;  /* 0x000000ffff127224 */ /* 0x000fe400078e002d */
[C---:B------:R-:W-:Y:S02]  /*2270*/  VIADD R3, R4.reuse, 0xffffffec ;  /* 0xffffffec04037836 */ /* 0x040fe40000000000 */
[----:B------:R-:W-:-:S02]  /*2280*/  VIADD R2, R4, 0xffffffed ;  /* 0xffffffed04027836 */ /* 0x000fc40000000000 */
[----:B------:R-:W-:Y:S02]  /*2290*/  IMAD.MOV.U32 R19, RZ, RZ, R47 ;  /* 0x000000ffff137224 */ /* 0x000fe400078e002f */
[----:B------:R-:W-:Y:S01]  /*22a0*/  @!P1 IMAD.MOV R18, RZ, RZ, -R18 ;  /* 0x000000ffff129224 */ /* 0x000fe200078e0a12 */
[----:B------:R-:W-:Y:S01]  /*22b0*/  ISETP.GE.U32.AND P1, PT, R3, 0x7fffffad, PT ;  /* 0x7fffffad0300780c */ /* 0x000fe20003f26070 */
[----:B------:R-:W-:Y:S01]  /*22c0*/  @!P2 IMAD.MOV R19, RZ, RZ, -R19 ;  /* 0x000000ffff13a224 */ /* 0x000fe200078e0a13 */
[----:B------:R-:W-:Y:S01]  /*22d0*/  ISETP.GE.U32.AND P2, PT, R2, 0x7fffffae, PT ;  /* 0x7fffffae0200780c */ /* 0x000fe20003f46070 */
[C---:B------:R-:W-:Y:S01]  /*22e0*/  VIADD R3, R4.reuse, 0xffffffee ;  /* 0xffffffee04037836 */ /* 0x040fe20000000000 */
[----:B------:R-:W-:Y:S01]  /*22f0*/  SEL R51, RZ, 0x1, P1 ;  /* 0x00000001ff337807 */ /* 0x000fe20000800000 */
[C---:B------:R-:W-:Y:S01]  /*2300*/  VIADD R2, R4.reuse, 0xffffffef ;  /* 0xffffffef04027836 */ /* 0x040fe20000000000 */
[----:B------:R-:W-:Y:S01]  /*2310*/  SEL R78, RZ, 0x1fffe, P2 ;  /* 0x0001fffeff4e7807 */ /* 0x000fe20001000000 */
[C---:B------:R-:W-:Y:S01]  /*2320*/  VIADD R39, R4.reuse, 0xffffffe6 ;  /* 0xffffffe604277836 */ /* 0x040fe20000000000 */
[----:B------:R-:W-:Y:S01]  /*2330*/  ISETP.GE.U32.AND P6, PT, R3, 0x7fffffaf, PT ;  /* 0x7fffffaf0300780c */ /* 0x000fe20003fc6070 */
[----:B------:R-:W-:Y:S01]  /*2340*/  VIADD R3, R4, 0xffffffe8 ;  /* 0xffffffe804037836 */ /* 0x000fe20000000000 */
[----:B------:R-:W-:Y:S01]  /*2350*/  ISETP.GE.U32.AND P1, PT, R2, 0x7fffffb0, PT ;  /* 0x7fffffb00200780c */ /* 0x000fe20003f26070 */
        /* <DEDUP_REMOVED lines=10> */
[C---:B------:R-:W-:Y:S01]  /*2400*/  VIADD R3, R4.reuse, 0xffffffe4 ;  /* 0xffffffe404037836 */ /* 0x040fe20000000000 */
[----:B------:R-:W-:Y:S01]  /*2410*/  SEL R73, RZ, 0x1, P2 ;  /* 0x00000001ff497807 */ /* 0x000fe20001000000 */
        /* <DEDUP_REMOVED lines=8> */
[----:B-1----:R-:W-:Y:S01]  /*24a0*/  VIADD R57, R4, 0xffffffd8 ;  /* 0xffffffd804397836 */ /* 0x002fe20000000000 */
[----:B------:R-:W-:Y:S01]  /*24b0*/  BAR.SYNC.DEFER_BLOCKING 0x0 ;  /* 0x0000000000007b1d */ /* 0x000fe20000010000 */
[----:B------:R-:W-:Y:S01]  /*24c0*/  ISETP.GE.U32.AND P1, PT, R2, 0x7fffffa6, PT ;  /* 0x7fffffa60200780c */ /* 0x000fe20003f26070 */
[C---:B------:R-:W-:Y:S01]  /*24d0*/  VIADD R2, R4.reuse, 0xffffffe1 ;  /* 0xffffffe104027836 */ /* 0x040fe20000000000 */
[----:B------:R-:W-:Y:S01]  /*24e0*/  SEL R77, RZ, 0x1, P6 ;  /* 0x00000001ff4d7807 */ /* 0x000fe20003000000 */
[C---:B------:R-:W-:Y:S01]  /*24f0*/  VIADD R61, R4.reuse, 0xffffffd4 ;  /* 0xffffffd4043d7836 */ /* 0x040fe20000000000 */
[----:B------:R-:W-:Y:S01]  /*2500*/  SEL R80, RZ, 0x7fff8, P2 ;  /* 0x0007fff8ff507807 */ /* 0x000fe20001000000 */
[C---:B------:R-:W-:Y:S01]  /*2510*/  VIADD R65, R4.reuse, 0xffffffd0 ;  /* 0xffffffd004417836 */ /* 0x040fe20000000000 */
        /* <DEDUP_REMOVED lines=12> */
[----:B------:R-:W-:-:S02]  /*25e0*/  SEL R84, RZ, 0x7fff8, P6 ;  /* 0x0007fff8ff547807 */ /* 0x000fc40003000000 */
[----:B------:R-:W-:Y:S02]  /*25f0*/  SEL R90, RZ, 0x1fffe, P1 ;  /* 0x0001fffeff5a7807 */ /* 0x000fe40000800000 */
[----:B------:R-:W-:Y:S02]  /*2600*/  ISETP.GE.U32.AND P6, PT, R39, 0x7fffffa3, PT ;  /* 0x7fffffa32700780c */ /* 0x000fe40003fc6070 */
[----:B------:R-:W-:Y:S01]  /*2610*/  ISETP.GE.U32.AND P1, PT, R2, 0x7fffffa4, PT ;  /* 0x7fffffa40200780c */ /* 0x000fe20003f26070 */
[C---:B------:R-:W-:Y:S01]  /*2620*/  VIADD R2, R4.reuse, 0xffffffcd ;  /* 0xffffffcd04027836 */ /* 0x040fe20000000000 */
[----:B------:R-:W-:Y:S02]  /*2630*/  SEL R79, RZ, 0x4, P6 ;  /* 0x00000004ff4f7807 */ /* 0x000fe40003000000 */
[----:B------:R-:W-:Y:S01]  /*2640*/  ISETP.GE.U32.AND P6, PT, R3, 0x7fffff8d, PT ;  /* 0x7fffff8d0300780c */ /* 0x000fe20003fc6070 */
[----:B------:R-:W-:Y:S01]  /*2650*/  VIADD R3, R4, 0xffffffce ;  /* 0xffffffce04037836 */ /* 0x000fe20000000000 */
[----:B------:R-:W-:-:S02]  /*2660*/  SEL R88, RZ, 0x7fff8, P1 ;  /* 0x0007fff8ff587807 */ /* 0x000fc40000800000 */
[----:B------:R-:W-:Y:S01]  /*2670*/  ISETP.GE.U32.AND P1, PT, R2, 0x7fffff8e, PT ;  /* 0x7fffff8e0200780c */ /* 0x000fe20003f26070 */
[----:B------:R-:W-:Y:S01]  /*2680*/  VIADD R2, R4, 0xffffffcf ;  /* 0xffffffcf04027836 */ /* 0x000fe20000000000 */
[----:B------:R-:W-:Y:S02]  /*2690*/  SEL R39, RZ, 0x1, P6 ;  /* 0x00000001ff277807 */ /* 0x000fe40003000000 */
[----:B------:R-:W-:Y:S02]  /*26a0*/  ISETP.GE.U32.AND P6, PT, R3, 0x7fffff8f, PT ;  /* 0x7fffff8f0300780c */ /* 0x000fe40003fc6070 */
[----:B------:R-:W-:Y:S02]  /*26b0*/  SEL R46, RZ, 0x1fffe, P1 ;  /* 0x0001fffeff2e7807 */ /* 0x000fe40000800000 */
[----:B------:R-:W-:Y:S01]  /*26c0*/  ISETP.GE.U32.AND P1, PT, R2, 0x7fffff90, PT ;  /* 0x7fffff900200780c */ /* 0x000fe20003f26070 */
[----:B------:R-:W-:Y:S01]  /*26d0*/  VIADD R2, R4, 0xffffffc9 ;  /* 0xffffffc904027836 */ /* 0x000fe20000000000 */
[----:B------:R-:W-:-:S02]  /*26e0*/  SEL R3, RZ, 0x4, P6 ;  /* 0x00000004ff037807 */ /* 0x000fc40003000000 */
[----:B------:R-:W-:Y:S01]  /*26f0*/  ISETP.GE.U32.AND P6, PT, R41, 0x7fffff89, PT ;  /* 0x7fffff892900780c */ /* 0x000fe20003fc6070 */
[----:B------:R-:W-:Y:S01]  /*2700*/  VIADD R41, R4, 0xffffffca ;  /* 0xffffffca04297836 */ /* 0x000fe20000000000 */
[----:B------:R-:W-:Y:S02]  /*2710*/  SEL R44, RZ, 0x7fff8, P1 ;  /* 0x0007fff8ff2c7807 */ /* 0x000fe40000800000 */
[----:B------:R-:W-:Y:S01]  /*2720*/  ISETP.GE.U32.AND P1, PT, R2, 0x7fffff8a, PT ;  /* 0x7fffff8a0200780c */ /* 0x000fe20003f26070 */
[----:B------:R-:W-:Y:S01]  /*2730*/  VIADD R2, R4, 0xffffffcb ;  /* 0xffffffcb04027836 */ /* 0x000fe20000000000 */
[----:B------:R-:W-:Y:S02]  /*2740*/  SEL R43, RZ, 0x1, P6 ;  /* 0x00000001ff2b7807 */ /* 0x000fe40003000000 */
[----:B------:R-:W-:Y:S02]  /*2750*/  ISETP.GE.U32.AND P6, PT, R41, 0x7fffff8b, PT ;  /* 0x7fffff8b2900780c */ /* 0x000fe40003fc6070 */
[----:B------:R-:W-:-:S02]  /*2760*/  SEL R50, RZ, 0x1fffe, P1 ;  /* 0x0001fffeff327807 */ /* 0x000fc40000800000 */
[----:B------:R-:W-:Y:S01]  /*2770*/  ISETP.GE.U32.AND P1, PT, R2, 0x7fffff8c, PT ;  /* 0x7fffff8c0200780c */ /* 0x000fe20003f26070 */
[C---:B------:R-:W-:Y:S01]  /*2780*/  VIADD R2, R4.reuse, 0xffffffc5 ;  /* 0xffffffc504027836 */ /* 0x040fe20000000000 */
[----:B------:R-:W-:Y:S02]  /*2790*/  SEL R41, RZ, 0x4, P6 ;  /* 0x00000004ff297807 */ /* 0x000fe40003000000 */
[----:B------:R-:W-:Y:S01]  /*27a0*/  ISETP.GE.U32.AND P6, PT, R45, 0x7fffff85, PT ;  /* 0x7fffff852d00780c */ /* 0x000fe20003fc6070 */
[----:B------:R-:W-:Y:S01]  /*27b0*/  VIADD R45, R4, 0xffffffc7 ;  /* 0xffffffc7042d7836 */ /* 0x000fe20000000000 */
        /* <DEDUP_REMOVED lines=12> */
[----:B------:R-:W-:Y:S02]  /*2880*/  SEL R58, RZ, 0x1fffe, P6 ;  /* 0x0001fffeff3a7807 */ /* 0x000fe40003000000 */
[----:B------:R-:W-:Y:S01]  /*2890*/  ISETP.GE.U32.AND P6, PT, R2, 0x7fffff84, PT ;  /* 0x7fffff840200780c */ /* 0x000fe20003fc6070 */
[----:B------:R-:W-:Y:S01]  /*28a0*/  VIADD R2, R4, 0xffffffdd ;  /* 0xffffffdd04027836 */ /* 0x000fe20000000000 */
[----:B------:R-:W-:Y:S02]  /*28b0*/  ISETP.GE.U32.AND P1, PT, R49, 0x7fffff83, PT ;  /* 0x7fffff833100780c */ /* 0x000fe40003f26070 */
[----:B------:R-:W-:Y:S02]  /*28c0*/  SEL R56, RZ, 0x7fff8, P6 ;  /* 0x0007fff8ff387807 */ /* 0x000fe40003000000 */
[----:B------:R-:W-:Y:S02]  /*28d0*/  SEL R49, RZ, 0x4, P1 ;  /* 0x00000004ff317807 */ /* 0x000fe40000800000 */
[----:B------:R-:W-:Y:S01]  /*28e0*/  ISETP.GE.U32.AND P6, PT, R2, 0x7fffff9e, PT ;  /* 0x7fffff9e0200780c */ /* 0x000fe20003fc6070 */
[C---:B------:R-:W-:Y:S01]  /*28f0*/  VIADD R2, R4.reuse, 0xffffffdf ;  /* 0xffffffdf04027836 */ /* 0x040fe20000000000 */
[----:B------:R-:W-:Y:S01]  /*2900*/  ISETP.GE.U32.AND P1, PT, R53, 0x7fffff9d, PT ;  /* 0x7fffff9d3500780c */ /* 0x000fe20003f26070 */
[----:B------:R-:W-:Y:S01]  /*2910*/  VIADD R53, R4, 0xffffffde ;  /* 0xffffffde04357836 */ /* 0x000fe20000000000 */
[----:B------:R-:W-:-:S02]  /*2920*/  SEL R62, RZ, 0x1fffe, P6 ;  /* 0x0001fffeff3e7807 */ /* 0x000fc40003000000 */
[----:B------:R-:W-:Y:S02]  /*2930*/  SEL R55, RZ, 0x1, P1 ;  /* 0x00000001ff377807 */ /* 0x000fe40000800000 */
[----:B------:R-:W-:Y:S01]  /*2940*/  ISETP.GE.U32.AND P6, PT, R2, 0x7fffffa0, PT ;  /* 0x7fffffa00200780c */ /* 0x000fe20003fc6070 */
[C---:B------:R-:W-:Y:S01]  /*2950*/  VIADD R2, R4.reuse, 0xffffffd9 ;  /* 0xffffffd904027836 */ /* 0x040fe20000000000 */
[----:B------:R-:W-:Y:S02]  /*2960*/  ISETP.GE.U32.AND P1, PT, R53, 0x7fffff9f, PT ;  /* 0x7fffff9f3500780c */ /* 0x000fe40003f26070 */
[----:B------:R-:W-:Y:S02]  /*2970*/  SEL R60, RZ, 0x7fff8, P6 ;  /* 0x0007fff8ff3c7807 */ /* 0x000fe40003000000 */
[----:B------:R-:W-:Y:S02]  /*2980*/  SEL R53, RZ, 0x4, P1 ;  /* 0x00000004ff357807 */ /* 0x000fe40000800000 */
[----:B------:R-:W-:Y:S01]  /*2990*/  ISETP.GE.U32.AND P1, PT, R57, 0x7fffff99, PT ;  /* 0x7fffff993900780c */ /* 0x000fe20003f26070 */
[----:B------:R-:W-:Y:S01]  /*29a0*/  VIADD R57, R4, 0xffffffda ;  /* 0xffffffda04397836 */ /* 0x000fe20000000000 */
        /* <DEDUP_REMOVED lines=27> */
[----:B------:R-:W-:Y:S02]  /*2b60*/  SHF.R.S32.HI R65, RZ, 0x6, R0 ;  /* 0x00000006ff417819 */ /* 0x000fe40000011400 */
[----:B------:R-:W-:Y:S02]  /*2b70*/  ISETP.GE.U32.AND P6, PT, R2, 0x7fffff93, PT ;  /* 0x7fffff930200780c */ /* 0x000fe40003fc6070 */
[----:B------:R-:W-:Y:S02]  /*2b80*/  LOP3.LUT R2, R0, 0x40, RZ, 0xc0, !PT ;  /* 0x0000004000027812 */ /* 0x000fe400078ec0ff */
[----:B------:R-:W-:Y:S02]  /*2b90*/  SGXT R0, R65, 0x1 ;  /* 0x000000014100781a */ /* 0x000fe40000000200 */
[----:B------:R-:W-:Y:S01]  /*2ba0*/  SEL R65, RZ, 0x4, P6 ;  /* 0x00000004ff417807 */ /* 0x000fe20003000000 */
[----:B------:R-:W-:Y:S01]  /*2bb0*/  IMAD R2, R2, 0x80, R81 ;  /* 0x0000008002027824 */ /* 0x000fe200078e0251 */
[----:B------:R-:W-:-:S02]  /*2bc0*/  ISETP.GE.U32.AND P6, PT, R72, 0x7fffff94, PT ;  /* 0x7fffff944800780c */ /* 0x000fc40003fc6070 */
[----:B------:R-:W-:Y:S02]  /*2bd0*/  LOP3.LUT R0, R81, 0x90, R0, 0x78, !PT ;  /* 0x0000009051007812 */ /* 0x000fe400078e7800 */
[----:B------:R-:W-:Y:S01]  /*2be0*/  SEL R72, RZ, 0x7fff8, P6 ;  /* 0x0007fff8ff487807 */ /* 0x000fe20003000000 */
[----:B------:R-:W-:Y:S08]  /*2bf0*/  BRA.U UP0, `(.L_x_5) ;  /* 0x0000000100187547 */ /* 0x000ff0000b800000 */
[----:B------:R-:W-:Y:S01]  /*2c00*/  ELECT P6, URZ, PT ;  /* 0x0000000000ff782f */ /* 0x000fe200038c0000 */
[----:B------:R-:W-:Y:S01]  /*2c10*/  IMAD.MOV.U32 R81, RZ, RZ, 0x1 ;  /* 0x00000001ff517424 */ /* 0x000fe200078e00ff */
[----:B------:R-:W-:Y:S01]  /*2c20*/  UMOV UR5, 0x40 ;  /* 0x0000004000057882 */ /* 0x000fe20000000000 */
[----:B------:R-:W-:Y:S01]  /*2c30*/  UVIRTCOUNT.DEALLOC.SMPOOL 0x80 ;  /* 0x000000800000784c */ /* 0x000fe20000000000 */
[----:B------:R-:W-:-:S09]  /*2c40*/  ULEA UR5, UR4, UR5, 0x18 ;  /* 0x0000000504057291 */ /* 0x000fd2000f8ec0ff */
[----:B------:R0:W-:Y:S03]  /*2c50*/  @P6 STS.U8 [UR5], R81 ;  /* 0x00000051ff006988 */ /* 0x0001e60008000005 */
.L_x_5:
[----:B------:R-:W-:Y:S01]  /*2c60*/  UIADD3 UR11, UPT, UPT, UR9, UR11, URZ ;  /* 0x0000000b090b7290 */ /* 0x000fe2000fffe0ff */
[----:B0-----:R-:W-:Y:S01]  /*2c70*/  SEL R81, RZ, 0x1, P2 ;  /* 0x00000001ff517807 */ /* 0x001fe20001000000 */
[----:B------:R-:W-:Y:S01]  /*2c80*/  IMAD.IADD R78, R51, 0x1, R78 ;  /* 0x00000001334e7824 */ /* 0x000fe200078e024e */
[----:B------:R-:W-:Y:S01]  /*2c90*/  SEL R51, RZ, 0x1, P1 ;  /* 0x00000001ff337807 */ /* 0x000fe20000800000 */
[----:B------:R-:W-:Y:S01]  /*2ca0*/  VOTEU.ALL UP1, P0 ;  /* 0x0000000000ff7886 */ /* 0x000fe20000020000 */
[----:B------:R-:W-:Y:S01]  /*2cb0*/  IMAD.IADD R73, R73, 0x1, R82 ;  /* 0x0000000149497824 */ /* 0x000fe200078e0252 */
[----:B------:R-:W-:Y:S01]  /*2cc0*/  UMOV UR4, 0x1 ;  /* 0x0000000100047882 */ /* 0x000fe20000000000 */
[----:B------:R-:W-:Y:S01]  /*2cd0*/  IMAD.IADD R81, R81, 0x1, R90 ;  /* 0x0000000151517824 */ /* 0x000fe200078e025a */
[----:B------:R-:W-:Y:S01]  /*2ce0*/  UIADD3 UR6, UPT, UPT, UR10, 0x14000, URZ ;  /* 0x000140000a067890 */ /* 0x000fe2000fffe0ff */
[----:B------:R-:W-:Y:S01]  /*2cf0*/  STTM.x128 tmem[UR11], RZ ;  /* 0x000000ff000079ed */ /* 0x000fe200083c000b */
[----:B------:R-:W0:Y:S01]  /*2d00*/  FENCE.VIEW.ASYNC.T ;  /* 0x00000000000073c6 */ /* 0x000e220000000200 */
[----:B------:R-:W-:Y:S01]  /*2d10*/  IMAD.IADD R43, R43, 0x1, R50 ;  /* 0x000000012b2b7824 */ /* 0x000fe200078e0232 */
[----:B------:R-:W-:-:S04]  /*2d20*/  @!UP1 UIADD3 UR14, UPT, UPT, -UR4, 0x100000, URZ ;  /* 0x00100000040e9890 */ /* 0x000fc8000fffe1ff */
[----:B------:R-:W-:Y:S02]  /*2d30*/  @!UP1 USHF.L.U32 UR15, UR14, 0xb, URZ ;  /* 0x0000000b0e0f9899 */ /* 0x000fe400080006ff */
[----:B------:R-:W-:Y:S01]  /*2d40*/  @!UP1 USHF.L.U32 UR14, UR14, 0x1, URZ ;  /* 0x000000010e0e9899 */ /* 0x000fe200080006ff */
[----:B------:R-:W-:Y:S01]  /*2d50*/  IMAD.IADD R51, R51, 0x1, R58 ;  /* 0x0000000133337824 */ /* 0x000fe200078e023a */
[----:B------:R-:W-:Y:S01]  /*2d60*/  LOP3.LUT R73, R73, 0x3, RZ, 0xc0, !PT ;  /* 0x0000000349497812 */ /* 0x000fe200078ec0ff */
[----:B------:R-:W-:Y:S01]  /*2d70*/  IMAD.IADD R77, R77, 0x1, R86 ;  /* 0x000000014d4d7824 */ /* 0x000fe200078e0256 */
[----:B------:R-:W-:Y:S01]  /*2d80*/  LOP3.LUT R81, R81, 0x3, RZ, 0xc0, !PT ;  /* 0x0000000351517812 */ /* 0x000fe200078ec0ff */
[----:B------:R-:W-:Y:S01]  /*2d90*/  IMAD.IADD R39, R39, 0x1, R46 ;  /* 0x0000000127277824 */ /* 0x000fe200078e022e */
[----:B------:R-:W-:Y:S01]  /*2da0*/  LOP3.LUT R43, R43, 0x3, RZ, 0xc0, !PT ;  /* 0x000000032b2b7812 */ /* 0x000fe200078ec0ff */
[----:B------:R-:W-:Y:S01]  /*2db0*/  IMAD.IADD R47, R47, 0x1, R54 ;  /* 0x000000012f2f7824 */ /* 0x000fe200078e0236 */
[----:B------:R-:W-:Y:S01]  /*2dc0*/  LOP3.LUT R51, R51, 0x3, RZ, 0xc0, !PT ;  /* 0x0000000333337812 */ /* 0x000fe200078ec0ff */
[----:B------:R-:W1:Y:S01]  /*2dd0*/  LDCU.128 UR16, c[0x0][0x380] ;  /* 0x00007000ff1077ac */ /* 0x000e620008000c00 */
[----:B------:R-:W-:Y:S01]  /*2de0*/  LOP3.LUT R77, R77, 0x3, RZ, 0xc0, !PT ;  /* 0x000000034d4d7812 */ /* 0x000fe200078ec0ff */
[----:B------:R-:W-:Y:S01]  /*2df0*/  IMAD.IADD R59, R59, 0x1, R66 ;  /* 0x000000013b3b7824 */ /* 0x000fe200078e0242 */
[----:B------:R-:W-:Y:S01]  /*2e00*/  IADD3 R71, PT, PT, R73, R80, R71 ;  /* 0x0000005049477210 */ /* 0x000fe20007ffe047 */
[----:B------:R-:W-:Y:S01]  /*2e10*/  UMOV UR12, UR6 ;  /* 0x00000006000c7c82 */ /* 0x000fe20008000000 */
[----:B------:R-:W-:Y:S01]  /*2e20*/  IADD3 R79, PT, PT, R81, R88, R79 ;  /* 0x00000058514f7210 */ /* 0x000fe20007ffe04f */
[----:B0-----:R-:W-:Y:S01]  /*2e30*/  VOTEU.ALL UP2, P0 ;  /* 0x0000000000ff7886 */ /* 0x001fe20000040000 */
[----:B------:R-:W-:Y:S01]  /*2e40*/  BAR.SYNC.DEFER_BLOCKING 0x0 ;  /* 0x0000000000007b1d */ /* 0x000fe20000010000 */
[----:B------:R-:W-:Y:S01]  /*2e50*/  LOP3.LUT R39, R39, 0x3, RZ, 0xc0, !PT ;  /* 0x0000000327277812 */ /* 0x000fe200078ec0ff */
[----:B------:R-:W-:Y:S01]  /*2e60*/  IMAD.IADD R67, R67, 0x1, R74 ;  /* 0x0000000143437824 */ /* 0x000fe200078e024a */
[----:B------:R-:W-:Y:S01]  /*2e70*/  LOP3.LUT R47, R47, 0x3, RZ, 0xc0, !PT ;  /* 0x000000032f2f7812 */ /* 0x000fe200078ec0ff */
[----:B------:R-:W-:Y:S01]  /*2e80*/  IMAD.IADD R63, R63, 0x1, R70 ;  /* 0x000000013f3f7824 */ /* 0x000fe200078e0246 */
[----:B------:R-:W-:Y:S01]  /*2e90*/  IADD3 R41, PT, PT, R43, R48, R41 ;  /* 0x000000302b297210 */ /* 0x000fe20007ffe029 */
[----:B------:R-:W-:Y:S01]  /*2ea0*/  IMAD.SHL.U32 R48, R71, 0x100, RZ ;  /* 0x0000010047307824 */ /* 0x000fe200078e00ff */
[----:B------:R-:W-:Y:S01]  /*2eb0*/  IADD3 R49, PT, PT, R51, R56, R49 ;  /* 0x0000003833317210 */ /* 0x000fe20007ffe031 */
[-C--:B------:R-:W-:Y:S01]  /*2ec0*/  IMAD R40, R40, R5.reuse, RZ ;  /* 0x0000000528287224 */ /* 0x080fe200078e02ff */
[----:B------:R-:W-:Y:S01]  /*2ed0*/  IADD3 R75, PT, PT, R77, R84, R75 ;  /* 0x000000544d4b7210 */ /* 0x000fe20007ffe04b */
[----:B------:R-:W-:Y:S01]  /*2ee0*/  IMAD.SHL.U32 R41, R41, 0x100, RZ ;  /* 0x0000010029297824 */ /* 0x000fe200078e00ff */
[----:B------:R-:W-:Y:S01]  /*2ef0*/  LOP3.LUT R50, R79, 0xf, RZ, 0xc0, !PT ;  /* 0x0000000f4f327812 */ /* 0x000fe200078ec0ff */
[----:B------:R-:W0:Y:S01]  /*2f00*/  LDC.64 R162, c[0x0][0x3a8] ;  /* 0x0000ea00ffa27b82 */ /* 0x000e220000000a00 */
[----:B------:R-:W-:Y:S01]  /*2f10*/  LOP3.LUT R78, R78, 0x3, RZ, 0xc0, !PT ;  /* 0x000000034e4e7812 */ /* 0x000fe200078ec0ff */
[----:B------:R-:W-:Y:S01]  /*2f20*/  IMAD R42, R42, R5, RZ ;  /* 0x000000052a2a7224 */ /* 0x000fe200078e02ff */
[----:B------:R-:W-:Y:S01]  /*2f30*/  IADD3 R3, PT, PT, R39, R44, R3 ;  /* 0x0000002c27037210 */ /* 0x000fe20007ffe003 */
[----:B------:R-:W-:Y:S01]  /*2f40*/  IMAD R50, R75, 0x10, R50 ;  /* 0x000000104b327824 */ /* 0x000fe200078e0232 */
[----:B------:R-:W-:Y:S01]  /*2f50*/  IADD3 R45, PT, PT, R47, R52, R45 ;  /* 0x000000342f2d7210 */ /* 0x000fe20007ffe02d */
[----:B------:R-:W2:Y:S01]  /*2f60*/  LDCU.64 UR24, c[0x0][0x358] ;  /* 0x00006b00ff1877ac */ /* 0x000ea20008000a00 */
[----:B------:R-:W-:Y:S01]  /*2f70*/  LOP3.LUT R44, R49, 0xf, RZ, 0xc0, !PT ;  /* 0x0000000f312c7812 */ /* 0x000fe200078ec0ff */
[----:B------:R-:W-:Y:S01]  /*2f80*/  IMAD.IADD R55, R55, 0x1, R62 ;  /* 0x0000000137377824 */ /* 0x000fe200078e023e */
[----:B------:R-:W-:Y:S01]  /*2f90*/  IADD3 R69, PT, PT, R78, R76, R69 ;  /* 0x0000004c4e457210 */ /* 0x000fe20007ffe045 */
[----:B------:R-:W-:Y:S01]  /*2fa0*/  @!P3 IMAD.MOV R37, RZ, RZ, -R37 ;  /* 0x000000ffff25b224 */ /* 0x000fe200078e0a25 */
[----:B------:R-:W-:Y:S01]  /*2fb0*/  LOP3.LUT R67, R67, 0x3, RZ, 0xc0, !PT ;  /* 0x0000000343437812 */ /* 0x000fe200078ec0ff */
[----:B------:R-:W3:Y:S02]  /*2fc0*/  FENCE.VIEW.ASYNC.S ;  /* 0x00000000000073c6 */ /* 0x000ee40000000000 */
[----:B---3--:R-:W3:Y:S01]  /*2fd0*/  @!UP2 SYNCS.EXCH.64 URZ, [UR12], UR14 ;  /* 0x0000000e0cffa5b2 */ /* 0x008ee20008000100 */
[----:B------:R-:W-:Y:S01]  /*2fe0*/  LOP3.LUT R59, R59, 0x3, RZ, 0xc0, !PT ;  /* 0x000000033b3b7812 */ /* 0x000fe200078ec0ff */
[----:B------:R-:W-:Y:S01]  /*2ff0*/  IMAD R45, R45, 0x10, R44 ;  /* 0x000000102d2d7824 */ /* 0x000fe200078e022c */
[----:B------:R-:W-:Y:S01]  /*3000*/  LOP3.LUT R48, R48, 0xf00, RZ, 0xe2, !PT ;  /* 0x00000f0030307812 */ /* 0x000fe200078ee2ff */
[----:B------:R-:W-:Y:S01]  /*3010*/  VIADD R39, R4, 0xfffffffe ;  /* 0xfffffffe04277836 */ /* 0x000fe20000000000 */
[----:B------:R-:W-:Y:S01]  /*3020*/  LOP3.LUT R44, R41, 0xf00, RZ, 0xe2, !PT ;  /* 0x00000f00292c7812 */ /* 0x000fe200078ee2ff */
[----:B------:R-:W-:Y:S01]  /*3030*/  STL [R1+0x764], R0 ;  /* 0x0007640001007387 */ /* 0x000fe20000100800 */
[----:B------:R-:W-:Y:S01]  /*3040*/  LOP3.LUT R63, R63, 0x3, RZ, 0xc0, !PT ;  /* 0x000000033f3f7812 */ /* 0x000fe200078ec0ff */
[----:B------:R-:W-:Y:S01]  /*3050*/  IMAD R48, R69, 0x1000, R48 ;  /* 0x0000100045307824 */ /* 0x000fe200078e0230 */
[----:B------:R-:W-:Y:S01]  /*3060*/  IADD3 R65, PT, PT, R67, R72, R65 ;  /* 0x0000004843417210 */ /* 0x000fe20007ffe041 */
[----:B------:R-:W-:Y:S01]  /*3070*/  IMAD R3, R3, 0x1000, R44 ;  /* 0x0000100003037824 */ /* 0x000fe200078e022c */
[----:B------:R-:W-:-:S02]  /*3080*/  IADD3 R57, PT, PT, R59, R64, R57 ;  /* 0x000000403b397210 */ /* 0x000fc40007ffe039 */
[----:B------:R-:W-:Y:S02]  /*3090*/  LOP3.LUT R5, R50, 0xff, RZ, 0xc0, !PT ;  /* 0x000000ff32057812 */ /* 0x000fe400078ec0ff */
[----:B------:R-:W-:Y:S01]  /*30a0*/  PRMT R43, RZ, 0x7610, R43 ;  /* 0x00007610ff2b7816 */ /* 0x000fe2000000002b */
[----:B------:R-:W-:Y:S01]  /*30b0*/  IMAD.SHL.U32 R57, R57, 0x100, RZ ;  /* 0x0000010039397824 */ /* 0x000fe200078e00ff */
[----:B-1----:R-:W-:Y:S01]  /*30c0*/  LEA R160, P3, R40, UR16, 0x1 ;  /* 0x0000001028a07c11 */ /* 0x002fe2000f8608ff */
[----:B------:R-:W-:Y:S01]  /*30d0*/  IMAD.IADD R5, R48, 0x1, R5 ;  /* 0x0000000130057824 */ /* 0x000fe200078e0205 */
[----:B------:R-:W-:Y:S01]  /*30e0*/  IADD3 R61, PT, PT, R63, R68, R61 ;  /* 0x000000443f3d7210 */ /* 0x000fe20007ffe03d */
[----:B0-----:R-:W-:Y:S01]  /*30f0*/  IMAD.SHL.U32 R47, R162, 0x10, RZ ;  /* 0x00000010a22f7824 */ /* 0x001fe200078e00ff */
[----:B------:R-:W-:Y:S01]  /*3100*/  LOP3.LUT R46, R65, 0xf, RZ, 0xc0, !PT ;  /* 0x0000000f412e7812 */ /* 0x000fe200078ec0ff */
[----:B------:R-:W-:Y:S01]  /*3110*/  STL [R1+0x778], R0 ;  /* 0x0007780001007387 */ /* 0x000fe20000100800 */
[----:B------:R-:W-:-:S02]  /*3120*/  LOP3.LUT R44, R45, 0xff, RZ, 0xc0, !PT ;  /* 0x000000ff2d2c7812 */ /* 0x000fc400078ec0ff */
[----:B------:R-:W-:Y:S01]  /*3130*/  LOP3.LUT R55, R55, 0x3, RZ, 0xc0, !PT ;  /* 0x0000000337377812 */ /* 0x000fe200078ec0ff */
[----:B------:R-:W-:Y:S01]  /*3140*/  IMAD R61, R61, 0x10, R46 ;  /* 0x000000103d3d7824 */ /* 0x000fe200078e022e */
[----:B------:R-:W-:Y:S01]  /*3150*/  LEA.HI.X.SX32 R161, R40, UR17, 0x1, P3 ;  /* 0x0000001128a17c11 */ /* 0x000fe200098f0eff */
[----:B------:R-:W-:Y:S01]  /*3160*/  IMAD.IADD R3, R3, 0x1, R44 ;  /* 0x0000000103037824 */ /* 0x000fe200078e022c */
[----:B------:R-:W-:Y:S01]  /*3170*/  LEA R158, P3, R42, UR16, 0x1 ;  /* 0x000000102a9e7c11 */ /* 0x000fe2000f8608ff */
[----:B------:R-:W-:Y:S01]  /*3180*/  IMAD.SHL.U32 R155, R162, 0x20, RZ ;  /* 0x00000020a29b7824 */ /* 0x000fe200078e00ff */
[----:B------:R-:W-:Y:S01]  /*3190*/  IADD3 R53, PT, PT, R55, R60, R53 ;  /* 0x0000003c37357210 */ /* 0x000fe20007ffe035 */
[----:B------:R-:W-:Y:S01]  /*31a0*/  STL [R1+0x774], R163 ;  /* 0x000774a301007387 */ /* 0x000fe20000100800 */
[----:B------:R-:W-:Y:S02]  /*31b0*/  LOP3.LUT R46, R57, 0xf00, RZ, 0xe2, !PT ;  /* 0x00000f00392e7812 */ /* 0x000fe400078ee2ff */
[----:B------:R-:W-:-:S02]  /*31c0*/  LOP3.LUT R5, R5, 0xffff, RZ, 0xc0, !PT ;  /* 0x0000ffff05057812 */ /* 0x000fc400078ec0ff */
[----:B------:R-:W-:Y:S01]  /*31d0*/  PRMT R44, RZ, 0x7610, R44 ;  /* 0x00007610ff2c7816 */ /* 0x000fe2000000002c */
[----:B---3--:R-:W-:Y:S01]  /*31e0*/  BAR.SYNC.DEFER_BLOCKING 0x0 ;  /* 0x0000000000007b1d */ /* 0x008fe20000010000 */
[----:B------:R-:W-:Y:S01]  /*31f0*/  LEA.HI.X.SX32 R159, R42, UR17, 0x1, P3 ;  /* 0x000000112a9f7c11 */ /* 0x000fe200098f0eff */
[----:B------:R-:W-:Y:S01]  /*3200*/  IMAD R46, R53, 0x1000, R46 ;  /* 0x00001000352e7824 */ /* 0x000fe200078e022e */
[----:B------:R-:W-:Y:S02]  /*3210*/  ISETP.GE.U32.AND P3, PT, R39, 0x7fffffbf, PT ;  /* 0x7fffffbf2700780c */ /* 0x000fe40003f66070 */
[----:B------:R-:W-:Y:S02]  /*3220*/  LOP3.LUT R61, R61, 0xff, RZ, 0xc0, !PT ;  /* 0x000000ff3d3d7812 */ /* 0x000fe400078ec0ff */
[----:B------:R-:W-:Y:S02]  /*3230*/  SHF.R.U32.HI R39, RZ, 0xf, R5 ;  /* 0x0000000fff277819 */ /* 0x000fe40000011605 */
[----:B------:R-:W-:Y:S01]  /*3240*/  ISETP.GE.U32.AND P6, PT, R83, 0x7fffffb7, PT ;  /* 0x7fffffb75300780c */ /* 0x000fe20003fc6070 */
[----:B------:R-:W-:-:S02]  /*3250*/  IMAD.IADD R46, R46, 0x1, R61 ;  /* 0x000000012e2e7824 */ /* 0x000fc400078e023d */
[----:B------:R-:W-:Y:S01]  /*3260*/  IMAD.SHL.U32 R45, R162, 0x8, RZ ;  /* 0x00000008a22d7824 */ /* 0x000fe200078e00ff */
[----:B------:R-:W-:Y:S02]  /*3270*/  PRMT R40, RZ, 0x7610, R40 ;  /* 0x00007610ff287816 */ /* 0x000fe40000000028 */
[----:B------:R-:W-:Y:S01]  /*3280*/  PRMT R3, R3, 0x5410, R46 ;  /* 0x0000541003037816 */ /* 0x000fe2000000002e */
[----:B--2---:R-:W2:Y:S04]  /*3290*/  @!P4 LDG.E.U16 R44, desc[UR24][R160.64] ;  /* 0x00000018a02cc981 */ /* 0x004ea8000c1e1500 */
[----:B------:R-:W3:Y:S01]  /*32a0*/  @!P4 LDG.E.U16 R43, desc[UR24][R158.64] ;  /* 0x000000189e2bc981 */ /* 0x000ee2000c1e1500 */
[----:B------:R-:W-:Y:S01]  /*32b0*/  LOP3.LUT P4, RZ, R39, 0x1, RZ, 0xc0, !PT ;  /* 0x0000000127ff7812 */ /* 0x000fe2000788c0ff */
[----:B------:R-:W-:Y:S01]  /*32c0*/  IMAD.WIDE R94, R47, 0x2, R160 ;  /* 0x000000022f5e7825 */ /* 0x000fe200078e02a0 */
[----:B------:R-:W-:-:S02]  /*32d0*/  PRMT R39, RZ, 0x7610, R39 ;  /* 0x00007610ff277816 */ /* 0x000fc40000000027 */
[----:B------:R-:W-:Y:S01]  /*32e0*/  PRMT R42, RZ, 0x7610, R42 ;  /* 0x00007610ff2a7816 */ /* 0x000fe2000000002a */
[----:B------:R-:W-:Y:S01]  /*32f0*/  IMAD.WIDE R92, R47, 0x2, R158 ;  /* 0x000000022f5c7825 */ /* 0x000fe200078e029e */
[----:B------:R-:W-:Y:S02]  /*3300*/  PRMT R41, RZ, 0x7610, R41 ;  /* 0x00007610ff297816 */ /* 0x000fe40000000029 */
[----:B------:R-:W-:Y:S01]  /*3310*/  SHF.R.U32.HI R46, RZ, 0x7, R5 ;  /* 0x00000007ff2e7819 */ /* 0x000fe20000011605 */
[----:B------:R-:W-:-:S04]  /*3320*/  IMAD.WIDE R98, R45, 0x2, R160 ;  /* 0x000000022d627825 */ /* 0x000fc800078e02a0 */
[----:B------:R-:W-:Y:S01]  /*3330*/  IMAD.WIDE R96, R45, 0x2, R158 ;  /* 0x000000022d607825 */ /* 0x000fe200078e029e */
[----:B------:R-:W-:Y:S01]  /*3340*/  SHF.R.U64 R45, R3, 0x1f, RZ ;  /* 0x0000001f032d7819 */ /* 0x000fe200000012ff */
[----:B------:R-:W4:Y:S04]  /*3350*/  @P4 LDG.E.U16 R40, desc[UR24][R94.64] ;  /* 0x000000185e284981 */ /* 0x000f28000c1e1500 */
[----:B------:R0:W2:Y:S01]  /*3360*/  @P4 LDG.E.U16 R39, desc[UR24][R92.64] ;  /* 0x000000185c274981 */ /* 0x0000a2000c1e1500 */
[----:B------:R-:W-:Y:S01]  /*3370*/  LOP3.LUT P4, RZ, R45, 0x1, RZ, 0xc0, !PT ;  /* 0x000000012dff7812 */ /* 0x000fe2000788c0ff */
[----:B------:R-:W-:Y:S02]  /*3380*/  IMAD R45, R162, 0x18, RZ ;  /* 0x00000018a22d7824 */ /* 0x000fe400078e02ff */
[----:B------:R-:W-:Y:S01]  /*3390*/  STL.64 [R1+0x110], R98 ;  /* 0x0001106201007387 */ /* 0x000fe20000100a00 */
[----:B------:R-:W-:Y:S01]  /*33a0*/  PRMT R164, RZ, 0x7610, R164 ;  /* 0x00007610ffa47816 */ /* 0x000fe200000000a4 */
[C---:B------:R-:W-:Y:S01]  /*33b0*/  IMAD.WIDE R156, R155.reuse, 0x2, R160 ;  /* 0x000000029b9c7825 */ /* 0x040fe200078e02a0 */
[----:B------:R-:W-:Y:S01]  /*33c0*/  PRMT R47, RZ, 0x7610, R47 ;  /* 0x00007610ff2f7816 */ /* 0x000fe2000000002f */
[----:B------:R-:W-:Y:S02]  /*33d0*/  STL.64 [R1+0x108], R96 ;  /* 0x0001086001007387 */ /* 0x000fe40000100a00 */
[----:B------:R-:W-:-:S02]  /*33e0*/  IMAD.WIDE R154, R155, 0x2, R158 ;  /* 0x000000029b9a7825 */ /* 0x000fc400078e029e */
[----:B------:R-:W-:Y:S02]  /*33f0*/  STL.64 [R1+0x90], R94 ;  /* 0x0000905e01007387 */ /* 0x000fe40000100a00 */
[C---:B------:R-:W-:Y:S02]  /*3400*/  IMAD.WIDE R48, R45.reuse, 0x2, R158 ;  /* 0x000000022d307825 */ /* 0x040fe400078e029e */
[----:B------:R0:W-:Y:S04]  /*3410*/  STL.64 [R1+0x88], R92 ;  /* 0x0000885c01007387 */ /* 0x0001e80000100a00 */
[----:B------:R-:W2:Y:S04]  /*3420*/  @!P5 LDG.E.U16 R42, desc[UR24][R98.64] ;  /* 0x00000018622ad981 */ /* 0x000ea8000c1e1500 */
[----:B------:R-:W2:Y:S01]  /*3430*/  @!P5 LDG.E.U16 R41, desc[UR24][R96.64] ;  /* 0x000000186029d981 */ /* 0x000ea2000c1e1500 */
[----:B------:R-:W-:Y:S01]  /*3440*/  LOP3.LUT P5, RZ, R46, 0x1, RZ, 0xc0, !PT ;  /* 0x000000012eff7812 */ /* 0x000fe200078ac0ff */
[----:B0-----:R-:W-:Y:S01]  /*3450*/  IMAD.WIDE R92, R45, 0x2, R160 ;  /* 0x000000022d5c7825 */ /* 0x001fe200078e02a0 */
[----:B------:R-:W-:Y:S01]  /*3460*/  SHF.R.U64 R45, R3, 0xf, RZ ;  /* 0x0000000f032d7819 */ /* 0x000fe200000012ff */
[----:B------:R-:W2:Y:S02]  /*3470*/  @P4 LDG.E.U16 R164, desc[UR24][R156.64] ;  /* 0x000000189ca44981 */ /* 0x000ea4000c1e1500 */
[----:B------:R-:W-:-:S02]  /*3480*/  IMAD R151, R162, 0x28, RZ ;  /* 0x00000028a2977824 */ /* 0x000fc400078e02ff */
[----:B------:R-:W2:Y:S01]  /*3490*/  @P4 LDG.E.U16 R47, desc[UR24][R154.64] ;  /* 0x000000189a2f4981 */ /* 0x000ea2000c1e1500 */
[----:B------:R-:W-:Y:S01]  /*34a0*/  LOP3.LUT P4, RZ, R45, 0x1, RZ, 0xc0, !PT ;  /* 0x000000012dff7812 */ /* 0x000fe2000788c0ff */
[----:B------:R-:W-:Y:S01]  /*34b0*/  IMAD R147, R162, 0x30, RZ ;  /* 0x00000030a2937824 */ /* 0x000fe200078e02ff */
[----:B------:R-:W-:Y:S01]  /*34c0*/  PRMT R165, RZ, 0x7610, R165 ;  /* 0x00007610ffa57816 */ /* 0x000fe200000000a5 */
[----:B------:R-:W-:Y:S01]  /*34d0*/  STL.64 [R1+0x10], R92 ;  /* 0x0000105c01007387 */ /* 0x000fe20000100a00 */
[C---:B------:R-:W-:Y:S01]  /*34e0*/  IMAD.WIDE R152, R151.reuse, 0x2, R160 ;  /* 0x0000000297987825 */ /* 0x040fe200078e02a0 */
[----:B------:R-:W-:Y:S02]  /*34f0*/  PRMT R68, RZ, 0x7610, R68 ;  /* 0x00007610ff447816 */ /* 0x000fe40000000044 */
[----:B------:R0:W-:Y:S01]  /*3500*/  STL.64 [R1+0x8], R48 ;  /* 0x0000083001007387 */ /* 0x0001e20000100a00 */
[----:B------:R-:W-:Y:S01]  /*3510*/  PRMT R73, RZ, 0x7610, R73 ;  /* 0x00007610ff497816 */ /* 0x000fe20000000049 */
[----:B------:R-:W-:-:S02]  /*3520*/  IMAD.WIDE R150, R151, 0x2, R158 ;  /* 0x0000000297967825 */ /* 0x000fc400078e029e */
[----:B------:R-:W-:Y:S02]  /*3530*/  STL [R1+0x654], R156 ;  /* 0x0006549c01007387 */ /* 0x000fe40000100800 */
[C---:B------:R-:W-:Y:S02]  /*3540*/  IMAD.WIDE R148, R147.reuse, 0x2, R160 ;  /* 0x0000000293947825 */ /* 0x040fe400078e02a0 */
[----:B------:R-:W-:Y:S02]  /*3550*/  STL [R1+0x650], R157 ;  /* 0x0006509d01007387 */ /* 0x000fe40000100800 */
[----:B------:R-:W-:Y:S02]  /*3560*/  IMAD.WIDE R146, R147, 0x2, R158 ;  /* 0x0000000293927825 */ /* 0x000fe400078e029e */
[----:B------:R-:W-:Y:S01]  /*3570*/  STL [R1+0x65c], R154 ;  /* 0x00065c9a01007387 */ /* 0x000fe20000100800 */
[----:B------:R-:W-:-:S03]  /*3580*/  PRMT R70, RZ, 0x7610, R70 ;  /* 0x00007610ff467816 */ /* 0x000fc60000000046 */
[----:B------:R0:W2:Y:S04]  /*3590*/  @P5 LDG.E.U16 R165, desc[UR24][R48.64] ;  /* 0x0000001830a55981 */ /* 0x0000a8000c1e1500 */
[----:B------:R-:W-:Y:S04]  /*35a0*/  STL [R1+0x658], R155 ;  /* 0x0006589b01007387 */ /* 0x000fe80000100800 */
[----:B------:R-:W-:Y:S01]  /*35b0*/  STL [R1+0x664], R152 ;  /* 0x0006649801007387 */ /* 0x000fe20000100800 */
[----:B0-----:R-:W-:-:S03]  /*35c0*/  SHF.R.U64 R49, R3, 0x7, RZ ;  /* 0x0000000703317819 */ /* 0x001fc600000012ff */
[----:B------:R-:W-:Y:S04]  /*35d0*/  STL [R1+0x660], R153 ;  /* 0x0006609901007387 */ /* 0x000fe80000100800 */
[----:B------:R-:W-:Y:S04]  /*35e0*/  STL [R1+0x66c], R150 ;  /* 0x00066c9601007387 */ /* 0x000fe80000100800 */
[----:B------:R-:W-:Y:S04]  /*35f0*/  STL [R1+0x668], R151 ;  /* 0x0006689701007387 */ /* 0x000fe80000100800 */
[----:B------:R0:W2:Y:S04]  /*3600*/  @P4 LDG.E.U16 R68, desc[UR24][R148.64] ;  /* 0x0000001894444981 */ /* 0x0000a8000c1e1500 */
[----:B------:R-:W2:Y:S01]  /*3610*/  @P4 LDG.E.U16 R73, desc[UR24][R146.64] ;  /* 0x0000001892494981 */ /* 0x000ea2000c1e1500 */
[----:B------:R-:W-:Y:S01]  /*3620*/  LOP3.LUT P4, RZ, R49, 0x1, RZ, 0xc0, !PT ;  /* 0x0000000131ff7812 */ /* 0x000fe2000788c0ff */
[----:B------:R-:W-:-:S02]  /*3630*/  IMAD R49, R162, 0x9, RZ ;  /* 0x00000009a2317824 */ /* 0x000fc400078e02ff */
[----:B------:R-:W-:Y:S04]  /*3640*/  STL [R1+0x674], R148 ;  /* 0x0006749401007387 */ /* 0x000fe80000100800 */
[----:B------:R-:W-:Y:S04]  /*3650*/  STL [R1+0x7e4], R148 ;  /* 0x0007e49401007387 */ /* 0x000fe80000100800 */
[----:B------:R-:W-:Y:S01]  /*3660*/  STL [R1+0x670], R149 ;  /* 0x0006709501007387 */ /* 0x000fe20000100800 */
[----:B------:R-:W-:-:S03]  /*3670*/  IMAD R143, R162, 0x38, RZ ;  /* 0x00000038a28f7824 */ /* 0x000fc600078e02ff */
[----:B------:R0:W-:Y:S04]  /*3680*/  STL [R1+0x7e8], R149 ;  /* 0x0007e89501007387 */ /* 0x0001e80000100800 */
[----:B------:R1:W2:Y:S01]  /*3690*/  @P5 LDG.E.U16 R70, desc[UR24][R92.64] ;  /* 0x000000185c465981 */ /* 0x0002a2000c1e1500 */
[----:B0-----:R-:W-:Y:S01]  /*36a0*/  PRMT R149, RZ, 0x7610, R149 ;  /* 0x00007610ff957816 */ /* 0x001fe20000000095 */
[----:B-1----:R-:W-:Y:S01]  /*36b0*/  IMAD.WIDE R92, R49, 0x2, R158 ;  /* 0x00000002315c7825 */ /* 0x002fe200078e029e */
[----:B------:R-:W-:-:S03]  /*36c0*/  PRMT R51, RZ, 0x7610, R51 ;  /* 0x00007610ff337816 */ /* 0x000fc60000000033 */
[C---:B------:R-:W-:Y:S01]  /*36d0*/  IMAD.WIDE R144, R143.reuse, 0x2, R160 ;  /* 0x000000028f907825 */ /* 0x040fe200078e02a0 */
[----:B------:R-:W2:Y:S03]  /*36e0*/  @!P6 LDG.E.U16 R149, desc[UR24][R92.64] ;  /* 0x000000185c95e981 */ /* 0x000ea6000c1e1500 */
[----:B------:R-:W-:-:S05]  /*36f0*/  IMAD.WIDE R142, R143, 0x2, R158 ;  /* 0x000000028f8e7825 */ /* 0x000fca00078e029e */
[----:B------:R-:W3:Y:S01]  /*3700*/  @P4 LDG.E.U16 R51, desc[UR24][R142.64] ;  /* 0x000000188e334981 */ /* 0x000ee2000c1e1500 */
[----:B------:R-:W-:-:S04]  /*3710*/  SHF.R.U64 R46, R3, 0x17, RZ ;  /* 0x00000017032e7819 */ /* 0x000fc800000012ff */
[----:B------:R-:W-:Y:S02]  /*3720*/  LOP3.LUT P5, RZ, R46, 0x1, RZ, 0xc0, !PT ;  /* 0x000000012eff7812 */ /* 0x000fe400078ac0ff */
[----:B------:R-:W-:Y:S02]  /*3730*/  PRMT R46, RZ, 0x7610, R46 ;  /* 0x00007610ff2e7816 */ /* 0x000fe4000000002e */
[----:B------:R-:W-:Y:S01]  /*3740*/  PRMT R45, RZ, 0x7610, R45 ;  /* 0x00007610ff2d7816 */ /* 0x000fe2000000002d */
[----:B------:R-:W-:Y:S01]  /*3750*/  VIADD R48, R4, 0xfffffffd ;  /* 0xfffffffd04307836 */ /* 0x000fe20000000000 */
[----:B------:R-:W-:Y:S01]  /*3760*/  PRMT R56, RZ, 0x7610, R56 ;  /* 0x00007610ff387816 */ /* 0x000fe20000000038 */
[----:B------:R-:W-:Y:S01]  /*3770*/  STL [R1+0x67c], R146 ;  /* 0x00067c9201007387 */ /* 0x000fe20000100800 */
[----:B------:R-:W-:-:S05]  /*3780*/  PRMT R60, RZ, 0x7610, R60 ;  /* 0x00007610ff3c7816 */ /* 0x000fca000000003c */
[----:B------:R-:W4:Y:S04]  /*3790*/  @P5 LDG.E.U16 R46, desc[UR24][R152.64] ;  /* 0x00000018982e5981 */ /* 0x000f28000c1e1500 */
[----:B------:R-:W4:Y:S01]  /*37a0*/  @P5 LDG.E.U16 R45, desc[UR24][R150.64] ;  /* 0x00000018962d5981 */ /* 0x000f22000c1e1500 */
[----:B------:R-:W-:Y:S02]  /*37b0*/  ISETP.GE.U32.AND P5, PT, R48, 0x7fffffbe, PT ;  /* 0x7fffffbe3000780c */ /* 0x000fe40003fa6070 */
[----:B------:R-:W-:Y:S01]  /*37c0*/  SHF.R.U32.HI R48, RZ, 0x6, R5 ;  /* 0x00000006ff307819 */ /* 0x000fe20000011605 */
[----:B------:R-:W-:Y:S01]  /*37d0*/  IMAD.WIDE R94, R49, 0x2, R160 ;  /* 0x00000002315e7825 */ /* 0x000fe200078e02a0 */
[----:B------:R-:W4:Y:S01]  /*37e0*/  @P4 LDG.E.U16 R56, desc[UR24][R144.64] ;  /* 0x0000001890384981 */ /* 0x000f22000c1e1500 */
[----:B------:R-:W-:-:S02]  /*37f0*/  SHF.R.U32.HI R50, RZ, 0xe, R5 ;  /* 0x0000000eff327819 */ /* 0x000fc40000011605 */
[----:B------:R-:W-:Y:S01]  /*3800*/  LOP3.LUT P4, RZ, R48, 0x1, RZ, 0xc0, !PT ;  /* 0x0000000130ff7812 */ /* 0x000fe2000788c0ff */
[----:B------:R-:W-:Y:S01]  /*3810*/  STL [R1+0x7dc], R146 ;  /* 0x0007dc9201007387 */ /* 0x000fe20000100800 */
[----:B------:R-:W-:-:S03]  /*3820*/  IMAD R141, R162, 0x19, RZ ;  /* 0x00000019a28d7824 */ /* 0x000fc600078e02ff */
[----:B------:R-:W-:Y:S01]  /*3830*/  STL [R1+0x678], R147 ;  /* 0x0006789301007387 */ /* 0x000fe20000100800 */
[----:B------:R-:W-:-:S03]  /*3840*/  IMAD R49, R162, 0x11, RZ ;  /* 0x00000011a2317824 */ /* 0x000fc600078e02ff */
[----:B------:R-:W-:Y:S04]  /*3850*/  STL [R1+0x7e0], R147 ;  /* 0x0007e09301007387 */ /* 0x000fe80000100800 */
[----:B------:R-:W-:Y:S01]  /*3860*/  STL [R1+0x684], R144 ;  /* 0x0006849001007387 */ /* 0x000fe20000100800 */
[----:B------:R-:W-:-:S03]  /*3870*/  PRMT R76, RZ, 0x7610, R76 ;  /* 0x00007610ff4c7816 */ /* 0x000fc6000000004c */
[----:B------:R0:W-:Y:S01]  /*3880*/  STL.64 [R1+0x100], R94 ;  /* 0x0001005e01007387 */ /* 0x0001e20000100a00 */
[----:B------:R-:W-:-:S03]  /*3890*/  PRMT R63, RZ, 0x7610, R63 ;  /* 0x00007610ff3f7816 */ /* 0x000fc6000000003f */
[----:B------:R0:W4:Y:S01]  /*38a0*/  @!P6 LDG.E.U16 R60, desc[UR24][R94.64] ;  /* 0x000000185e3ce981 */ /* 0x000122000c1e1500 */
[----:B------:R-:W-:-:S03]  /*38b0*/  LOP3.LUT P6, RZ, R50, 0x1, RZ, 0xc0, !PT ;  /* 0x0000000132ff7812 */ /* 0x000fc600078cc0ff */
[----:B------:R-:W-:Y:S01]  /*38c0*/  STL [R1+0x7d0], R144 ;  /* 0x0007d09001007387 */ /* 0x000fe20000100800 */
[----:B------:R-:W-:-:S03]  /*38d0*/  IMAD.WIDE R96, R49, 0x2, R160 ;  /* 0x0000000231607825 */ /* 0x000fc600078e02a0 */
[----:B------:R1:W-:Y:S01]  /*38e0*/  STL.64 [R1+0xf8], R92 ;  /* 0x0000f85c01007387 */ /* 0x0003e20000100a00 */
[----:B0-----:R-:W-:Y:S01]  /*38f0*/  IMAD.WIDE R94, R49, 0x2, R158 ;  /* 0x00000002315e7825 */ /* 0x001fe200078e029e */
[----:B------:R-:W-:Y:S02]  /*3900*/  SHF.R.U64 R49, R3, 0x16, RZ ;  /* 0x0000001603317819 */ /* 0x000fe400000012ff */
[----:B------:R-:W-:Y:S02]  /*3910*/  PRMT R148, RZ, 0x7610, R148 ;  /* 0x00007610ff947816 */ /* 0x000fe40000000094 */
[----:B------:R-:W-:Y:S01]  /*3920*/  PRMT R82, RZ, 0x7610, R82 ;  /* 0x00007610ff527816 */ /* 0x000fe20000000052 */
[----:B-1----:R-:W-:Y:S01]  /*3930*/  IMAD.WIDE R92, R141, 0x2, R160 ;  /* 0x000000028d5c7825 */ /* 0x002fe200078e02a0 */
[----:B------:R-:W-:Y:S01]  /*3940*/  SHF.R.U64 R48, R3, 0x1e, RZ ;  /* 0x0000001e03307819 */ /* 0x000fe200000012ff */
[----:B------:R-:W-:Y:S02]  /*3950*/  STL [R1+0x680], R145 ;  /* 0x0006809101007387 */ /* 0x000fe40000100800 */
[----:B------:R-:W-:-:S02]  /*3960*/  IMAD.WIDE R140, R141, 0x2, R158 ;  /* 0x000000028d8c7825 */ /* 0x000fc400078e029e */
[----:B------:R-:W4:Y:S04]  /*3970*/  @P4 LDG.E.U16 R76, desc[UR24][R92.64] ;  /* 0x000000185c4c4981 */ /* 0x000f28000c1e1500 */
[----:B------:R-:W4:Y:S01]  /*3980*/  @P4 LDG.E.U16 R63, desc[UR24][R140.64] ;  /* 0x000000188c3f4981 */ /* 0x000f22000c1e1500 */
[----:B------:R-:W-:Y:S01]  /*3990*/  LOP3.LUT P4, RZ, R49, 0x1, RZ, 0xc0, !PT ;  /* 0x0000000131ff7812 */ /* 0x000fe2000788c0ff */
[----:B------:R-:W-:Y:S02]  /*39a0*/  IMAD R133, R162, 0x29, RZ ;  /* 0x00000029a2857824 */ /* 0x000fe400078e02ff */
[----:B------:R-:W-:Y:S01]  /*39b0*/  STL [R1+0x7d4], R145 ;  /* 0x0007d49101007387 */ /* 0x000fe20000100800 */
[----:B------:R-:W-:-:S03]  /*39c0*/  PRMT R146, RZ, 0x7610, R146 ;  /* 0x00007610ff927816 */ /* 0x000fc60000000092 */
[----:B------:R-:W4:Y:S01]  /*39d0*/  @P6 LDG.E.U16 R148, desc[UR24][R96.64] ;  /* 0x0000001860946981 */ /* 0x000f22000c1e1500 */
[----:B------:R-:W-:-:S03]  /*39e0*/  IMAD R137, R162, 0x21, RZ ;  /* 0x00000021a2897824 */ /* 0x000fc600078e02ff */
[----:B------:R0:W4:Y:S01]  /*39f0*/  @P6 LDG.E.U16 R82, desc[UR24][R94.64] ;  /* 0x000000185e526981 */ /* 0x000122000c1e1500 */
[----:B------:R-:W-:Y:S01]  /*3a00*/  LOP3.LUT P6, RZ, R48, 0x1, RZ, 0xc0, !PT ;  /* 0x0000000130ff7812 */ /* 0x000fe200078cc0ff */
[C---:B------:R-:W-:Y:S02]  /*3a10*/  IMAD.WIDE R134, R133.reuse, 0x2, R160 ;  /* 0x0000000285867825 */ /* 0x040fe400078e02a0 */
[----:B------:R-:W-:Y:S01]  /*3a20*/  STL [R1+0x68c], R142 ;  /* 0x00068c8e01007387 */ /* 0x000fe20000100800 */
[----:B------:R-:W-:Y:S01]  /*3a30*/  PRMT R55, RZ, 0x7610, R55 ;  /* 0x00007610ff377816 */ /* 0x000fe20000000037 */
[----:B------:R-:W-:Y:S02]  /*3a40*/  IMAD.WIDE R132, R133, 0x2, R158 ;  /* 0x0000000285847825 */ /* 0x000fe400078e029e */
[----:B------:R-:W-:Y:S01]  /*3a50*/  STL [R1+0x7d8], R142 ;  /* 0x0007d88e01007387 */ /* 0x000fe20000100800 */
[----:B------:R-:W-:-:S03]  /*3a60*/  SHF.R.U64 R49, R3, 0x6, RZ ;  /* 0x0000000603317819 */ /* 0x000fc600000012ff */
[----:B------:R-:W-:Y:S01]  /*3a70*/  STL [R1+0x688], R143 ;  /* 0x0006888f01007387 */ /* 0x000fe20000100800 */
[----:B------:R-:W-:-:S03]  /*3a80*/  IMAD.WIDE R138, R137, 0x2, R160 ;  /* 0x00000002898a7825 */ /* 0x000fc600078e02a0 */
[----:B------:R1:W-:Y:S01]  /*3a90*/  STL [R1+0x7ec], R143 ;  /* 0x0007ec8f01007387 */ /* 0x0003e20000100800 */
[----:B------:R-:W-:Y:S01]  /*3aa0*/  PRMT R62, RZ, 0x7610, R62 ;  /* 0x00007610ff3e7816 */ /* 0x000fe2000000003e */
[----:B------:R-:W-:Y:S01]  /*3ab0*/  IMAD.WIDE R136, R137, 0x2, R158 ;  /* 0x0000000289887825 */ /* 0x000fe200078e029e */
[----:B------:R-:W-:Y:S01]  /*3ac0*/  PRMT R147, RZ, 0x7610, R147 ;  /* 0x00007610ff937816 */ /* 0x000fe20000000093 */
[----:B------:R-:W4:Y:S01]  /*3ad0*/  @P4 LDG.E.U16 R146, desc[UR24][R134.64] ;  /* 0x0000001886924981 */ /* 0x000f22000c1e1500 */
[----:B------:R-:W-:-:S03]  /*3ae0*/  SHF.R.U64 R48, R3, 0xe, RZ ;  /* 0x0000000e03307819 */ /* 0x000fc600000012ff */
[----:B------:R-:W4:Y:S01]  /*3af0*/  @P4 LDG.E.U16 R55, desc[UR24][R132.64] ;  /* 0x0000001884374981 */ /* 0x000f22000c1e1500 */
[----:B------:R-:W-:Y:S01]  /*3b00*/  LOP3.LUT P4, RZ, R49, 0x1, RZ, 0xc0, !PT ;  /* 0x0000000131ff7812 */ /* 0x000fe2000788c0ff */
[C---:B------:R-:W-:Y:S02]  /*3b10*/  IMAD R129, R162.reuse, 0x31, RZ ;  /* 0x00000031a2817824 */ /* 0x040fe400078e02ff */
[----:B------:R-:W-:Y:S01]  /*3b20*/  IMAD R125, R162, 0x39, RZ ;  /* 0x00000039a27d7824 */ /* 0x000fe200078e02ff */
[----:B------:R-:W4:Y:S01]  /*3b30*/  @P6 LDG.E.U16 R62, desc[UR24][R138.64] ;  /* 0x000000188a3e6981 */ /* 0x000f22000c1e1500 */
[----:B-1----:R-:W-:-:S03]  /*3b40*/  PRMT R143, RZ, 0x7610, R143 ;  /* 0x00007610ff8f7816 */ /* 0x002fc6000000008f */
[----:B------:R-:W4:Y:S01]  /*3b50*/  @P6 LDG.E.U16 R147, desc[UR24][R136.64] ;  /* 0x0000001888936981 */ /* 0x000f22000c1e1500 */
[----:B------:R-:W-:Y:S01]  /*3b60*/  LOP3.LUT P6, RZ, R48, 0x1, RZ, 0xc0, !PT ;  /* 0x0000000130ff7812 */ /* 0x000fe200078cc0ff */
[----:B------:R-:W-:Y:S01]  /*3b70*/  IMAD.WIDE R130, R129, 0x2, R160 ;  /* 0x0000000281827825 */ /* 0x000fe200078e02a0 */
[----:B------:R-:W-:-:S03]  /*3b80*/  PRMT R71, RZ, 0x7610, R71 ;  /* 0x00007610ff477816 */ /* 0x000fc60000000047 */
[----:B------:R-:W-:-:S04]  /*3b90*/  IMAD.WIDE R126, R125, 0x2, R160 ;  /* 0x000000027d7e7825 */ /* 0x000fc800078e02a0 */
[----:B------:R-:W-:Y:S01]  /*3ba0*/  IMAD.WIDE R124, R125, 0x2, R158 ;  /* 0x000000027d7c7825 */ /* 0x000fe200078e029e */
[----:B------:R-:W-:Y:S01]  /*3bb0*/  PRMT R54, RZ, 0x7610, R54 ;  /* 0x00007610ff367816 */ /* 0x000fe20000000036 */
[----:B------:R-:W4:Y:S02]  /*3bc0*/  @P4 LDG.E.U16 R143, desc[UR24][R126.64] ;  /* 0x000000187e8f4981 */ /* 0x000f24000c1e1500 */
[C---:B------:R-:W-:Y:S01]  /*3bd0*/  VIADD R49, R4.reuse, 0xfffffffc ;  /* 0xfffffffc04317836 */ /* 0x040fe20000000000 */
[----:B------:R-:W-:Y:S01]  /*3be0*/  PRMT R53, RZ, 0x7610, R53 ;  /* 0x00007610ff357816 */ /* 0x000fe20000000035 */
[----:B------:R-:W-:Y:S01]  /*3bf0*/  IMAD.WIDE R128, R129, 0x2, R158 ;  /* 0x0000000281807825 */ /* 0x000fe200078e029e */
[----:B------:R-:W4:Y:S02]  /*3c00*/  @P4 LDG.E.U16 R71, desc[UR24][R124.64] ;  /* 0x000000187c474981 */ /* 0x000f24000c1e1500 */
[----:B------:R-:W-:Y:S01]  /*3c10*/  ISETP.GE.U32.AND P4, PT, R49, 0x7fffffbd, PT ;  /* 0x7fffffbd3100780c */ /* 0x000fe20003f86070 */
[----:B------:R-:W-:Y:S01]  /*3c20*/  VIADD R48, R4, 0xfffffff5 ;  /* 0xfffffff504307836 */ /* 0x000fe20000000000 */
[----:B------:R-:W4:Y:S01]  /*3c30*/  @P6 LDG.E.U16 R54, desc[UR24][R130.64] ;  /* 0x0000001882366981 */ /* 0x000f22000c1e1500 */
[----:B------:R-:W-:Y:S01]  /*3c40*/  IMAD.SHL.U32 R49, R162, 0x2, RZ ;  /* 0x00000002a2317824 */ /* 0x000fe200078e00ff */
[----:B------:R-:W-:-:S02]  /*3c50*/  PRMT R81, RZ, 0x7610, R81 ;  /* 0x00007610ff517816 */ /* 0x000fc40000000051 */
[----:B------:R-:W4:Y:S01]  /*3c60*/  @P6 LDG.E.U16 R53, desc[UR24][R128.64] ;  /* 0x0000001880356981 */ /* 0x000f22000c1e1500 */
[----:B------:R-:W-:Y:S01]  /*3c70*/  PRMT R52, RZ, 0x7610, R52 ;  /* 0x00007610ff347816 */ /* 0x000fe20000000034 */
[----:B------:R-:W-:Y:S01]  /*3c80*/  IMAD.WIDE R98, R162, 0x2, R160 ;  /* 0x00000002a2627825 */ /* 0x000fe200078e02a0 */
[----:B------:R-:W-:Y:S02]  /*3c90*/  ISETP.GE.U32.AND P6, PT, R48, 0x7fffffb6, PT ;  /* 0x7fffffb63000780c */ /* 0x000fe40003fc6070 */
[----:B------:R-:W-:Y:S02]  /*3ca0*/  PRMT R66, RZ, 0x7610, R66 ;  /* 0x00007610ff427816 */ /* 0x000fe40000000042 */
[----:B------:R-:W-:Y:S02]  /*3cb0*/  PRMT R64, RZ, 0x7610, R64 ;  /* 0x00007610ff407816 */ /* 0x000fe40000000040 */
[----:B------:R-:W-:Y:S01]  /*3cc0*/  SHF.R.U32.HI R50, RZ, 0xd, R5 ;  /* 0x0000000dff327819 */ /* 0x000fe20000011605 */
[----:B------:R-:W-:Y:S01]  /*3cd0*/  VIADD R48, R4, 0xfffffff4 ;  /* 0xfffffff404307836 */ /* 0x000fe20000000000 */
[----:B------:R1:W4:Y:S01]  /*3ce0*/  @!P3 LDG.E.U16 R66, desc[UR24][R98.64] ;  /* 0x000000186242b981 */ /* 0x000322000c1e1500 */
[----:B------:R-:W-:-:S02]  /*3cf0*/  PRMT R57, RZ, 0x7610, R57 ;  /* 0x00007610ff397816 */ /* 0x000fc40000000039 */
[----:B------:R-:W-:Y:S02]  /*3d00*/  PRMT R142, RZ, 0x7610, R142 ;  /* 0x00007610ff8e7816 */ /* 0x000fe4000000008e */
[----:B------:R-:W-:Y:S02]  /*3d10*/  PRMT R145, RZ, 0x7610, R145 ;  /* 0x00007610ff917816 */ /* 0x000fe40000000091 */
[----:B------:R-:W-:Y:S01]  /*3d20*/  PRMT R144, RZ, 0x7610, R144 ;  /* 0x00007610ff907816 */ /* 0x000fe20000000090 */
[----:B------:R-:W-:Y:S01]  /*3d30*/  IMAD R120, R162, 0x1a, RZ ;  /* 0x0000001aa2787824 */ /* 0x000fe200078e02ff */
[----:B------:R-:W-:Y:S02]  /*3d40*/  PRMT R79, RZ, 0x7610, R79 ;  /* 0x00007610ff4f7816 */ /* 0x000fe4000000004f */
[----:B------:R-:W-:Y:S01]  /*3d50*/  PRMT R78, RZ, 0x7610, R78 ;  /* 0x00007610ff4e7816 */ /* 0x000fe2000000004e */
[----:B------:R-:W-:-:S04]  /*3d60*/  IMAD.WIDE R122, R120, 0x2, R160 ;  /* 0x00000002787a7825 */ /* 0x000fc800078e02a0 */
[----:B------:R-:W-:-:S04]  /*3d70*/  IMAD.WIDE R120, R120, 0x2, R158 ;  /* 0x0000000278787825 */ /* 0x000fc800078e029e */
[----:B------:R-:W-:Y:S01]  /*3d80*/  IMAD R116, R162, 0x22, RZ ;  /* 0x00000022a2747824 */ /* 0x000fe200078e02ff */
[----:B------:R-:W-:Y:S02]  /*3d90*/  PRMT R77, RZ, 0x7610, R77 ;  /* 0x00007610ff4d7816 */ /* 0x000fe4000000004d */
[----:B------:R-:W-:Y:S01]  /*3da0*/  PRMT R75, RZ, 0x7610, R75 ;  /* 0x00007610ff4b7816 */ /* 0x000fe2000000004b */
[----:B------:R-:W-:-:S04]  /*3db0*/  IMAD.WIDE R118, R116, 0x2, R160 ;  /* 0x0000000274767825 */ /* 0x000fc800078e02a0 */
[----:B------:R-:W-:-:S04]  /*3dc0*/  IMAD.WIDE R116, R116, 0x2, R158 ;  /* 0x0000000274747825 */ /* 0x000fc800078e029e */
[C---:B------:R-:W-:Y:S01]  /*3dd0*/  IMAD R112, R162.reuse, 0x2a, RZ ;  /* 0x0000002aa2707824 */ /* 0x040fe200078e02ff */
[----:B------:R-:W-:Y:S01]  /*3de0*/  PRMT R74, RZ, 0x7610, R74 ;  /* 0x00007610ff4a7816 */ /* 0x000fe2000000004a */
[----:B------:R-:W-:Y:S02]  /*3df0*/  IMAD R108, R162, 0x32, RZ ;  /* 0x00000032a26c7824 */ /* 0x000fe400078e02ff */
[----:B------:R-:W-:-:S04]  /*3e00*/  IMAD.WIDE R114, R112, 0x2, R160 ;  /* 0x0000000270727825 */ /* 0x000fc800078e02a0 */
[----:B------:R-:W-:Y:S01]  /*3e10*/  IMAD.WIDE R112, R112, 0x2, R158 ;  /* 0x0000000270707825 */ /* 0x000fe200078e029e */
[----:B------:R-:W-:Y:S02]  /*3e20*/  PRMT R69, RZ, 0x7610, R69 ;  /* 0x00007610ff457816 */ /* 0x000fe40000000045 */
[----:B------:R-:W-:Y:S01]  /*3e30*/  PRMT R61, RZ, 0x7610, R61 ;  /* 0x00007610ff3d7816 */ /* 0x000fe2000000003d */
[----:B------:R-:W-:-:S04]  /*3e40*/  IMAD.WIDE R110, R108, 0x2, R160 ;  /* 0x000000026c6e7825 */ /* 0x000fc800078e02a0 */
[----:B------:R-:W-:Y:S01]  /*3e50*/  IMAD.WIDE R108, R108, 0x2, R158 ;  /* 0x000000026c6c7825 */ /* 0x000fe200078e029e */
[----:B------:R-:W-:-:S03]  /*3e60*/  PRMT R59, RZ, 0x7610, R59 ;  /* 0x00007610ff3b7816 */ /* 0x000fc6000000003b */
[----:B------:R-:W-:Y:S01]  /*3e70*/  IMAD R104, R162, 0x3a, RZ ;  /* 0x0000003aa2687824 */ /* 0x000fe200078e02ff */
[----:B--2---:R-:W-:Y:S04]  /*3e80*/  STL [R1+0x7f0], R149 ;  /* 0x0007f09501007387 */ /* 0x004fe80000100800 */
[----:B------:R-:W-:Y:S04]  /*3e90*/  STL.64 [R1+0x80], R96 ;  /* 0x0000806001007387 */ /* 0x000fe80000100a00 */
[----:B------:R0:W-:Y:S04]  /*3ea0*/  STL.64 [R1+0x78], R94 ;  /* 0x0000785e01007387 */ /* 0x0001e80000100a00 */
[----:B------:R2:W-:Y:S04]  /*3eb0*/  STL.64 [R1], R92 ;  /* 0x0000005c01007387 */ /* 0x0005e80000100a00 */
[----:B------:R-:W-:Y:S04]  /*3ec0*/  STL [R1+0x694], R140 ;  /* 0x0006948c01007387 */ /* 0x000fe80000100800 */
[----:B------:R-:W-:Y:S04]  /*3ed0*/  STL [R1+0x690], R141 ;  /* 0x0006908d01007387 */ /* 0x000fe80000100800 */
[----:B---3--:R3:W-:Y:S04]  /*3ee0*/  STL [R1+0x20], R51 ;  /* 0x0000203301007387 */ /* 0x0087e80000100800 */
[----:B------:R-:W-:Y:S04]  /*3ef0*/  STL [R1+0x69c], R138 ;  /* 0x00069c8a01007387 */ /* 0x000fe80000100800 */
        /* <DEDUP_REMOVED lines=12> */
[----:B------:R-:W-:Y:S01]  /*3fc0*/  STL [R1+0x798], R131 ;  /* 0x0007988301007387 */ /* 0x000fe20000100800 */
[----:B0-----:R-:W-:-:S03]  /*3fd0*/  IMAD.WIDE R94, R49, 0x2, R160 ;  /* 0x00000002315e7825 */ /* 0x001fc600078e02a0 */
[----:B------:R-:W-:Y:S01]  /*3fe0*/  STL [R1+0x6c4], R128 ;  /* 0x0006c48001007387 */ /* 0x000fe20000100800 */
[----:B--2---:R-:W-:-:S03]  /*3ff0*/  IMAD.WIDE R92, R49, 0x2, R158 ;  /* 0x00000002315c7825 */ /* 0x004fc600078e029e */
[----:B------:R-:W-:Y:S01]  /*4000*/  STL [R1+0x78c], R128 ;  /* 0x00078c8001007387 */ /* 0x000fe20000100800 */
[----:B------:R-:W-:-:S03]  /*4010*/  IMAD.WIDE R96, R162, 0x2, R158 ;  /* 0x00000002a2607825 */ /* 0x000fc600078e029e */
[----:B------:R-:W-:Y:S04]  /*4020*/  STL [R1+0x6c0], R129 ;  /* 0x0006c08101007387 */ /* 0x000fe80000100800 */
[----:B------:R-:W-:Y:S01]  /*4030*/  STL [R1+0x7a0], R129 ;  /* 0x0007a08101007387 */ /* 0x000fe20000100800 */
[----:B------:R-:W-:-:S03]  /*4040*/  IMAD R49, R162, 0xa, RZ ;  /* 0x0000000aa2317824 */ /* 0x000fc600078e02ff */
[----:B------:R-:W-:Y:S04]  /*4050*/  STL [R1+0x6cc], R126 ;  /* 0x0006cc7e01007387 */ /* 0x000fe80000100800 */
[----:B------:R-:W-:Y:S04]  /*4060*/  STL [R1+0x7a4], R126 ;  /* 0x0007a47e01007387 */ /* 0x000fe80000100800 */
[----:B------:R-:W-:Y:S04]  /*4070*/  STL [R1+0x6c8], R127 ;  /* 0x0006c87f01007387 */ /* 0x000fe80000100800 */
[----:B------:R-:W-:Y:S04]  /*4080*/  STL [R1+0x6d4], R124 ;  /* 0x0006d47c01007387 */ /* 0x000fe80000100800 */
[----:B------:R-:W-:Y:S04]  /*4090*/  STL [R1+0x6d0], R125 ;  /* 0x0006d07d01007387 */ /* 0x000fe80000100800 */
[----:B------:R-:W2:Y:S04]  /*40a0*/  @!P5 LDG.E.U16 R81, desc[UR24][R94.64] ;  /* 0x000000185e51d981 */ /* 0x000ea8000c1e1500 */
[----:B------:R-:W2:Y:S01]  /*40b0*/  @!P5 LDG.E.U16 R52, desc[UR24][R92.64] ;  /* 0x000000185c34d981 */ /* 0x000ea2000c1e1500 */
[----:B------:R-:W-:-:S03]  /*40c0*/  LOP3.LUT P5, RZ, R50, 0x1, RZ, 0xc0, !PT ;  /* 0x0000000132ff7812 */ /* 0x000fc600078ac0ff */
[----:B------:R1:W-:Y:S01]  /*40d0*/  STL.64 [R1+0x180], R98 ;  /* 0x0001806201007387 */ /* 0x0003e20000100a00 */
[----:B---3--:R-:W-:-:S03]  /*40e0*/  IMAD R51, R162, 0x12, RZ ;  /* 0x00000012a2337824 */ /* 0x008fc600078e02ff */
[----:B------:R0:W-:Y:S04]  /*40f0*/  STL.64 [R1+0x178], R96 ;  /* 0x0001786001007387 */ /* 0x0001e80000100a00 */
[----:B------:R0:W3:Y:S01]  /*4100*/  @!P3 LDG.E.U16 R64, desc[UR24][R96.64] ;  /* 0x000000186040b981 */ /* 0x0000e2000c1e1500 */
[----:B------:R-:W-:Y:S01]  /*4110*/  ISETP.GE.U32.AND P3, PT, R48, 0x7fffffb5, PT ;  /* 0x7fffffb53000780c */ /* 0x000fe20003f66070 */
[C---:B-1----:R-:W-:Y:S01]  /*4120*/  IMAD.WIDE R98, R49.reuse, 0x2, R160 ;  /* 0x0000000231627825 */ /* 0x042fe200078e02a0 */
[----:B------:R-:W-:Y:S01]  /*4130*/  SHF.R.U32.HI R48, RZ, 0x5, R5 ;  /* 0x00000005ff307819 */ /* 0x000fe20000011605 */
[----:B------:R1:W-:Y:S02]  /*4140*/  STL.64 [R1+0x170], R94 ;  /* 0x0001705e01007387 */ /* 0x0003e40000100a00 */
[----:B0-----:R-:W-:-:S02]  /*4150*/  IMAD.WIDE R96, R49, 0x2, R158 ;  /* 0x0000000231607825 */ /* 0x001fc400078e029e */
[----:B------:R0:W-:Y:S01]  /*4160*/  STL.64 [R1+0x168], R92 ;  /* 0x0001685c01007387 */ /* 0x0001e20000100a00 */
[----:B------:R-:W-:-:S03]  /*4170*/  SHF.R.U64 R49, R3, 0x1d, RZ ;  /* 0x0000001d03317819 */ /* 0x000fc600000012ff */
[----:B------:R-:W2:Y:S01]  /*4180*/  @!P6 LDG.E.U16 R57, desc[UR24][R98.64] ;  /* 0x000000186239e981 */ /* 0x000ea2000c1e1500 */
[----:B-1----:R-:W-:-:S03]  /*4190*/  IMAD.WIDE R94, R51, 0x2, R160 ;  /* 0x00000002335e7825 */ /* 0x002fc600078e02a0 */
[----:B------:R-:W2:Y:S01]  /*41a0*/  @!P6 LDG.E.U16 R142, desc[UR24][R96.64] ;  /* 0x00000018608ee981 */ /* 0x000ea2000c1e1500 */
[----:B------:R-:W-:Y:S01]  /*41b0*/  LOP3.LUT P6, RZ, R48, 0x1, RZ, 0xc0, !PT ;  /* 0x0000000130ff7812 */ /* 0x000fe200078cc0ff */
[----:B0-----:R-:W-:Y:S02]  /*41c0*/  IMAD.WIDE R92, R51, 0x2, R158 ;  /* 0x00000002335c7825 */ /* 0x001fe400078e029e */
[----:B------:R0:W2:Y:S04]  /*41d0*/  @P5 LDG.E.U16 R145, desc[UR24][R94.64] ;  /* 0x000000185e915981 */ /* 0x0000a8000c1e1500 */
[----:B------:R1:W2:Y:S01]  /*41e0*/  @P5 LDG.E.U16 R144, desc[UR24][R92.64] ;  /* 0x000000185c905981 */ /* 0x0002a2000c1e1500 */
[----:B------:R-:W-:Y:S02]  /*41f0*/  LOP3.LUT P5, RZ, R49, 0x1, RZ, 0xc0, !PT ;  /* 0x0000000131ff7812 */ /* 0x000fe400078ac0ff */
[----:B------:R-:W-:-:S03]  /*4200*/  SHF.R.U64 R48, R3, 0x15, RZ ;  /* 0x0000001503307819 */ /* 0x000fc600000012ff */
[----:B------:R-:W2:Y:S01]  /*4210*/  @P6 LDG.E.U16 R79, desc[UR24][R122.64] ;  /* 0x000000187a4f6981 */ /* 0x000ea2000c1e1500 */
[----:B------:R-:W-:-:S03]  /*4220*/  SHF.R.U64 R49, R3, 0xd, RZ ;  /* 0x0000000d03317819 */ /* 0x000fc600000012ff */
[----:B------:R-:W2:Y:S01]  /*4230*/  @P6 LDG.E.U16 R78, desc[UR24][R120.64] ;  /* 0x00000018784e6981 */ /* 0x000ea2000c1e1500 */
[----:B------:R-:W-:Y:S02]  /*4240*/  LOP3.LUT P6, RZ, R48, 0x1, RZ, 0xc0, !PT ;  /* 0x0000000130ff7812 */ /* 0x000fe400078cc0ff */
[----:B------:R-:W-:Y:S01]  /*4250*/  PRMT R51, RZ, 0x7610, R51 ;  /* 0x00007610ff337816 */ /* 0x000fe20000000033 */
[----:B------:R-:W2:Y:S04]  /*4260*/  @P5 LDG.E.U16 R77, desc[UR24][R118.64] ;  /* 0x00000018764d5981 */ /* 0x000ea8000c1e1500 */
[----:B------:R-:W2:Y:S01]  /*4270*/  @P5 LDG.E.U16 R75, desc[UR24][R116.64] ;  /* 0x00000018744b5981 */ /* 0x000ea2000c1e1500 */
[----:B------:R-:W-:Y:S01]  /*4280*/  LOP3.LUT P5, RZ, R49, 0x1, RZ, 0xc0, !PT ;  /* 0x0000000131ff7812 */ /* 0x000fe200078ac0ff */
[----:B------:R-:W-:-:S04]  /*4290*/  VIADD R49, R4, 0xfffffffb ;  /* 0xfffffffb04317836 */ /* 0x000fc80000000000 */
[----:B------:R-:W2:Y:S01]  /*42a0*/  @P6 LDG.E.U16 R74, desc[UR24][R114.64] ;  /* 0x00000018724a6981 */ /* 0x000ea2000c1e1500 */
[----:B------:R-:W-:-:S03]  /*42b0*/  SHF.R.U64 R48, R3, 0x5, RZ ;  /* 0x0000000503307819 */ /* 0x000fc600000012ff */
[----:B------:R-:W2:Y:S01]  /*42c0*/  @P6 LDG.E.U16 R51, desc[UR24][R112.64] ;  /* 0x0000001870336981 */ /* 0x000ea2000c1e1500 */
[----:B------:R-:W-:Y:S01]  /*42d0*/  ISETP.GE.U32.AND P6, PT, R49, 0x7fffffbc, PT ;  /* 0x7fffffbc3100780c */ /* 0x000fe20003fc6070 */
[----:B------:R-:W-:Y:S02]  /*42e0*/  IMAD R49, R162, 0x3, RZ ;  /* 0x00000003a2317824 */ /* 0x000fe400078e02ff */
[----:B------:R-:W-:Y:S01]  /*42f0*/  STL.64 [R1+0xf0], R98 ;  /* 0x0000f06201007387 */ /* 0x000fe20000100a00 */
[----:B------:R-:W-:-:S03]  /*4300*/  PRMT R149, RZ, 0x7610, R149 ;  /* 0x00007610ff957816 */ /* 0x000fc60000000095 */
[----:B------:R-:W-:Y:S04]  /*4310*/  STL.64 [R1+0xe8], R96 ;  /* 0x0000e86001007387 */ /* 0x000fe80000100a00 */
[----:B------:R0:W-:Y:S04]  /*4320*/  STL.64 [R1+0x70], R94 ;  /* 0x0000705e01007387 */ /* 0x0001e80000100a00 */
[----:B------:R1:W-:Y:S04]  /*4330*/  STL.64 [R1+0x68], R92 ;  /* 0x0000685c01007387 */ /* 0x0003e80000100a00 */
[----:B------:R-:W2:Y:S04]  /*4340*/  @P5 LDG.E.U16 R69, desc[UR24][R110.64] ;  /* 0x000000186e455981 */ /* 0x000ea8000c1e1500 */
[----:B------:R-:W2:Y:S01]  /*4350*/  @P5 LDG.E.U16 R61, desc[UR24][R108.64] ;  /* 0x000000186c3d5981 */ /* 0x000ea2000c1e1500 */
[----:B0-----:R-:W-:Y:S01]  /*4360*/  IMAD.WIDE R94, R49, 0x2, R160 ;  /* 0x00000002315e7825 */ /* 0x001fe200078e02a0 */
[----:B------:R-:W-:-:S03]  /*4370*/  LOP3.LUT P5, RZ, R48, 0x1, RZ, 0xc0, !PT ;  /* 0x0000000130ff7812 */ /* 0x000fc600078ac0ff */
[----:B-1----:R-:W-:Y:S01]  /*4380*/  IMAD.WIDE R92, R49, 0x2, R158 ;  /* 0x00000002315c7825 */ /* 0x002fe200078e029e */
[----:B------:R-:W-:Y:S01]  /*4390*/  SHF.R.U32.HI R48, RZ, 0xc, R5 ;  /* 0x0000000cff307819 */ /* 0x000fe20000011605 */
[----:B------:R-:W-:Y:S04]  /*43a0*/  STL [R1+0x6dc], R122 ;  /* 0x0006dc7a01007387 */ /* 0x000fe80000100800 */
[----:B------:R-:W-:Y:S04]  /*43b0*/  STL [R1+0x6d8], R123 ;  /* 0x0006d87b01007387 */ /* 0x000fe80000100800 */
[----:B------:R-:W-:Y:S04]  /*43c0*/  STL [R1+0x6e4], R120 ;  /* 0x0006e47801007387 */ /* 0x000fe80000100800 */
[----:B------:R0:W2:Y:S04]  /*43d0*/  @!P4 LDG.E.U16 R59, desc[UR24][R94.64] ;  /* 0x000000185e3bc981 */ /* 0x0000a8000c1e1500 */
[----:B------:R1:W2:Y:S01]  /*43e0*/  @!P4 LDG.E.U16 R149, desc[UR24][R92.64] ;  /* 0x000000185c95c981 */ /* 0x0002a2000c1e1500 */
[----:B------:R-:W-:Y:S01]  /*43f0*/  LOP3.LUT P4, RZ, R48, 0x1, RZ, 0xc0, !PT ;  /* 0x0000000130ff7812 */ /* 0x000fe2000788c0ff */
[----:B------:R-:W-:-:S02]  /*4400*/  IMAD R48, R162, 0xb, RZ ;  /* 0x0000000ba2307824 */ /* 0x000fc400078e02ff */
[----:B------:R-:W-:Y:S01]  /*4410*/  STL [R1+0x6e0], R121 ;  /* 0x0006e07901007387 */ /* 0x000fe20000100800 */
[----:B------:R-:W-:-:S03]  /*4420*/  PRMT R72, RZ, 0x7610, R72 ;  /* 0x00007610ff487816 */ /* 0x000fc60000000048 */
[----:B------:R-:W-:Y:S01]  /*4430*/  STL [R1+0x6ec], R118 ;  /* 0x0006ec7601007387 */ /* 0x000fe20000100800 */
[----:B------:R-:W-:-:S03]  /*4440*/  PRMT R65, RZ, 0x7610, R65 ;  /* 0x00007610ff417816 */ /* 0x000fc60000000041 */
[----:B------:R-:W-:Y:S01]  /*4450*/  STL [R1+0x6e8], R119 ;  /* 0x0006e87701007387 */ /* 0x000fe20000100800 */
[----:B------:R-:W-:Y:S01]  /*4460*/  PRMT R67, RZ, 0x7610, R67 ;  /* 0x00007610ff437816 */ /* 0x000fe20000000043 */
[----:B------:R-:W-:Y:S02]  /*4470*/  IMAD.WIDE R106, R104, 0x2, R160 ;  /* 0x00000002686a7825 */ /* 0x000fe400078e02a0 */
[----:B------:R-:W-:Y:S01]  /*4480*/  STL [R1+0x6f4], R116 ;  /* 0x0006f47401007387 */ /* 0x000fe20000100800 */
[----:B------:R-:W-:Y:S01]  /*4490*/  PRMT R58, RZ, 0x7610, R58 ;  /* 0x00007610ff3a7816 */ /* 0x000fe2000000003a */
[C---:B------:R-:W-:Y:S02]  /*44a0*/  IMAD.WIDE R98, R48.reuse, 0x2, R160 ;  /* 0x0000000230627825 */ /* 0x040fe400078e02a0 */
[----:B------:R-:W-:Y:S02]  /*44b0*/  STL [R1+0x6f0], R117 ;  /* 0x0006f07501007387 */ /* 0x000fe40000100800 */
[----:B------:R-:W-:-:S02]  /*44c0*/  IMAD.WIDE R96, R48, 0x2, R158 ;  /* 0x0000000230607825 */ /* 0x000fc400078e029e */
[----:B------:R-:W-:Y:S01]  /*44d0*/  STL [R1+0x6fc], R114 ;  /* 0x0006fc7201007387 */ /* 0x000fe20000100800 */
[----:B------:R-:W-:Y:S01]  /*44e0*/  SHF.R.U32.HI R49, RZ, 0x4, R5 ;  /* 0x00000004ff317819 */ /* 0x000fe20000011605 */
[----:B------:R-:W-:Y:S02]  /*44f0*/  IMAD.WIDE R104, R104, 0x2, R158 ;  /* 0x0000000268687825 */ /* 0x000fe400078e029e */
[----:B------:R-:W-:Y:S02]  /*4500*/  STL [R1+0x6f8], R115 ;  /* 0x0006f87301007387 */ /* 0x000fe40000100800 */
[----:B------:R-:W-:Y:S02]  /*4510*/  VIADD R50, R4, 0xfffffff3 ;  /* 0xfffffff304327836 */ /* 0x000fe40000000000 */
[----:B------:R-:W-:Y:S04]  /*4520*/  STL [R1+0x704], R112 ;  /* 0x0007047001007387 */ /* 0x000fe80000100800 */
[----:B------:R-:W-:Y:S04]  /*4530*/  STL [R1+0x700], R113 ;  /* 0x0007007101007387 */ /* 0x000fe80000100800 */
[----:B------:R-:W-:Y:S04]  /*4540*/  STL [R1+0x70c], R110 ;  /* 0x00070c6e01007387 */ /* 0x000fe80000100800 */
[----:B------:R-:W-:Y:S04]  /*4550*/  STL [R1+0x734], R110 ;  /* 0x0007346e01007387 */ /* 0x000fe80000100800 */
[----:B------:R-:W2:Y:S04]  /*4560*/  @!P3 LDG.E.U16 R72, desc[UR24][R98.64] ;  /* 0x000000186248b981 */ /* 0x000ea8000c1e1500 */
[----:B------:R0:W2:Y:S01]  /*4570*/  @!P3 LDG.E.U16 R65, desc[UR24][R96.64] ;  /* 0x000000186041b981 */ /* 0x0000a2000c1e1500 */
[----:B------:R-:W-:-:S03]  /*4580*/  LOP3.LUT P3, RZ, R49, 0x1, RZ, 0xc0, !PT ;  /* 0x0000000131ff7812 */ /* 0x000fc6000786c0ff */
[----:B------:R-:W-:Y:S01]  /*4590*/  STL [R1+0x708], R111 ;  /* 0x0007086f01007387 */ /* 0x000fe20000100800 */
[----:B------:R-:W-:-:S03]  /*45a0*/  IMAD R100, R162, 0x1b, RZ ;  /* 0x0000001ba2647824 */ /* 0x000fc600078e02ff */
[----:B------:R-:W2:Y:S04]  /*45b0*/  @P5 LDG.E.U16 R67, desc[UR24][R106.64] ;  /* 0x000000186a435981 */ /* 0x000ea8000c1e1500 */
[----:B------:R-:W2:Y:S01]  /*45c0*/  @P5 LDG.E.U16 R58, desc[UR24][R104.64] ;  /* 0x00000018683a5981 */ /* 0x000ea2000c1e1500 */
[----:B------:R-:W-:Y:S01]  /*45d0*/  ISETP.GE.U32.AND P5, PT, R50, 0x7fffffb4, PT ;  /* 0x7fffffb43200780c */ /* 0x000fe20003fa6070 */
[----:B------:R-:W-:Y:S02]  /*45e0*/  IMAD R50, R162, 0x13, RZ ;  /* 0x00000013a2327824 */ /* 0x000fe400078e02ff */
[----:B------:R-:W-:Y:S01]  /*45f0*/  STL [R1+0x714], R108 ;  /* 0x0007146c01007387 */ /* 0x000fe20000100800 */
[----:B------:R-:W-:-:S03]  /*4600*/  PRMT R91, RZ, 0x7610, R91 ;  /* 0x00007610ff5b7816 */ /* 0x000fc6000000005b */
[----:B------:R-:W-:Y:S01]  /*4610*/  STL [R1+0x710], R109 ;  /* 0x0007106d01007387 */ /* 0x000fe20000100800 */
[----:B------:R-:W-:-:S03]  /*4620*/  PRMT R90, RZ, 0x7610, R90 ;  /* 0x00007610ff5a7816 */ /* 0x000fc6000000005a */
[----:B------:R-:W-:Y:S01]  /*4630*/  STL [R1+0x71c], R106 ;  /* 0x00071c6a01007387 */ /* 0x000fe20000100800 */
[----:B------:R-:W-:-:S03]  /*4640*/  PRMT R88, RZ, 0x7610, R88 ;  /* 0x00007610ff587816 */ /* 0x000fc60000000058 */
[----:B------:R0:W-:Y:S01]  /*4650*/  STL.64 [R1+0x160], R94 ;  /* 0x0001605e01007387 */ /* 0x0001e20000100a00 */
[----:B------:R-:W-:-:S03]  /*4660*/  IMAD.WIDE R102, R100, 0x2, R160 ;  /* 0x0000000264667825 */ /* 0x000fc600078e02a0 */
[----:B------:R-:W-:Y:S01]  /*4670*/  STL [R1+0x718], R107 ;  /* 0x0007186b01007387 */ /* 0x000fe20000100800 */
[----:B------:R-:W-:-:S03]  /*4680*/  IMAD.WIDE R100, R100, 0x2, R158 ;  /* 0x0000000264647825 */ /* 0x000fc600078e029e */
[----:B------:R1:W-:Y:S01]  /*4690*/  STL.64 [R1+0x158], R92 ;  /* 0x0001585c01007387 */ /* 0x0003e20000100a00 */
[C---:B0-----:R-:W-:Y:S01]  /*46a0*/  IMAD.WIDE R94, R50.reuse, 0x2, R160 ;  /* 0x00000002325e7825 */ /* 0x041fe200078e02a0 */
[----:B------:R-:W-:Y:S02]  /*46b0*/  PRMT R89, RZ, 0x7610, R89 ;  /* 0x00007610ff597816 */ /* 0x000fe40000000059 */
[----:B------:R-:W2:Y:S04]  /*46c0*/  @P3 LDG.E.U16 R88, desc[UR24][R100.64] ;  /* 0x0000001864583981 */ /* 0x000ea8000c1e1500 */
[----:B------:R-:W2:Y:S01]  /*46d0*/  @P4 LDG.E.U16 R91, desc[UR24][R94.64] ;  /* 0x000000185e5b4981 */ /* 0x000ea2000c1e1500 */
[----:B-1----:R-:W-:-:S03]  /*46e0*/  IMAD.WIDE R92, R50, 0x2, R158 ;  /* 0x00000002325c7825 */ /* 0x002fc600078e029e */
[----:B------:R-:W3:Y:S04]  /*46f0*/  @P3 LDG.E.U16 R89, desc[UR24][R102.64] ;  /* 0x0000001866593981 */ /* 0x000ee8000c1e1500 */
[----:B------:R0:W3:Y:S01]  /*4700*/  @P4 LDG.E.U16 R90, desc[UR24][R92.64] ;  /* 0x000000185c5a4981 */ /* 0x0000e2000c1e1500 */
[----:B------:R-:W-:-:S03]  /*4710*/  SHF.R.U64 R48, R3, 0x1c, RZ ;  /* 0x0000001c03307819 */ /* 0x000fc600000012ff */
[----:B------:R-:W-:Y:S04]  /*4720*/  STL [R1+0x73c], R107 ;  /* 0x00073c6b01007387 */ /* 0x000fe80000100800 */
[----:B------:R-:W-:Y:S01]  /*4730*/  STL [R1+0x724], R104 ;  /* 0x0007246801007387 */ /* 0x000fe20000100800 */
[----:B------:R-:W-:-:S03]  /*4740*/  LOP3.LUT P4, RZ, R48, 0x1, RZ, 0xc0, !PT ;  /* 0x0000000130ff7812 */ /* 0x000fc6000788c0ff */
[----:B------:R-:W-:Y:S04]  /*4750*/  STL [R1+0x720], R105 ;  /* 0x0007206901007387 */ /* 0x000fe80000100800 */
[----:B------:R-:W-:Y:S04]  /*4760*/  STL.64 [R1+0xe0], R98 ;  /* 0x0000e06201007387 */ /* 0x000fe80000100a00 */
[----:B------:R1:W-:Y:S04]  /*4770*/  STL.64 [R1+0xd8], R96 ;  /* 0x0000d86001007387 */ /* 0x0003e80000100a00 */
[----:B------:R-:W-:Y:S04]  /*4780*/  STL.64 [R1+0x60], R94 ;  /* 0x0000605e01007387 */ /* 0x000fe80000100a00 */
[----:B------:R0:W-:Y:S01]  /*4790*/  STL.64 [R1+0x58], R92 ;  /* 0x0000585c01007387 */ /* 0x0001e20000100a00 */
[----:B-1----:R-:W-:-:S03]  /*47a0*/  IMAD R96, R162, 0x23, RZ ;  /* 0x00000023a2607824 */ /* 0x002fc600078e02ff */
[----:B------:R-:W-:Y:S01]  /*47b0*/  STL [R1+0x72c], R102 ;  /* 0x00072c6601007387 */ /* 0x000fe20000100800 */
[----:B------:R-:W-:-:S03]  /*47c0*/  IMAD.WIDE R98, R96, 0x2, R160 ;  /* 0x0000000260627825 */ /* 0x000fc600078e02a0 */
[----:B------:R-:W-:Y:S01]  /*47d0*/  STL [R1+0x750], R102 ;  /* 0x0007506601007387 */ /* 0x000fe20000100800 */
[----:B------:R-:W-:Y:S02]  /*47e0*/  PRMT R87, RZ, 0x7610, R87 ;  /* 0x00007610ff577816 */ /* 0x000fe40000000057 */
[----:B------:R-:W-:Y:S01]  /*47f0*/  PRMT R86, RZ, 0x7610, R86 ;  /* 0x00007610ff567816 */ /* 0x000fe20000000056 */
[----:B------:R-:W-:Y:S01]  /*4800*/  STL [R1+0x728], R103 ;  /* 0x0007286701007387 */ /* 0x000fe20000100800 */
[----:B------:R-:W-:Y:S01]  /*4810*/  IMAD.WIDE R96, R96, 0x2, R158 ;  /* 0x0000000260607825 */ /* 0x000fe200078e029e */
[C---:B------:R-:W-:Y:S02]  /*4820*/  SHF.R.U64 R48, R3.reuse, 0x14, RZ ;  /* 0x0000001403307819 */ /* 0x040fe400000012ff */
[----:B------:R-:W-:Y:S01]  /*4830*/  STL [R1+0x738], R100 ;  /* 0x0007386401007387 */ /* 0x000fe20000100800 */
[----:B------:R-:W-:-:S03]  /*4840*/  SHF.R.U64 R49, R3, 0xc, RZ ;  /* 0x0000000c03317819 */ /* 0x000fc600000012ff */
[----:B------:R-:W-:Y:S01]  /*4850*/  STL [R1+0x730], R101 ;  /* 0x0007306501007387 */ /* 0x000fe20000100800 */
[----:B------:R-:W-:-:S03]  /*4860*/  LOP3.LUT P3, RZ, R48, 0x1, RZ, 0xc0, !PT ;  /* 0x0000000130ff7812 */ /* 0x000fc6000786c0ff */
[----:B------:R-:W-:Y:S04]  /*4870*/  STL [R1+0x744], R98 ;  /* 0x0007446201007387 */ /* 0x000fe80000100800 */
[----:B------:R-:W-:Y:S04]  /*4880*/  STL [R1+0x740], R99 ;  /* 0x0007406301007387 */ /* 0x000fe80000100800 */
[----:B------:R-:W-:Y:S01]  /*4890*/  STL [R1+0x760], R99 ;  /* 0x0007606301007387 */ /* 0x000fe20000100800 */
[----:B0-----:R-:W-:-:S03]  /*48a0*/  IMAD R92, R162, 0x2b, RZ ;  /* 0x0000002ba25c7824 */ /* 0x001fc600078e02ff */
[----:B------:R-:W-:Y:S04]  /*48b0*/  STL [R1+0x74c], R96 ;  /* 0x00074c6001007387 */ /* 0x000fe80000100800 */
[----:B------:R-:W4:Y:S04]  /*48c0*/  @P4 LDG.E.U16 R87, desc[UR24][R98.64] ;  /* 0x0000001862574981 */ /* 0x000f28000c1e1500 */
[----:B------:R-:W4:Y:S01]  /*48d0*/  @P4 LDG.E.U16 R86, desc[UR24][R96.64] ;  /* 0x0000001860564981 */ /* 0x000f22000c1e1500 */
[----:B------:R-:W-:-:S03]  /*48e0*/  LOP3.LUT P4, RZ, R49, 0x1, RZ, 0xc0, !PT ;  /* 0x0000000131ff7812 */ /* 0x000fc6000788c0ff */
[----:B------:R-:W-:Y:S01]  /*48f0*/  STL [R1+0x748], R97 ;  /* 0x0007486101007387 */ /* 0x000fe20000100800 */
[----:B------:R-:W-:Y:S01]  /*4900*/  PRMT R84, RZ, 0x7610, R84 ;  /* 0x00007610ff547816 */ /* 0x000fe20000000054 */
[----:B------:R-:W-:Y:S01]  /*4910*/  IMAD.WIDE R94, R92, 0x2, R160 ;  /* 0x000000025c5e7825 */ /* 0x000fe200078e02a0 */
[----:B------:R-:W-:-:S03]  /*4920*/  PRMT R50, RZ, 0x7610, R50 ;  /* 0x00007610ff327816 */ /* 0x000fc60000000032 */
[----:B------:R-:W-:Y:S01]  /*4930*/  IMAD.WIDE R92, R92, 0x2, R158 ;  /* 0x000000025c5c7825 */ /* 0x000fe200078e029e */
[----:B------:R-:W-:-:S04]  /*4940*/  PRMT R85, RZ, 0x7610, R85 ;  /* 0x00007610ff557816 */ /* 0x000fc80000000055 */
[----:B------:R-:W4:Y:S04]  /*4950*/  @P3 LDG.E.U16 R84, desc[UR24][R92.64] ;  /* 0x000000185c543981 */ /* 0x000f28000c1e1500 */
[----:B------:R-:W4:Y:S04]  /*4960*/  @P3 LDG.E.U16 R85, desc[UR24][R94.64] ;  /* 0x000000185e553981 */ /* 0x000f28000c1e1500 */
[----:B--2---:R-:W-:Y:S04]  /*4970*/  STL [R1+0x288], R91 ;  /* 0x0002885b01007387 */ /* 0x004fe80000100800 */
[----:B---3--:R-:W-:Y:S04]  /*4980*/  STL [R1+0x284], R90 ;  /* 0x0002845a01007387 */ /* 0x008fe80000100800 */
[----:B------:R0:W-:Y:S04]  /*4990*/  STL [R1+0x278], R88 ;  /* 0x0002785801007387 */ /* 0x0001e80000100800 */
[----:B------:R1:W-:Y:S01]  /*49a0*/  STL [R1+0x280], R89 ;  /* 0x0002805901007387 */ /* 0x0003e20000100800 */
[----:B0-----:R-:W-:-:S04]  /*49b0*/  IMAD R88, R162, 0x33, RZ ;  /* 0x00000033a2587824 */ /* 0x001fc800078e02ff */
[----:B------:R-:W-:-:S04]  /*49c0*/  IMAD.WIDE R90, R88, 0x2, R160 ;  /* 0x00000002585a7825 */ /* 0x000fc800078e02a0 */
[----:B-1----:R-:W-:-:S05]  /*49d0*/  IMAD.WIDE R88, R88, 0x2, R158 ;  /* 0x0000000258587825 */ /* 0x002fca00078e029e */
[----:B------:R-:W2:Y:S04]  /*49e0*/  @P4 LDG.E.U16 R50, desc[UR24][R88.64] ;  /* 0x0000001858324981 */ /* 0x000ea8000c1e1500 */
[----:B------:R-:W-:Y:S04]  /*49f0*/  STL [R1+0x758], R94 ;  /* 0x0007585e01007387 */ /* 0x000fe80000100800 */
[----:B------:R-:W-:Y:S01]  /*4a00*/  STL [R1+0x754], R95 ;  /* 0x0007545f01007387 */ /* 0x000fe20000100800 */
[----:B------:R-:W-:-:S03]  /*4a10*/  SHF.R.U32.HI R49, RZ, 0x3, R5 ;  /* 0x00000003ff317819 */ /* 0x000fc60000011605 */
[----:B------:R-:W-:Y:S01]  /*4a20*/  STL [R1+0x770], R95 ;  /* 0x0007705f01007387 */ /* 0x000fe20000100800 */
[----:B------:R-:W-:-:S03]  /*4a30*/  PRMT R83, RZ, 0x7610, R83 ;  /* 0x00007610ff537816 */ /* 0x000fc60000000053 */
[----:B------:R-:W-:Y:S04]  /*4a40*/  STL [R1+0x77c], R95 ;  /* 0x00077c5f01007387 */ /* 0x000fe80000100800 */
[----:B------:R-:W-:Y:S04]  /*4a50*/  STL [R1+0x768], R92 ;  /* 0x0007685c01007387 */ /* 0x000fe80000100800 */
[----:B------:R-:W-:Y:S01]  /*4a60*/  STL [R1+0x780], R92 ;  /* 0x0007805c01007387 */ /* 0x000fe20000100800 */
[----:B------:R-:W-:-:S03]  /*4a70*/  SHF.R.U64 R48, R3, 0x4, RZ ;  /* 0x0000000403307819 */ /* 0x000fc600000012ff */
[----:B------:R-:W-:Y:S01]  /*4a80*/  STL [R1+0x75c], R93 ;  /* 0x00075c5d01007387 */ /* 0x000fe20000100800 */
[----:B------:R-:W-:-:S03]  /*4a90*/  LOP3.LUT P3, RZ, R49, 0x1, RZ, 0xc0, !PT ;  /* 0x0000000131ff7812 */ /* 0x000fc6000786c0ff */
[----:B------:R-:W-:Y:S01]  /*4aa0*/  STL [R1+0x784], R90 ;  /* 0x0007845a01007387 */ /* 0x000fe20000100800 */
[----:B------:R-:W-:-:S03]  /*4ab0*/  PRMT R49, RZ, 0x7610, R49 ;  /* 0x00007610ff317816 */ /* 0x000fc60000000031 */
[----:B------:R-:W3:Y:S01]  /*4ac0*/  @P4 LDG.E.U16 R83, desc[UR24][R90.64] ;  /* 0x000000185a534981 */ /* 0x000ee2000c1e1500 */
[----:B------:R-:W-:-:S03]  /*4ad0*/  LOP3.LUT P4, RZ, R48, 0x1, RZ, 0xc0, !PT ;  /* 0x0000000130ff7812 */ /* 0x000fc6000788c0ff */
[----:B----4-:R-:W-:Y:S04]  /*4ae0*/  STL [R1+0x274], R87 ;  /* 0x0002745701007387 */ /* 0x010fe80000100800 */
[----:B------:R-:W-:Y:S04]  /*4af0*/  STL [R1+0x76c], R91 ;  /* 0x00076c5b01007387 */ /* 0x000fe80000100800 */
[----:B------:R-:W-:Y:S04]  /*4b00*/  STL [R1+0x788], R91 ;  /* 0x0007885b01007387 */ /* 0x000fe80000100800 */
[----:B------:R-:W-:Y:S04]  /*4b10*/  STL [R1+0x7ac], R88 ;  /* 0x0007ac5801007387 */ /* 0x000fe80000100800 */
[----:B------:R-:W-:Y:S04]  /*4b20*/  STL [R1+0x268], R86 ;  /* 0x0002685601007387 */ /* 0x000fe80000100800 */
[----:B------:R-:W-:Y:S04]  /*4b30*/  STL [R1+0x7a8], R89 ;  /* 0x0007a85901007387 */ /* 0x000fe80000100800 */
[----:B------:R0:W-:Y:S01]  /*4b40*/  STL [R1+0x260], R84 ;  /* 0x0002605401007387 */ /* 0x0001e20000100800 */
[----:B------:R-:W-:-:S03]  /*4b50*/  PRMT R48, RZ, 0x7610, R48 ;  /* 0x00007610ff307816 */ /* 0x000fc60000000030 */
[----:B------:R-:W-:Y:S01]  /*4b60*/  STL.S16 [R1+0x254], R49 ;  /* 0x0002543101007387 */ /* 0x000fe20000100600 */
[----:B------:R-:W-:Y:S01]  /*4b70*/  PRMT R80, RZ, 0x7610, R80 ;  /* 0x00007610ff507816 */ /* 0x000fe20000000050 */
[----:B0-----:R-:W-:-:S04]  /*4b80*/  IMAD R84, R162, 0x3b, RZ ;  /* 0x0000003ba2547824 */ /* 0x001fc800078e02ff */
[----:B------:R-:W-:-:S05]  /*4b90*/  IMAD.WIDE R86, R84, 0x2, R160 ;  /* 0x0000000254567825 */ /* 0x000fca00078e02a0 */
[----:B------:R-:W4:Y:S04]  /*4ba0*/  @P4 LDG.E.U16 R80, desc[UR24][R86.64] ;  /* 0x0000001856504981 */ /* 0x000f28000c1e1500 */
[----:B--2---:R0:W-:Y:S04]  /*4bb0*/  STL [R1+0x258], R50 ;  /* 0x0002583201007387 */ /* 0x0041e80000100800 */
[----:B------:R-:W-:Y:S01]  /*4bc0*/  STL.S16 [R1+0x250], R48 ;  /* 0x0002503001007387 */ /* 0x000fe20000100600 */
[----:B0-----:R-:W-:-:S03]  /*4bd0*/  IMAD.SHL.U32 R50, R162, 0x4, RZ ;  /* 0x00000004a2327824 */ /* 0x001fc600078e00ff */
[----:B------:R-:W-:Y:S01]  /*4be0*/  STL [R1+0x264], R85 ;  /* 0x0002645501007387 */ /* 0x000fe20000100800 */
[----:B------:R-:W-:-:S03]  /*4bf0*/  IMAD.WIDE R98, R50, 0x2, R160 ;  /* 0x0000000232627825 */ /* 0x000fc600078e02a0 */
[----:B------:R0:W-:Y:S01]  /*4c00*/  STL [R1+0x7b4], R86 ;  /* 0x0007b45601007387 */ /* 0x0001e20000100800 */
[----:B------:R-:W-:-:S03]  /*4c10*/  IMAD.WIDE R96, R50, 0x2, R158 ;  /* 0x0000000232607825 */ /* 0x000fc600078e029e */
[----:B------:R-:W-:Y:S04]  /*4c20*/  STL.64 [R1+0x150], R98 ;  /* 0x0001506201007387 */ /* 0x000fe80000100a00 */
[----:B0-----:R-:W2:Y:S04]  /*4c30*/  LDL.LU R86, [R1+0x254] ;  /* 0x0002540001567983 */ /* 0x001ea80000300800 */
[----:B------:R-:W-:Y:S04]  /*4c40*/  STL.64 [R1+0x148], R96 ;  /* 0x0001486001007387 */ /* 0x000fe80000100a00 */
[----:B------:R0:W-:Y:S04]  /*4c50*/  STL [R1+0x7b0], R87 ;  /* 0x0007b05701007387 */ /* 0x0001e80000100800 */
[----:B0-----:R-:W3:Y:S01]  /*4c60*/  LDL.LU R87, [R1+0x250] ;  /* 0x0002500001577983 */ /* 0x001ee20000300800 */
[----:B------:R-:W-:-:S02]  /*4c70*/  SHF.R.U64 R48, R3, 0x1b, RZ ;  /* 0x0000001b03307819 */ /* 0x000fc400000012ff */
[----:B------:R-:W-:Y:S02]  /*4c80*/  PRMT R88, RZ, 0x7610, R88 ;  /* 0x00007610ff587816 */ /* 0x000fe40000000058 */
[----:B------:R-:W-:Y:S01]  /*4c90*/  PRMT R89, RZ, 0x7610, R89 ;  /* 0x00007610ff597816 */ /* 0x000fe20000000059 */
[----:B--2---:R0:W2:Y:S04]  /*4ca0*/  @!P6 LDG.E.U16 R86, desc[UR24][R98.64] ;  /* 0x000000186256e981 */ /* 0x0040a8000c1e1500 */
[----:B---3--:R1:W2:Y:S01]  /*4cb0*/  @!P6 LDG.E.U16 R87, desc[UR24][R96.64] ;  /* 0x000000186057e981 */ /* 0x0082a2000c1e1500 */
[----:B------:R-:W-:Y:S01]  /*4cc0*/  LOP3.LUT P6, RZ, R48, 0x1, RZ, 0xc0, !PT ;  /* 0x0000000130ff7812 */ /* 0x000fe200078cc0ff */
[----:B------:R-:W-:-:S04]  /*4cd0*/  IMAD R48, R162, 0xc, RZ ;  /* 0x0000000ca2307824 */ /* 0x000fc800078e02ff */
[----:B------:R-:W-:-:S04]  /*4ce0*/  IMAD.WIDE R100, R48, 0x2, R160 ;  /* 0x0000000230647825 */ /* 0x000fc800078e02a0 */
[----:B0-----:R-:W-:Y:S01]  /*4cf0*/  IMAD.WIDE R98, R48, 0x2, R158 ;  /* 0x0000000230627825 */ /* 0x001fe200078e029e */
[----:B------:R-:W3:Y:S04]  /*4d00*/  @!P5 LDG.E.U16 R88, desc[UR24][R100.64] ;  /* 0x000000186458d981 */ /* 0x000ee8000c1e1500 */
[----:B------:R-:W3:Y:S01]  /*4d10*/  @!P5 LDG.E.U16 R89, desc[UR24][R98.64] ;  /* 0x000000186259d981 */ /* 0x000ee2000c1e1500 */
[----:B------:R-:W-:Y:S01]  /*4d20*/  PRMT R0, RZ, 0x7610, R0 ;  /* 0x00007610ff007816 */ /* 0x000fe20000000000 */
[----:B------:R-:W-:Y:S01]  /*4d30*/  IMAD.WIDE R84, R84, 0x2, R158 ;  /* 0x0000000254547825 */ /* 0x000fe200078e029e */
[----:B------:R-:W-:-:S04]  /*4d40*/  SHF.R.U32.HI R49, RZ, 0xb, R5 ;  /* 0x0000000bff317819 */ /* 0x000fc80000011605 */
[----:B------:R0:W4:Y:S01]  /*4d50*/  @P4 LDG.E.U16 R0, desc[UR24][R84.64] ;  /* 0x0000001854004981 */ /* 0x000122000c1e1500 */
[----:B------:R-:W-:Y:S01]  /*4d60*/  LOP3.LUT P4, RZ, R49, 0x1, RZ, 0xc0, !PT ;  /* 0x0000000131ff7812 */ /* 0x000fe2000788c0ff */
[----:B------:R-:W-:Y:S02]  /*4d70*/  IMAD R49, R162, 0x14, RZ ;  /* 0x00000014a2317824 */ /* 0x000fe400078e02ff */
[----:B------:R-:W-:Y:S01]  /*4d80*/  STL [R1+0x7bc], R84 ;  /* 0x0007bc5401007387 */ /* 0x000fe20000100800 */
[----:B------:R-:W-:Y:S01]  /*4d90*/  PRMT R126, RZ, 0x7610, R126 ;  /* 0x00007610ff7e7816 */ /* 0x000fe2000000007e */
[----:B-1----:R-:W-:Y:S01]  /*4da0*/  IMAD.WIDE R96, R49, 0x2, R160 ;  /* 0x0000000231607825 */ /* 0x002fe200078e02a0 */
[----:B------:R-:W-:Y:S01]  /*4db0*/  PRMT R129, RZ, 0x7610, R129 ;  /* 0x00007610ff817816 */ /* 0x000fe20000000081 */
[----:B------:R-:W-:Y:S04]  /*4dc0*/  STL [R1+0x25c], R83 ;  /* 0x00025c5301007387 */ /* 0x000fe80000100800 */
[----:B------:R0:W-:Y:S01]  /*4dd0*/  STL [R1+0x7b8], R85 ;  /* 0x0007b85501007387 */ /* 0x0001e20000100800 */
[----:B------:R-:W-:-:S03]  /*4de0*/  SHF.R.U64 R48, R3, 0x13, RZ ;  /* 0x0000001303307819 */ /* 0x000fc600000012ff */
[----:B------:R1:W4:Y:S01]  /*4df0*/  @P4 LDG.E.U16 R126, desc[UR24][R96.64] ;  /* 0x00000018607e4981 */ /* 0x000322000c1e1500 */
[----:B0-----:R-:W-:-:S05]  /*4e00*/  IMAD.WIDE R84, R49, 0x2, R158 ;  /* 0x0000000231547825 */ /* 0x001fca00078e029e */
[----:B------:R0:W4:Y:S01]  /*4e10*/  @P4 LDG.E.U16 R129, desc[UR24][R84.64] ;  /* 0x0000001854814981 */ /* 0x000122000c1e1500 */
[----:B------:R-:W-:Y:S02]  /*4e20*/  ISETP.NE.AND P4, PT, R9, RZ, PT ;  /* 0x000000ff0900720c */ /* 0x000fe40003f85270 */
[----:B------:R-:W-:Y:S02]  /*4e30*/  LOP3.LUT R9, RZ, R9, RZ, 0x33, !PT ;  /* 0x00000009ff097212 */ /* 0x000fe400078e33ff */
[----:B------:R-:W-:Y:S02]  /*4e40*/  LOP3.LUT P5, RZ, R48, 0x1, RZ, 0xc0, !PT ;  /* 0x0000000130ff7812 */ /* 0x000fe400078ac0ff */
[C---:B------:R-:W-:Y:S01]  /*4e50*/  SEL R102, R9.reuse, R28, !P4 ;  /* 0x0000001c09667207 */ /* 0x040fe20006000000 */
[----:B------:R-:W-:Y:S01]  /*4e60*/  IMAD.MOV.U32 R28, RZ, RZ, R82 ;  /* 0x000000ffff1c7224 */ /* 0x000fe200078e0052 */
[----:B------:R-:W-:Y:S01]  /*4e70*/  SEL R114, R9, R29, !P4 ;  /* 0x0000001d09727207 */ /* 0x000fe20006000000 */
[----:B------:R-:W-:Y:S01]  /*4e80*/  IMAD.MOV.U32 R29, RZ, RZ, R81 ;  /* 0x000000ffff1d7224 */ /* 0x000fe200078e0051 */
[----:B------:R-:W-:-:S02]  /*4e90*/  PRMT R133, RZ, 0x7610, R133 ;  /* 0x00007610ff857816 */ /* 0x000fc40000000085 */
[----:B------:R-:W-:Y:S02]  /*4ea0*/  PRMT R131, RZ, 0x7610, R131 ;  /* 0x00007610ff837816 */ /* 0x000fe40000000083 */
[C---:B------:R-:W-:Y:S01]  /*4eb0*/  SEL R103, R9.reuse, R7, !P4 ;  /* 0x0000000709677207 */ /* 0x040fe20006000000 */
[----:B------:R-:W-:Y:S01]  /*4ec0*/  VIADD R7, R4, 0xfffffffa ;  /* 0xfffffffa04077836 */ /* 0x000fe20000000000 */
[C---:B------:R-:W-:Y:S01]  /*4ed0*/  SEL R123, R9.reuse, R34, !P4 ;  /* 0x00000022097b7207 */ /* 0x040fe20006000000 */
[----:B------:R-:W-:Y:S01]  /*4ee0*/  IMAD.MOV.U32 R34, RZ, RZ, R74 ;  /* 0x000000ffff227224 */ /* 0x000fe200078e004a */
[----:B------:R-:W-:Y:S01]  /*4ef0*/  SEL R124, R9, R35, !P4 ;  /* 0x00000023097c7207 */ /* 0x000fe20006000000 */
[----:B------:R-:W-:Y:S01]  /*4f00*/  IMAD.MOV.U32 R35, RZ, RZ, R73 ;  /* 0x000000ffff237224 */ /* 0x000fe200078e0049 */
[----:B------:R-:W-:Y:S02]  /*4f10*/  PRMT R128, RZ, 0x7610, R128 ;  /* 0x00007610ff807816 */ /* 0x000fe40000000080 */
[----:B------:R-:W-:-:S02]  /*4f20*/  PRMT R91, RZ, 0x7610, R91 ;  /* 0x00007610ff5b7816 */ /* 0x000fc4000000005b */
[----:B------:R-:W-:Y:S02]  /*4f30*/  SEL R112, R9, R6, !P4 ;  /* 0x0000000609707207 */ /* 0x000fe40006000000 */
[----:B------:R-:W-:Y:S02]  /*4f40*/  SHF.R.U64 R6, R3, 0xb, RZ ;  /* 0x0000000b03067819 */ /* 0x000fe400000012ff */
[C---:B------:R-:W-:Y:S02]  /*4f50*/  SEL R125, R9.reuse, R36, !P4 ;  /* 0x00000024097d7207 */ /* 0x040fe40006000000 */
[C---:B------:R-:W-:Y:S02]  /*4f60*/  SEL R93, R9.reuse, R32, !P4 ;  /* 0x00000020095d7207 */ /* 0x040fe40006000000 */
[C---:B------:R-:W-:Y:S02]  /*4f70*/  SEL R111, R9.reuse, R31, !P4 ;  /* 0x0000001f096f7207 */ /* 0x040fe40006000000 */
[----:B------:R-:W-:-:S02]  /*4f80*/  SEL R118, R9, R30, !P4 ;  /* 0x0000001e09767207 */ /* 0x000fc40006000000 */
[C---:B------:R-:W-:Y:S02]  /*4f90*/  SEL R113, R9.reuse, R27, !P4 ;  /* 0x0000001b09717207 */ /* 0x040fe40006000000 */
[C---:B------:R-:W-:Y:S02]  /*4fa0*/  SEL R116, R9.reuse, R26, !P4 ;  /* 0x0000001a09747207 */ /* 0x040fe40006000000 */
        /* <DEDUP_REMOVED lines=13> */
[----:B------:R-:W-:Y:S01]  /*5080*/  SEL R94, R9, R38, !P4 ;  /* 0x00000026095e7207 */ /* 0x000fe20006000000 */
[----:B------:R-:W-:Y:S01]  /*5090*/  IMAD.MOV.U32 R50, RZ, RZ, R67 ;  /* 0x000000ffff327224 */ /* 0x000fe200078e0043 */
[----:B------:R-:W-:Y:S01]  /*50a0*/  PRMT R95, RZ, 0x7610, R95 ;  /* 0x00007610ff5f7816 */ /* 0x000fe2000000005f */
[----:B------:R-:W-:Y:S01]  /*50b0*/  IMAD.MOV.U32 R48, RZ, RZ, R66 ;  /* 0x000000ffff307224 */ /* 0x000fe200078e0042 */
[----:B------:R-:W-:Y:S01]  /*50c0*/  PRMT R151, RZ, 0x7610, R151 ;  /* 0x00007610ff977816 */ /* 0x000fe20000000097 */
[----:B------:R-:W-:-:S02]  /*50d0*/  IMAD.MOV.U32 R49, RZ, RZ, R68 ;  /* 0x000000ffff317224 */ /* 0x000fc400078e0044 */
[----:B------:R-:W-:Y:S01]  /*50e0*/  IMAD R68, R162, 0x34, RZ ;  /* 0x00000034a2447824 */ /* 0x000fe200078e02ff */
[----:B------:R-:W-:Y:S01]  /*50f0*/  PRMT R132, RZ, 0x7610, R132 ;  /* 0x00007610ff847816 */ /* 0x000fe20000000084 */
[----:B------:R-:W-:Y:S01]  /*5100*/  IMAD.MOV.U32 R30, RZ, RZ, R79 ;  /* 0x000000ffff1e7224 */ /* 0x000fe200078e004f */
[----:B------:R-:W-:Y:S01]  /*5110*/  PRMT R130, RZ, 0x7610, R130 ;  /* 0x00007610ff827816 */ /* 0x000fe20000000082 */
[----:B------:R-:W-:Y:S02]  /*5120*/  IMAD.MOV.U32 R31, RZ, RZ, R78 ;  /* 0x000000ffff1f7224 */ /* 0x000fe400078e004e */
[----:B------:R-:W-:Y:S01]  /*5130*/  IMAD.MOV.U32 R32, RZ, RZ, R77 ;  /* 0x000000ffff207224 */ /* 0x000fe200078e004d */
[----:B------:R-:W-:Y:S01]  /*5140*/  PRMT R90, RZ, 0x7610, R90 ;  /* 0x00007610ff5a7816 */ /* 0x000fe2000000005a */
[----:B------:R-:W-:Y:S01]  /*5150*/  IMAD.MOV.U32 R36, RZ, RZ, R71 ;  /* 0x000000ffff247224 */ /* 0x000fe200078e0047 */
[----:B------:R-:W-:Y:S01]  /*5160*/  PRMT R92, RZ, 0x7610, R92 ;  /* 0x00007610ff5c7816 */ /* 0x000fe2000000005c */
[----:B------:R-:W-:Y:S01]  /*5170*/  VIADD R8, R4, 0xfffffff2 ;  /* 0xfffffff204087836 */ /* 0x000fe20000000000 */
[----:B------:R-:W-:-:S02]  /*5180*/  PRMT R13, RZ, 0x7610, R13 ;  /* 0x00007610ff0d7816 */ /* 0x000fc4000000000d */
[----:B------:R-:W-:Y:S02]  /*5190*/  PRMT R12, RZ, 0x7610, R12 ;  /* 0x00007610ff0c7816 */ /* 0x000fe4000000000c */
[----:B------:R-:W-:Y:S02]  /*51a0*/  PRMT R10, RZ, 0x7610, R10 ;  /* 0x00007610ff0a7816 */ /* 0x000fe4000000000a */
[----:B------:R-:W-:Y:S01]  /*51b0*/  PRMT R11, RZ, 0x7610, R11 ;  /* 0x00007610ff0b7816 */ /* 0x000fe2000000000b */
[----:B------:R-:W-:Y:S01]  /*51c0*/  IMAD R14, R162, 0x15, RZ ;  /* 0x00000015a20e7824 */ /* 0x000fe200078e02ff */
[----:B------:R-:W-:-:S04]  /*51d0*/  @!UP1 UIADD3 UR4, UPT, UPT, -UR4, 0x100000, URZ ;  /* 0x0010000004049890 */ /* 0x000fc8000fffe1ff */
[----:B------:R-:W-:Y:S02]  /*51e0*/  @!UP1 USHF.L.U32 UR5, UR4, 0xb, URZ ;  /* 0x0000000b04059899 */ /* 0x000fe400080006ff */
[----:B------:R-:W-:Y:S01]  /*51f0*/  @!UP1 USHF.L.U32 UR4, UR4, 0x1, URZ ;  /* 0x0000000104049899 */ /* 0x000fe200080006ff */
[----:B------:R-:W-:Y:S01]  /*5200*/  VOTEU.ALL UP1, P0 ;  /* 0x0000000000ff7886 */ /* 0x000fe20000020000 */
[----:B------:R-:W-:Y:S02]  /*5210*/  IMAD.MOV.U32 R38, RZ, RZ, R56 ;  /* 0x000000ffff267224 */ /* 0x000fe400078e0038 */
[----:B------:R-:W-:-:S08]  /*5220*/  IMAD.MOV.U32 R37, RZ, RZ, R35 ;  /* 0x000000ffff257224 */ /* 0x000fd000078e0023 */
[----:B------:R0:W0:Y:S01]  /*5230*/  @!UP1 SYNCS.EXCH.64 URZ, [UR10+0x14008], UR4 ;  /* 0x014008040aff95b2 */ /* 0x0000220008000100 */
[----:B------:R-:W-:Y:S04]  /*5240*/  STS.U16 [R2+UR10+0x4000], R43 ;  /* 0x0040002b02007988 */ /* 0x000fe8000800040a */
[----:B--2---:R-:W-:Y:S01]  /*5250*/  STL.64 [R1+0x7c0], R86 ;  /* 0x0007c05601007387 */ /* 0x004fe20000100a00 */
[C---:B------:R-:W-:Y:S01]  /*5260*/  IMAD R56, R162.reuse, 0x25, RZ ;  /* 0x00000025a2387824 */ /* 0x040fe200078e02ff */
[----:B------:R-:W-:Y:S01]  /*5270*/  PRMT R163, RZ, 0x7610, R163 ;  /* 0x00007610ffa37816 */ /* 0x000fe200000000a3 */
[----:B0-----:R-:W0:Y:S01]  /*5280*/  LDCU UR4, c[0x0][0x3b0] ;  /* 0x00007600ff0477ac */ /* 0x001e220008000800 */
[----:B------:R-:W-:Y:S04]  /*5290*/  STL.64 [R1+0xd0], R100 ;  /* 0x0000d06401007387 */ /* 0x000fe80000100a00 */
[----:B------:R-:W-:Y:S04]  /*52a0*/  STL.64 [R1+0xc8], R98 ;  /* 0x0000c86201007387 */ /* 0x000fe80000100a00 */
[----:B------:R-:W-:Y:S04]  /*52b0*/  STL.64 [R1+0x50], R96 ;  /* 0x0000506001007387 */ /* 0x000fe80000100a00 */
[----:B---3--:R-:W-:Y:S04]  /*52c0*/  STL.64 [R1+0x7c8], R88 ;  /* 0x0007c85801007387 */ /* 0x008fe80000100a00 */
[----:B----4-:R2:W-:Y:S04]  /*52d0*/  STL [R1+0x24c], R80 ;  /* 0x00024c5001007387 */ /* 0x0105e80000100800 */
[----:B------:R3:W-:Y:S01]  /*52e0*/  STL.64 [R1+0x48], R84 ;  /* 0x0000485401007387 */ /* 0x0007e20000100a00 */
[----:B--2---:R-:W-:Y:S01]  /*52f0*/  IMAD R80, R162, 0x1c, RZ ;  /* 0x0000001ca2507824 */ /* 0x004fe200078e02ff */
[----:B-1----:R-:W-:-:S03]  /*5300*/  SEL R96, R9, R33, !P4 ;  /* 0x0000002109607207 */ /* 0x002fc60006000000 */
[----:B------:R-:W-:-:S04]  /*5310*/  IMAD.WIDE R82, R80, 0x2, R160 ;  /* 0x0000000250527825 */ /* 0x000fc800078e02a0 */
[----:B---3--:R-:W-:Y:S01]  /*5320*/  IMAD.MOV.U32 R85, RZ, RZ, R72 ;  /* 0x000000ffff557224 */ /* 0x008fe200078e0048 */
[----:B------:R-:W2:Y:S01]  /*5330*/  @P3 LDG.E.U16 R133, desc[UR24][R82.64] ;  /* 0x0000001852853981 */ /* 0x000ea2000c1e1500 */
[----:B------:R-:W-:Y:S02]  /*5340*/  IMAD R72, R162, 0x2c, RZ ;  /* 0x0000002ca2487824 */ /* 0x000fe400078e02ff */
[----:B------:R-:W-:-:S04]  /*5350*/  IMAD.WIDE R80, R80, 0x2, R158 ;  /* 0x0000000250507825 */ /* 0x000fc800078e029e */
[----:B------:R-:W-:Y:S01]  /*5360*/  IMAD.MOV.U32 R33, RZ, RZ, R75 ;  /* 0x000000ffff217224 */ /* 0x000fe200078e004b */
[----:B------:R-:W3:Y:S01]  /*5370*/  @P3 LDG.E.U16 R131, desc[UR24][R80.64] ;  /* 0x0000001850833981 */ /* 0x000ee2000c1e1500 */
[----:B------:R-:W-:Y:S01]  /*5380*/  IMAD.WIDE R74, R72, 0x2, R160 ;  /* 0x00000002484a7825 */ /* 0x000fe200078e02a0 */
[----:B------:R-:W-:-:S03]  /*5390*/  ISETP.GE.U32.AND P3, PT, R7, 0x7fffffbb, PT ;  /* 0x7fffffbb0700780c */ /* 0x000fc60003f66070 */
[----:B------:R-:W-:Y:S01]  /*53a0*/  IMAD.WIDE R72, R72, 0x2, R158 ;  /* 0x0000000248487825 */ /* 0x000fe200078e029e */
[----:B------:R-:W-:Y:S01]  /*53b0*/  SHF.R.U64 R7, R3, 0x3, RZ ;  /* 0x0000000303077819 */ /* 0x000fe200000012ff */
[----:B------:R-:W4:Y:S04]  /*53c0*/  @P5 LDG.E.U16 R128, desc[UR24][R74.64] ;  /* 0x000000184a805981 */ /* 0x000f28000c1e1500 */
[----:B------:R-:W2:Y:S01]  /*53d0*/  @P5 LDG.E.U16 R91, desc[UR24][R72.64] ;  /* 0x00000018485b5981 */ /* 0x000ea2000c1e1500 */
[----:B------:R-:W-:Y:S01]  /*53e0*/  LOP3.LUT P5, RZ, R7, 0x1, RZ, 0xc0, !PT ;  /* 0x0000000107ff7812 */ /* 0x000fe200078ac0ff */
[----:B------:R-:W-:Y:S01]  /*53f0*/  IMAD.MOV.U32 R88, RZ, RZ, R64 ;  /* 0x000000ffff587224 */ /* 0x000fe200078e0040 */
[C---:B------:R-:W-:Y:S01]  /*5400*/  SEL R98, R9.reuse, R25, !P4 ;  /* 0x0000001909627207 */ /* 0x040fe20006000000 */
[----:B------:R-:W-:Y:S01]  /*5410*/  IMAD R64, R162, 0x3c, RZ ;  /* 0x0000003ca2407824 */ /* 0x000fe200078e02ff */
[C---:B------:R-:W-:Y:S01]  /*5420*/  SEL R97, R9.reuse, R24, !P4 ;  /* 0x0000001809617207 */ /* 0x040fe20006000000 */
[----:B------:R-:W-:Y:S01]  /*5430*/  IMAD.MOV.U32 R89, RZ, RZ, R76 ;  /* 0x000000ffff597224 */ /* 0x000fe200078e004c */
[----:B------:R-:W-:-:S02]  /*5440*/  SEL R100, R9, R22, !P4 ;  /* 0x0000001609647207 */ /* 0x000fc40006000000 */
[C---:B------:R-:W-:Y:S02]  /*5450*/  SEL R101, R9.reuse, R16, !P4 ;  /* 0x0000001009657207 */ /* 0x040fe40006000000 */
[----:B------:R-:W-:Y:S01]  /*5460*/  SEL R99, R9, R18, !P4 ;  /* 0x0000001209637207 */ /* 0x000fe20006000000 */
[----:B------:R-:W-:Y:S01]  /*5470*/  IMAD R76, R162, 0x24, RZ ;  /* 0x00000024a24c7824 */ /* 0x000fe200078e02ff */
[----:B------:R-:W-:Y:S01]  /*5480*/  LOP3.LUT P4, RZ, R6, 0x1, RZ, 0xc0, !PT ;  /* 0x0000000106ff7812 */ /* 0x000fe2000788c0ff */
[----:B------:R-:W-:Y:S02]  /*5490*/  IMAD.MOV.U32 R84, RZ, RZ, R65 ;  /* 0x000000ffff547224 */ /* 0x000fe400078e0041 */
[----:B------:R-:W-:Y:S01]  /*54a0*/  IMAD.WIDE R66, R64, 0x2, R160 ;  /* 0x0000000240427825 */ /* 0x000fe200078e02a0 */
[----:B------:R-:W-:-:S03]  /*54b0*/  SHF.R.U32.HI R6, RZ, 0x2, R5 ;  /* 0x00000002ff067819 */ /* 0x000fc60000011605 */
[----:B------:R-:W-:Y:S01]  /*54c0*/  IMAD.WIDE R64, R64, 0x2, R158 ;  /* 0x0000000240407825 */ /* 0x000fe200078e029e */
[----:B------:R-:W2:Y:S03]  /*54d0*/  @P5 LDG.E.U16 R95, desc[UR24][R66.64] ;  /* 0x00000018425f5981 */ /* 0x000ea6000c1e1500 */
[----:B------:R-:W-:Y:S01]  /*54e0*/  IMAD.MOV.U32 R87, RZ, RZ, R51 ;  /* 0x000000ffff577224 */ /* 0x000fe200078e0033 */
[----:B------:R-:W2:Y:S01]  /*54f0*/  @P5 LDG.E.U16 R151, desc[UR24][R64.64] ;  /* 0x0000001840975981 */ /* 0x000ea2000c1e1500 */
[----:B------:R-:W-:Y:S01]  /*5500*/  IMAD.WIDE R78, R76, 0x2, R160 ;  /* 0x000000024c4e7825 */ /* 0x000fe200078e02a0 */
[----:B------:R-:W-:-:S03]  /*5510*/  LOP3.LUT P5, RZ, R6, 0x1, RZ, 0xc0, !PT ;  /* 0x0000000106ff7812 */ /* 0x000fc600078ac0ff */
[----:B------:R-:W-:Y:S02]  /*5520*/  IMAD.MOV.U32 R51, RZ, RZ, R70 ;  /* 0x000000ffff337224 */ /* 0x000fe400078e0046 */
[----:B------:R-:W-:Y:S01]  /*5530*/  IMAD.MOV.U32 R86, RZ, RZ, R69 ;  /* 0x000000ffff567224 */ /* 0x000fe200078e0045 */
[----:B------:R-:W-:Y:S01]  /*5540*/  SHF.R.U32.HI R7, RZ, 0x1, R5 ;  /* 0x00000001ff077819 */ /* 0x000fe20000011605 */
[----:B------:R-:W-:Y:S01]  /*5550*/  IMAD.WIDE R76, R76, 0x2, R158 ;  /* 0x000000024c4c7825 */ /* 0x000fe200078e029e */
[----:B------:R-:W2:Y:S03]  /*5560*/  @P6 LDG.E.U16 R132, desc[UR24][R78.64] ;  /* 0x000000184e846981 */ /* 0x000ea6000c1e1500 */
[C---:B------:R-:W-:Y:S01]  /*5570*/  IMAD.WIDE R70, R68.reuse, 0x2, R160 ;  /* 0x0000000244467825 */ /* 0x040fe200078e02a0 */
[----:B------:R-:W2:Y:S03]  /*5580*/  @P6 LDG.E.U16 R130, desc[UR24][R76.64] ;  /* 0x000000184c826981 */ /* 0x000ea6000c1e1500 */
[----:B------:R-:W-:Y:S01]  /*5590*/  IMAD.WIDE R68, R68, 0x2, R158 ;  /* 0x0000000244447825 */ /* 0x000fe200078e029e */
[----:B------:R-:W-:Y:S01]  /*55a0*/  ISETP.GE.U32.AND P6, PT, R8, 0x7fffffb3, PT ;  /* 0x7fffffb30800780c */ /* 0x000fe20003fc6070 */
[----:B------:R-:W2:Y:S02]  /*55b0*/  @P4 LDG.E.U16 R90, desc[UR24][R70.64] ;  /* 0x00000018465a4981 */ /* 0x000ea4000c1e1500 */
[----:B------:R-:W-:-:S02]  /*55c0*/  IMAD R6, R162, 0x5, RZ ;  /* 0x00000005a2067824 */ /* 0x000fc400078e02ff */
[----:B------:R-:W2:Y:S01]  /*55d0*/  @P4 LDG.E.U16 R92, desc[UR24][R68.64] ;  /* 0x00000018445c4981 */ /* 0x000ea2000c1e1500 */
[----:B------:R-:W-:Y:S01]  /*55e0*/  LOP3.LUT P4, RZ, R7, 0x1, RZ, 0xc0, !PT ;  /* 0x0000000107ff7812 */ /* 0x000fe2000788c0ff */
[----:B------:R-:W-:-:S04]  /*55f0*/  IMAD.WIDE R20, R6, 0x2, R160 ;  /* 0x0000000206147825 */ /* 0x000fc800078e02a0 */
[----:B------:R-:W-:Y:S01]  /*5600*/  IMAD.WIDE R22, R6, 0x2, R158 ;  /* 0x0000000206167825 */ /* 0x000fe200078e029e */
[----:B------:R-:W-:Y:S01]  /*5610*/  SHF.R.U32.HI R6, RZ, 0xa, R5 ;  /* 0x0000000aff067819 */ /* 0x000fe20000011605 */
[----:B------:R-:W2:Y:S02]  /*5620*/  @!P3 LDG.E.U16 R13, desc[UR24][R20.64] ;  /* 0x00000018140db981 */ /* 0x000ea4000c1e1500 */
[----:B------:R-:W-:Y:S02]  /*5630*/  IMAD R7, R162, 0xd, RZ ;  /* 0x0000000da2077824 */ /* 0x000fe400078e02ff */
[----:B------:R-:W2:Y:S01]  /*5640*/  @!P3 LDG.E.U16 R12, desc[UR24][R22.64] ;  /* 0x00000018160cb981 */ /* 0x000ea2000c1e1500 */
[----:B------:R-:W-:Y:S01]  /*5650*/  LOP3.LUT P3, RZ, R6, 0x1, RZ, 0xc0, !PT ;  /* 0x0000000106ff7812 */ /* 0x000fe2000786c0ff */
[C---:B------:R-:W-:Y:S02]  /*5660*/  IMAD.WIDE R24, R7.reuse, 0x2, R160 ;  /* 0x0000000207187825 */ /* 0x040fe400078e02a0 */
[----:B------:R-:W-:Y:S02]  /*5670*/  STL.64 [R1+0x140], R20 ;  /* 0x0001401401007387 */ /* 0x000fe40000100a00 */
[----:B------:R-:W-:-:S02]  /*5680*/  IMAD.WIDE R26, R7, 0x2, R158 ;  /* 0x00000002071a7825 */ /* 0x000fc400078e029e */
[----:B------:R-:W-:Y:S01]  /*5690*/  STL.64 [R1+0x138], R22 ;  /* 0x0001381601007387 */ /* 0x000fe20000100a00 */
[----:B------:R-:W-:-:S03]  /*56a0*/  PRMT R9, RZ, 0x7610, R9 ;  /* 0x00007610ff097816 */ /* 0x000fc60000000009 */
[----:B------:R-:W-:Y:S01]  /*56b0*/  STL.64 [R1+0xc0], R24 ;  /* 0x0000c01801007387 */ /* 0x000fe20000100a00 */
[----:B------:R-:W-:-:S03]  /*56c0*/  PRMT R8, RZ, 0x7610, R8 ;  /* 0x00007610ff087816 */ /* 0x000fc60000000008 */
[----:B------:R1:W-:Y:S01]  /*56d0*/  STL.64 [R1+0xb8], R26 ;  /* 0x0000b81a01007387 */ /* 0x0003e20000100a00 */
[----:B------:R-:W-:-:S03]  /*56e0*/  IMAD.WIDE R18, R14, 0x2, R160 ;  /* 0x000000020e127825 */ /* 0x000fc600078e02a0 */
[----:B------:R1:W2:Y:S01]  /*56f0*/  @!P6 LDG.E.U16 R10, desc[UR24][R26.64] ;  /* 0x000000181a0ae981 */ /* 0x0002a2000c1e1500 */
[----:B------:R-:W-:Y:S01]  /*5700*/  IMAD.WIDE R16, R14, 0x2, R158 ;  /* 0x000000020e107825 */ /* 0x000fe200078e029e */
[----:B------:R-:W-:Y:S02]  /*5710*/  SHF.R.U64 R14, R3, 0x1a, RZ ;  /* 0x0000001a030e7819 */ /* 0x000fe400000012ff */
[----:B------:R0:W2:Y:S01]  /*5720*/  @!P6 LDG.E.U16 R11, desc[UR24][R24.64] ;  /* 0x00000018180be981 */ /* 0x0000a2000c1e1500 */
[----:B------:R-:W-:Y:S02]  /*5730*/  PRMT R7, RZ, 0x7610, R7 ;  /* 0x00007610ff077816 */ /* 0x000fe40000000007 */
[----:B------:R-:W-:Y:S01]  /*5740*/  PRMT R6, RZ, 0x7610, R6 ;  /* 0x00007610ff067816 */ /* 0x000fe20000000006 */
[----:B------:R0:W2:Y:S01]  /*5750*/  @P3 LDG.E.U16 R9, desc[UR24][R18.64] ;  /* 0x0000001812093981 */ /* 0x0000a2000c1e1500 */
[----:B-1----:R-:W-:Y:S02]  /*5760*/  IMAD.MOV.U32 R26, RZ, RZ, R28 ;  /* 0x000000ffff1a7224 */ /* 0x002fe400078e001c */
[----:B------:R-:W-:Y:S01]  /*5770*/  IMAD.MOV.U32 R28, RZ, RZ, R60 ;  /* 0x000000ffff1c7224 */ /* 0x000fe200078e003c */
[----:B------:R1:W2:Y:S01]  /*5780*/  @P3 LDG.E.U16 R8, desc[UR24][R16.64] ;  /* 0x0000001810083981 */ /* 0x0002a2000c1e1500 */
[----:B------:R-:W-:-:S02]  /*5790*/  IMAD R60, R162, 0x1d, RZ ;  /* 0x0000001da23c7824 */ /* 0x000fc400078e02ff */
[----:B0-----:R-:W-:Y:S02]  /*57a0*/  IMAD.MOV.U32 R24, RZ, RZ, R89 ;  /* 0x000000ffff187224 */ /* 0x001fe400078e0059 */
[----:B------:R-:W-:Y:S02]  /*57b0*/  IMAD.MOV.U32 R89, RZ, RZ, R49 ;  /* 0x000000ffff597224 */ /* 0x000fe400078e0031 */
[----:B------:R-:W-:Y:S02]  /*57c0*/  IMAD.MOV.U32 R25, RZ, RZ, R63 ;  /* 0x000000ffff197224 */ /* 0x000fe400078e003f */
[----:B------:R-:W-:Y:S02]  /*57d0*/  IMAD.MOV.U32 R27, RZ, RZ, R62 ;  /* 0x000000ffff1b7224 */ /* 0x000fe400078e003e */
[----:B------:R-:W-:Y:S02]  /*57e0*/  IMAD.MOV.U32 R49, RZ, RZ, R86 ;  /* 0x000000ffff317224 */ /* 0x000fe400078e0056 */
[----:B------:R-:W-:Y:S01]  /*57f0*/  IMAD.WIDE R62, R60, 0x2, R160 ;  /* 0x000000023c3e7825 */ /* 0x000fe200078e02a0 */
[----:B------:R-:W-:-:S03]  /*5800*/  LOP3.LUT P3, RZ, R14, 0x1, RZ, 0xc0, !PT ;  /* 0x000000010eff7812 */ /* 0x000fc6000786c0ff */
[----:B------:R-:W-:Y:S01]  /*5810*/  IMAD.MOV.U32 R86, RZ, RZ, R61 ;  /* 0x000000ffff567224 */ /* 0x000fe200078e003d */
[----:B------:R-:W2:Y:S01]  /*5820*/  @P5 LDG.E.U16 R7, desc[UR24][R62.64] ;  /* 0x000000183e075981 */ /* 0x000ea2000c1e1500 */
[----:B------:R-:W-:Y:S01]  /*5830*/  IMAD.WIDE R60, R60, 0x2, R158 ;  /* 0x000000023c3c7825 */ /* 0x000fe200078e029e */
[----:B------:R-:W-:-:S04]  /*5840*/  SHF.R.U64 R14, R3, 0x12, RZ ;  /* 0x00000012030e7819 */ /* 0x000fc800000012ff */
[----:B------:R-:W2:Y:S01]  /*5850*/  @P5 LDG.E.U16 R6, desc[UR24][R60.64] ;  /* 0x000000183c065981 */ /* 0x000ea2000c1e1500 */
[----:B------:R-:W-:Y:S01]  /*5860*/  LOP3.LUT P5, RZ, R14, 0x1, RZ, 0xc0, !PT ;  /* 0x000000010eff7812 */ /* 0x000fe200078ac0ff */
[----:B------:R-:W-:Y:S02]  /*5870*/  IMAD.MOV.U32 R14, RZ, RZ, R89 ;  /* 0x000000ffff0e7224 */ /* 0x000fe400078e0059 */
[----:B------:R0:W-:Y:S02]  /*5880*/  STL.64 [R1+0x40], R18 ;  /* 0x0000401201007387 */ /* 0x0001e40000100a00 */
[----:B------:R-:W-:Y:S02]  /*5890*/  IMAD.MOV.U32 R43, RZ, RZ, R14 ;  /* 0x000000ffff2b7224 */ /* 0x000fe400078e000e */
[----:B------:R1:W-:Y:S01]  /*58a0*/  STL.64 [R1+0x38], R16 ;  /* 0x0000381001007387 */ /* 0x0003e20000100a00 */
[----:B------:R-:W-:Y:S02]  /*58b0*/  IMAD.MOV.U32 R14, RZ, RZ, R38 ;  /* 0x000000ffff0e7224 */ /* 0x000fe400078e0026 */
[----:B------:R-:W-:-:S02]  /*58c0*/  IMAD.MOV.U32 R38, RZ, RZ, R37 ;  /* 0x000000ffff267224 */ /* 0x000fc400078e0025 */
[----:B0-----:R-:W-:Y:S02]  /*58d0*/  IMAD.MOV.U32 R19, RZ, RZ, R28 ;  /* 0x000000ffff137224 */ /* 0x001fe400078e001c */
[----:B-1----:R-:W-:Y:S02]  /*58e0*/  IMAD.MOV.U32 R17, RZ, RZ, R25 ;  /* 0x000000ffff117224 */ /* 0x002fe400078e0019 */
[----:B------:R-:W-:Y:S02]  /*58f0*/  IMAD.MOV.U32 R16, RZ, RZ, R24 ;  /* 0x000000ffff107224 */ /* 0x000fe400078e0018 */
[----:B------:R-:W-:Y:S02]  /*5900*/  IMAD.MOV.U32 R37, RZ, RZ, R19 ;  /* 0x000000ffff257224 */ /* 0x000fe400078e0013 */
[----:B------:R-:W-:Y:S02]  /*5910*/  IMAD.MOV.U32 R19, RZ, RZ, R17 ;  /* 0x000000ffff137224 */ /* 0x000fe400078e0011 */
[----:B------:R-:W-:-:S02]  /*5920*/  IMAD.MOV.U32 R17, RZ, RZ, R16 ;  /* 0x000000ffff117224 */ /* 0x000fc400078e0010 */
[----:B------:R-:W-:Y:S01]  /*5930*/  IMAD.MOV.U32 R16, RZ, RZ, R26 ;  /* 0x000000ffff107224 */ /* 0x000fe200078e001a */
[----:B------:R0:W-:Y:S01]  /*5940*/  STS.U16 [R2+UR10+0x1800], R43 ;  /* 0x0018002b02007988 */ /* 0x0001e2000800040a */
[----:B------:R-:W-:Y:S02]  /*5950*/  IMAD.MOV.U32 R26, RZ, RZ, R29 ;  /* 0x000000ffff1a7224 */ /* 0x000fe400078e001d */
[----:B------:R-:W-:Y:S02]  /*5960*/  IMAD.MOV.U32 R20, RZ, RZ, R55 ;  /* 0x000000ffff147224 */ /* 0x000fe400078e0037 */
[----:B------:R-:W-:Y:S02]  /*5970*/  IMAD.MOV.U32 R29, RZ, RZ, R30 ;  /* 0x000000ffff1d7224 */ /* 0x000fe400078e001e */
[----:B------:R-:W-:Y:S02]  /*5980*/  IMAD.MOV.U32 R21, RZ, RZ, R54 ;  /* 0x000000ffff157224 */ /* 0x000fe400078e0036 */
[----:B------:R-:W-:-:S02]  /*5990*/  IMAD.MOV.U32 R30, RZ, RZ, R31 ;  /* 0x000000ffff1e7224 */ /* 0x000fc400078e001f */
[----:B0-----:R-:W-:Y:S02]  /*59a0*/  IMAD.MOV.U32 R43, RZ, RZ, R14 ;  /* 0x000000ffff2b7224 */ /* 0x001fe400078e000e */
[----:B------:R-:W-:Y:S02]  /*59b0*/  IMAD.MOV.U32 R22, RZ, RZ, R53 ;  /* 0x000000ffff167224 */ /* 0x000fe400078e0035 */
[----:B------:R-:W-:Y:S02]  /*59c0*/  IMAD.MOV.U32 R31, RZ, RZ, R32 ;  /* 0x000000ffff1f7224 */ /* 0x000fe400078e0020 */
[----:B------:R-:W-:Y:S02]  /*59d0*/  IMAD.MOV.U32 R14, RZ, RZ, R37 ;  /* 0x000000ffff0e7224 */ /* 0x000fe400078e0025 */
[----:B------:R-:W-:Y:S02]  /*59e0*/  IMAD.MOV.U32 R32, RZ, RZ, R33 ;  /* 0x000000ffff207224 */ /* 0x000fe400078e0021 */
[----:B------:R-:W-:-:S02]  /*59f0*/  IMAD.MOV.U32 R37, RZ, RZ, R17 ;  /* 0x000000ffff257224 */ /* 0x000fc400078e0011 */
[----:B------:R-:W-:Y:S02]  /*5a00*/  IMAD.MOV.U32 R33, RZ, RZ, R34 ;  /* 0x000000ffff217224 */ /* 0x000fe400078e0022 */
[----:B------:R-:W-:Y:S02]  /*5a10*/  IMAD.MOV.U32 R17, RZ, RZ, R20 ;  /* 0x000000ffff117224 */ /* 0x000fe400078e0014 */
[----:B------:R-:W-:Y:S02]  /*5a20*/  IMAD.MOV.U32 R34, RZ, RZ, R87 ;  /* 0x000000ffff227224 */ /* 0x000fe400078e0057 */
[----:B------:R-:W-:Y:S02]  /*5a30*/  IMAD.MOV.U32 R20, RZ, RZ, R21 ;  /* 0x000000ffff147224 */ /* 0x000fe400078e0015 */
[----:B------:R-:W-:Y:S02]  /*5a40*/  IMAD.MOV.U32 R87, RZ, RZ, R149 ;  /* 0x000000ffff577224 */ /* 0x000fe400078e0095 */
[----:B------:R-:W-:Y:S01]  /*5a50*/  IMAD.MOV.U32 R21, RZ, RZ, R22 ;  /* 0x000000ffff157224 */ /* 0x000fe200078e0016 */
[----:B------:R-:W2:Y:S01]  /*5a60*/  LDL.LU R149, [R1+0x7f0] ;  /* 0x0007f00001957983 */ /* 0x000ea20000300800 */
[----:B------:R-:W-:-:S03]  /*5a70*/  IMAD.MOV.U32 R22, RZ, RZ, R143 ;  /* 0x000000ffff167224 */ /* 0x000fc600078e008f */
[----:B------:R-:W2:Y:S04]  /*5a80*/  LDL.LU R143, [R1+0x7ec] ;  /* 0x0007ec00018f7983 */ /* 0x000ea80000300800 */
[----:B------:R0:W-:Y:S04]  /*5a90*/  STS.U16 [R2+UR10+0x1c00], R43 ;  /* 0x001c002b02007988 */ /* 0x0001e8000800040a */
[----:B0-----:R-:W2:Y:S04]  /*5aa0*/  LDL.LU R43, [R1+0x20] ;  /* 0x00002000012b7983 */ /* 0x001ea80000300800 */
[----:B------:R0:W-:Y:S04]  /*5ab0*/  STS.U16 [R2+UR10+0x400], R42 ;  /* 0x0004002a02007988 */ /* 0x0001e8000800040a */
[----:B------:R1:W-:Y:S01]  /*5ac0*/  STS.U16 [R2+UR10], R44 ;  /* 0x0000002c02007988 */ /* 0x0003e2000800040a */
[----:B0-----:R-:W-:-:S02]  /*5ad0*/  IMAD.MOV.U32 R42, RZ, RZ, R38 ;  /* 0x000000ffff2a7224 */ /* 0x001fc400078e0026 */
[----:B------:R-:W-:Y:S01]  /*5ae0*/  IMAD.MOV.U32 R38, RZ, RZ, R16 ;  /* 0x000000ffff267224 */ /* 0x000fe200078e0010 */
[----:B------:R-:W-:Y:S01]  /*5af0*/  LOP3.LUT R16, R2, 0x10, RZ, 0x3c, !PT ;  /* 0x0000001002107812 */ /* 0x000fe200078e3cff */
[----:B-1----:R-:W-:Y:S01]  /*5b00*/  IMAD.MOV.U32 R44, RZ, RZ, R51 ;  /* 0x000000ffff2c7224 */ /* 0x002fe200078e0033 */
[----:B------:R-:W-:Y:S04]  /*5b10*/  STS.U16 [R2+UR10+0x4400], R41 ;  /* 0x0044002902007988 */ /* 0x000fe8000800040a */
        /* <DEDUP_REMOVED lines=9> */
[----:B--2---:R-:W-:Y:S04]  /*5bb0*/  STS.U16 [R2+UR10+0x5c00], R43 ;  /* 0x005c002b02007988 */ /* 0x004fe8000800040a */
[----:B------:R-:W-:Y:S04]  /*5bc0*/  STS.U16 [R16+UR10+0x480], R14 ;  /* 0x0004800e10007988 */ /* 0x000fe8000800040a */
[----:B------:R0:W-:Y:S04]  /*5bd0*/  STS.U16 [R16+UR10+0x4480], R149 ;  /* 0x0044809510007988 */ /* 0x0001e8000800040a */
[----:B------:R1:W-:Y:S04]  /*5be0*/  STS.U16 [R16+UR10+0x880], R148 ;  /* 0x0008809410007988 */ /* 0x0003e8000800040a */
[----:B0-----:R-:W2:Y:S04]  /*5bf0*/  LDL.LU R149, [R1+0x7e8] ;  /* 0x0007e80001957983 */ /* 0x001ea80000300800 */
[----:B-1----:R-:W3:Y:S01]  /*5c00*/  LDL.LU R148, [R1+0x7e4] ;  /* 0x0007e40001947983 */ /* 0x002ee20000300800 */
[----:B------:R-:W-:-:S02]  /*5c10*/  IMAD.MOV.U32 R23, RZ, RZ, R36 ;  /* 0x000000ffff177224 */ /* 0x000fc400078e0024 */
[----:B------:R-:W-:Y:S01]  /*5c20*/  IMAD.MOV.U32 R36, RZ, RZ, R86 ;  /* 0x000000ffff247224 */ /* 0x000fe200078e0056 */
[----:B------:R-:W-:Y:S01]  /*5c30*/  PRMT R157, RZ, 0x7610, R157 ;  /* 0x00007610ff9d7816 */ /* 0x000fe2000000009d */
[----:B------:R-:W-:Y:S02]  /*5c40*/  IMAD.MOV.U32 R18, RZ, RZ, R27 ;  /* 0x000000ffff127224 */ /* 0x000fe400078e001b */
[----:B------:R-:W-:Y:S02]  /*5c50*/  IMAD.MOV.U32 R86, RZ, RZ, R59 ;  /* 0x000000ffff567224 */ /* 0x000fe400078e003b */
[----:B------:R-:W-:Y:S02]  /*5c60*/  IMAD.MOV.U32 R89, RZ, RZ, R58 ;  /* 0x000000ffff597224 */ /* 0x000fe400078e003a */
[----:B------:R-:W-:Y:S02]  /*5c70*/  IMAD.MOV.U32 R28, RZ, RZ, R57 ;  /* 0x000000ffff1c7224 */ /* 0x000fe400078e0039 */
[----:B------:R-:W-:-:S02]  /*5c80*/  IMAD.MOV.U32 R27, RZ, RZ, R52 ;  /* 0x000000ffff1b7224 */ /* 0x000fc400078e0034 */
[----:B------:R-:W-:Y:S01]  /*5c90*/  IMAD.WIDE R58, R56, 0x2, R160 ;  /* 0x00000002383a7825 */ /* 0x000fe200078e02a0 */
[----:B------:R-:W-:-:S03]  /*5ca0*/  SHF.R.U32.HI R15, RZ, 0x8, R5 ;  /* 0x00000008ff0f7819 */ /* 0x000fc60000011605 */
[----:B------:R-:W-:Y:S01]  /*5cb0*/  IMAD.WIDE R56, R56, 0x2, R158 ;  /* 0x0000000238387825 */ /* 0x000fe200078e029e */
[----:B------:R-:W-:Y:S01]  /*5cc0*/  SHF.R.U32.HI R5, RZ, 0x9, R5 ;  /* 0x00000009ff057819 */ /* 0x000fe20000011605 */
[----:B------:R-:W4:Y:S02]  /*5cd0*/  @P3 LDG.E.U16 R163, desc[UR24][R58.64] ;  /* 0x000000183aa33981 */ /* 0x000f24000c1e1500 */
[----:B------:R-:W-:Y:S01]  /*5ce0*/  IMAD R52, R162, 0x2d, RZ ;  /* 0x0000002da2347824 */ /* 0x000fe200078e02ff */
[----:B------:R-:W-:Y:S01]  /*5cf0*/  PRMT R156, RZ, 0x7610, R156 ;  /* 0x00007610ff9c7816 */ /* 0x000fe2000000009c */
[----:B------:R-:W4:Y:S01]  /*5d00*/  @P3 LDG.E.U16 R157, desc[UR24][R56.64] ;  /* 0x00000018389d3981 */ /* 0x000f22000c1e1500 */
[----:B------:R-:W-:Y:S01]  /*5d10*/  PRMT R155, RZ, 0x7610, R155 ;  /* 0x00007610ff9b7816 */ /* 0x000fe2000000009b */
[----:B------:R-:W-:Y:S01]  /*5d20*/  IMAD.WIDE R54, R52, 0x2, R160 ;  /* 0x0000000234367825 */ /* 0x000fe200078e02a0 */
[----:B------:R-:W-:-:S03]  /*5d30*/  LOP3.LUT P3, RZ, R5, 0x1, RZ, 0xc0, !PT ;  /* 0x0000000105ff7812 */ /* 0x000fc6000786c0ff */
[----:B------:R-:W-:Y:S01]  /*5d40*/  IMAD.WIDE R52, R52, 0x2, R158 ;  /* 0x0000000234347825 */ /* 0x000fe200078e029e */
[----:B------:R-:W-:Y:S01]  /*5d50*/  SHF.R.U64 R5, R3, 0xa, RZ ;  /* 0x0000000a03057819 */ /* 0x000fe200000012ff */
[----:B------:R-:W4:Y:S04]  /*5d60*/  @P5 LDG.E.U16 R156, desc[UR24][R54.64] ;  /* 0x00000018369c5981 */ /* 0x000f28000c1e1500 */
[----:B------:R-:W4:Y:S01]  /*5d70*/  @P5 LDG.E.U16 R155, desc[UR24][R52.64] ;  /* 0x00000018349b5981 */ /* 0x000f22000c1e1500 */
[----:B------:R-:W-:Y:S01]  /*5d80*/  LOP3.LUT P5, RZ, R5, 0x1, RZ, 0xc0, !PT ;  /* 0x0000000105ff7812 */ /* 0x000fe200078ac0ff */
[----:B------:R-:W-:Y:S02]  /*5d90*/  IMAD.MOV.U32 R24, RZ, RZ, R48 ;  /* 0x000000ffff187224 */ /* 0x000fe400078e0030 */
[----:B------:R-:W-:-:S02]  /*5da0*/  IMAD R48, R162, 0x35, RZ ;  /* 0x00000035a2307824 */ /* 0x000fc400078e02ff */
[----:B------:R-:W-:Y:S01]  /*5db0*/  IMAD.MOV.U32 R25, RZ, RZ, R88 ;  /* 0x000000ffff197224 */ /* 0x000fe200078e0058 */
[----:B------:R-:W-:Y:S01]  /*5dc0*/  PRMT R154, RZ, 0x7610, R154 ;  /* 0x00007610ff9a7816 */ /* 0x000fe2000000009a */
[----:B------:R-:W-:Y:S01]  /*5dd0*/  IMAD.MOV.U32 R88, RZ, RZ, R50 ;  /* 0x000000ffff587224 */ /* 0x000fe200078e0032 */
[----:B------:R-:W-:Y:S01]  /*5de0*/  PRMT R153, RZ, 0x7610, R153 ;  /* 0x00007610ff997816 */ /* 0x000fe20000000099 */
[----:B------:R-:W-:Y:S02]  /*5df0*/  IMAD.MOV.U32 R35, RZ, RZ, R49 ;  /* 0x000000ffff237224 */ /* 0x000fe400078e0031 */
[----:B------:R-:W-:Y:S01]  /*5e00*/  IMAD.WIDE R50, R48, 0x2, R160 ;  /* 0x0000000230327825 */ /* 0x000fe200078e02a0 */
[----:B------:R-:W-:-:S03]  /*5e10*/  SHF.R.U64 R5, R3, 0x2, RZ ;  /* 0x0000000203057819 */ /* 0x000fc600000012ff */
[----:B------:R-:W-:Y:S01]  /*5e20*/  IMAD.WIDE R48, R48, 0x2, R158 ;  /* 0x0000000230307825 */ /* 0x000fe200078e029e */
[----:B------:R-:W4:Y:S04]  /*5e30*/  @P5 LDG.E.U16 R154, desc[UR24][R50.64] ;  /* 0x00000018329a5981 */ /* 0x000f28000c1e1500 */
[----:B------:R-:W4:Y:S01]  /*5e40*/  @P5 LDG.E.U16 R153, desc[UR24][R48.64] ;  /* 0x0000001830995981 */ /* 0x000f22000c1e1500 */
[----:B------:R-:W-:Y:S01]  /*5e50*/  LOP3.LUT P5, RZ, R5, 0x1, RZ, 0xc0, !PT ;  /* 0x0000000105ff7812 */ /* 0x000fe200078ac0ff */
[----:B------:R-:W-:Y:S01]  /*5e60*/  IMAD R44, R162, 0x3d, RZ ;  /* 0x0000003da22c7824 */ /* 0x000fe200078e02ff */
[----:B------:R-:W-:Y:S02]  /*5e70*/  PRMT R152, RZ, 0x7610, R152 ;  /* 0x00007610ff987816 */ /* 0x000fe40000000098 */
[----:B------:R-:W-:Y:S01]  /*5e80*/  PRMT R150, RZ, 0x7610, R150 ;  /* 0x00007610ff967816 */ /* 0x000fe20000000096 */
[----:B------:R-:W-:-:S04]  /*5e90*/  IMAD.WIDE R46, R44, 0x2, R160 ;  /* 0x000000022c2e7825 */ /* 0x000fc800078e02a0 */
[----:B------:R-:W-:-:S04]  /*5ea0*/  IMAD.WIDE R44, R44, 0x2, R158 ;  /* 0x000000022c2c7825 */ /* 0x000fc800078e029e */
[----:B------:R-:W-:Y:S01]  /*5eb0*/  VIADD R5, R4, 0xfffffff9 ;  /* 0xfffffff904057836 */ /* 0x000fe20000000000 */
[----:B------:R-:W4:Y:S04]  /*5ec0*/  @P5 LDG.E.U16 R152, desc[UR24][R46.64] ;  /* 0x000000182e985981 */ /* 0x000f28000c1e1500 */
[----:B------:R-:W4:Y:S01]  /*5ed0*/  @P5 LDG.E.U16 R150, desc[UR24][R44.64] ;  /* 0x000000182c965981 */ /* 0x000f22000c1e1500 */
[----:B------:R-:W-:Y:S01]  /*5ee0*/  ISETP.GE.U32.AND P5, PT, R5, 0x7fffffba, PT ;  /* 0x7fffffba0500780c */ /* 0x000fe20003fa6070 */
[----:B------:R-:W-:Y:S02]  /*5ef0*/  IMAD R5, R162, 0x6, RZ ;  /* 0x00000006a2057824 */ /* 0x000fe400078e02ff */
[----:B------:R-:W-:Y:S02]  /*5f00*/  STS.U16 [R16+UR10+0x4880], R38 ;  /* 0x0048802610007988 */ /* 0x000fe4000800040a */
[----:B------:R-:W-:-:S02]  /*5f10*/  IMAD.WIDE R42, R5, 0x2, R160 ;  /* 0x00000002052a7825 */ /* 0x000fc400078e02a0 */
[----:B------:R-:W-:Y:S02]  /*5f20*/  STS.U16 [R16+UR10+0xc80], R37 ;  /* 0x000c802510007988 */ /* 0x000fe4000800040a */
[----:B------:R-:W-:Y:S02]  /*5f30*/  IMAD.WIDE R40, R5, 0x2, R158 ;  /* 0x0000000205287825 */ /* 0x000fe400078e029e */
[----:B------:R-:W-:Y:S02]  /*5f40*/  STS.U16 [R16+UR10+0x4c80], R19 ;  /* 0x004c801310007988 */ /* 0x000fe4000800040a */
[----:B------:R-:W-:Y:S02]  /*5f50*/  VIADD R5, R4, 0xfffffff1 ;  /* 0xfffffff104057836 */ /* 0x000fe40000000000 */
[----:B------:R-:W-:Y:S04]  /*5f60*/  STS.U16 [R16+UR10+0x1080], R18 ;  /* 0x0010801210007988 */ /* 0x000fe8000800040a */
[----:B------:R0:W-:Y:S01]  /*5f70*/  STS.U16 [R16+UR10+0x5080], R147 ;  /* 0x0050809310007988 */ /* 0x0001e2000800040a */
[----:B------:R-:W-:-:S03]  /*5f80*/  LOP3.LUT R14, R2, 0x20, RZ, 0x3c, !PT ;  /* 0x00000020020e7812 */ /* 0x000fc600078e3cff */
[----:B------:R-:W-:Y:S04]  /*5f90*/  STL.64 [R1+0x130], R42 ;  /* 0x0001302a01007387 */ /* 0x000fe80000100a00 */
[----:B------:R1:W-:Y:S04]  /*5fa0*/  STS.U16 [R16+UR10+0x1480], R146 ;  /* 0x0014809210007988 */ /* 0x0003e8000800040a */
[----:B------:R-:W-:Y:S04]  /*5fb0*/  STL.64 [R1+0x128], R40 ;  /* 0x0001282801007387 */ /* 0x000fe80000100a00 */
[----:B------:R-:W-:Y:S04]  /*5fc0*/  STS.U16 [R16+UR10+0x5480], R17 ;  /* 0x0054801110007988 */ /* 0x000fe8000800040a */
[----:B0-----:R-:W4:Y:S04]  /*5fd0*/  LDL.LU R147, [R1+0x7e0] ;  /* 0x0007e00001937983 */ /* 0x001f280000300800 */
[----:B------:R-:W-:Y:S04]  /*5fe0*/  STS.U16 [R16+UR10+0x1880], R20 ;  /* 0x0018801410007988 */ /* 0x000fe8000800040a */
[----:B-1----:R-:W4:Y:S04]  /*5ff0*/  LDL.LU R146, [R1+0x7dc] ;  /* 0x0007dc0001927983 */ /* 0x002f280000300800 */
        /* <DEDUP_REMOVED lines=8> */
[----:B------:R0:W-:Y:S04]  /*6080*/  STS.U16 [R14+UR10+0x4500], R142 ;  /* 0x0045008e0e007988 */ /* 0x0001e8000800040a */
[----:B------:R1:W-:Y:S04]  /*6090*/  STS.U16 [R14+UR10+0x900], R145 ;  /* 0x000900910e007988 */ /* 0x0003e8000800040a */
[----:B------:R0:W-:Y:S01]  /*60a0*/  STS.U16 [R14+UR10+0x4900], R144 ;  /* 0x004900900e007988 */ /* 0x0001e2000800040a */
[----:B--2---:R-:W-:-:S02]  /*60b0*/  PRMT R149, RZ, 0x7610, R149 ;  /* 0x00007610ff957816 */ /* 0x004fc40000000095 */
[----:B---3--:R-:W-:-:S04]  /*60c0*/  PRMT R148, RZ, 0x7610, R148 ;  /* 0x00007610ff947816 */ /* 0x008fc80000000094 */
[----:B------:R-:W2:Y:S04]  /*60d0*/  @!P5 LDG.E.U16 R149, desc[UR24][R42.64] ;  /* 0x000000182a95d981 */ /* 0x000ea8000c1e1500 */
[----:B------:R3:W2:Y:S01]  /*60e0*/  @!P5 LDG.E.U16 R148, desc[UR24][R40.64] ;  /* 0x000000182894d981 */ /* 0x0006a2000c1e1500 */
[----:B------:R-:W-:Y:S01]  /*60f0*/  ISETP.GE.U32.AND P5, PT, R5, 0x7fffffb2, PT ;  /* 0x7fffffb20500780c */ /* 0x000fe20003fa6070 */
[----:B------:R-:W-:-:S04]  /*6100*/  IMAD R5, R162, 0xe, RZ ;  /* 0x0000000ea2057824 */ /* 0x000fc800078e02ff */
[----:B------:R-:W-:-:S04]  /*6110*/  IMAD.WIDE R38, R5, 0x2, R160 ;  /* 0x0000000205267825 */ /* 0x000fc800078e02a0 */
[----:B------:R-:W-:Y:S01]  /*6120*/  IMAD.WIDE R18, R5, 0x2, R158 ;  /* 0x0000000205127825 */ /* 0x000fe200078e029e */
[----:B------:R-:W-:Y:S04]  /*6130*/  STL.64 [R1+0xb0], R38 ;  /* 0x0000b02601007387 */ /* 0x000fe80000100a00 */
[----:B------:R-:W-:Y:S04]  /*6140*/  STL.64 [R1+0xa8], R18 ;  /* 0x0000a81201007387 */ /* 0x000fe80000100a00 */
[----:B0-----:R-:W2:Y:S04]  /*6150*/  LDL.LU R142, [R1+0x7d8] ;  /* 0x0007d800018e7983 */ /* 0x001ea80000300800 */
[----:B-1----:R-:W2:Y:S04]  /*6160*/  LDL.LU R145, [R1+0x7d4] ;  /* 0x0007d40001917983 */ /* 0x002ea80000300800 */
[----:B------:R-:W2:Y:S01]  /*6170*/  LDL.LU R144, [R1+0x7d0] ;  /* 0x0007d00001907983 */ /* 0x000ea20000300800 */
[----:B------:R-:W-:-:S03]  /*6180*/  VIADD R5, R4, 0xfffffff8 ;  /* 0xfffffff804057836 */ /* 0x000fc60000000000 */
[----:B------:R-:W-:Y:S01]  /*6190*/  STS.U16 [R14+UR10+0xd00], R29 ;  /* 0x000d001d0e007988 */ /* 0x000fe2000800040a */
[----:B---3--:R-:W-:-:S03]  /*61a0*/  IMAD R40, R162, 0x1e, RZ ;  /* 0x0000001ea2287824 */ /* 0x008fc600078e02ff */
[----:B------:R-:W-:Y:S04]  /*61b0*/  STS.U16 [R14+UR10+0x4d00], R30 ;  /* 0x004d001e0e007988 */ /* 0x000fe8000800040a */
[----:B------:R-:W-:Y:S01]  /*61c0*/  STS.U16 [R14+UR10+0x1100], R31 ;  /* 0x0011001f0e007988 */ /* 0x000fe2000800040a */
[----:B------:R-:W-:-:S03]  /*61d0*/  PRMT R143, RZ, 0x7610, R143 ;  /* 0x00007610ff8f7816 */ /* 0x000fc6000000008f */
[----:B------:R-:W-:Y:S01]  /*61e0*/  STS.U16 [R14+UR10+0x5100], R32 ;  /* 0x005100200e007988 */ /* 0x000fe2000800040a */
[----:B------:R-:W-:-:S03]  /*61f0*/  IMAD.WIDE R42, R40, 0x2, R160 ;  /* 0x00000002282a7825 */ /* 0x000fc600078e02a0 */
[----:B------:R-:W-:Y:S01]  /*6200*/  STS.U16 [R14+UR10+0x1500], R33 ;  /* 0x001500210e007988 */ /* 0x000fe2000800040a */
[----:B------:R-:W-:-:S03]  /*6210*/  IMAD.WIDE R40, R40, 0x2, R158 ;  /* 0x0000000228287825 */ /* 0x000fc600078e029e */
[----:B------:R-:W-:Y:S04]  /*6220*/  STS.U16 [R14+UR10+0x5500], R34 ;  /* 0x005500220e007988 */ /* 0x000fe8000800040a */
[----:B------:R-:W-:Y:S04]  /*6230*/  STS.U16 [R14+UR10+0x1900], R35 ;  /* 0x001900230e007988 */ /* 0x000fe8000800040a */
[----:B------:R0:W-:Y:S01]  /*6240*/  STS.U16 [R14+UR10+0x5900], R36 ;  /* 0x005900240e007988 */ /* 0x0001e2000800040a */
[----:B------:R-:W-:Y:S02]  /*6250*/  PRMT R141, RZ, 0x7610, R141 ;  /* 0x00007610ff8d7816 */ /* 0x000fe4000000008d */
[----:B------:R-:W-:Y:S01]  /*6260*/  PRMT R140, RZ, 0x7610, R140 ;  /* 0x00007610ff8c7816 */ /* 0x000fe2000000008c */
[----:B------:R-:W3:Y:S01]  /*6270*/  @P4 LDG.E.U16 R143, desc[UR24][R42.64] ;  /* 0x000000182a8f4981 */ /* 0x000ee2000c1e1500 */
[----:B0-----:R-:W-:-:S02]  /*6280*/  IMAD R36, R162, 0x26, RZ ;  /* 0x00000026a2247824 */ /* 0x001fc400078e02ff */
[----:B------:R-:W-:Y:S01]  /*6290*/  IMAD R32, R162, 0x2e, RZ ;  /* 0x0000002ea2207824 */ /* 0x000fe200078e02ff */
[----:B------:R-:W-:Y:S02]  /*62a0*/  PRMT R139, RZ, 0x7610, R139 ;  /* 0x00007610ff8b7816 */ /* 0x000fe4000000008b */
[----:B------:R-:W-:Y:S01]  /*62b0*/  PRMT R138, RZ, 0x7610, R138 ;  /* 0x00007610ff8a7816 */ /* 0x000fe2000000008a */
[----:B------:R-:W-:Y:S01]  /*62c0*/  IMAD.WIDE R34, R32, 0x2, R160 ;  /* 0x0000000220227825 */ /* 0x000fe200078e02a0 */
[----:B----4-:R-:W-:-:S06]  /*62d0*/  PRMT R147, RZ, 0x7610, R147 ;  /* 0x00007610ff937816 */ /* 0x010fcc0000000093 */
[----:B------:R-:W4:Y:S01]  /*62e0*/  @!P5 LDG.E.U16 R147, desc[UR24][R38.64] ;  /* 0x000000182693d981 */ /* 0x000f22000c1e1500 */
[----:B------:R-:W-:-:S06]  /*62f0*/  PRMT R146, RZ, 0x7610, R146 ;  /* 0x00007610ff927816 */ /* 0x000fcc0000000092 */
[----:B------:R0:W3:Y:S01]  /*6300*/  @!P5 LDG.E.U16 R146, desc[UR24][R18.64] ;  /* 0x000000181292d981 */ /* 0x0000e2000c1e1500 */
[----:B------:R-:W-:Y:S01]  /*6310*/  ISETP.GE.U32.AND P5, PT, R5, 0x7fffffb9, PT ;  /* 0x7fffffb90500780c */ /* 0x000fe20003fa6070 */
[----:B------:R-:W-:-:S04]  /*6320*/  IMAD R5, R162, 0x16, RZ ;  /* 0x00000016a2057824 */ /* 0x000fc800078e02ff */
[----:B------:R-:W-:-:S04]  /*6330*/  IMAD.WIDE R16, R5, 0x2, R158 ;  /* 0x0000000205107825 */ /* 0x000fc800078e029e */
[----:B0-----:R-:W-:Y:S01]  /*6340*/  IMAD.WIDE R18, R5, 0x2, R160 ;  /* 0x0000000205127825 */ /* 0x001fe200078e02a0 */
[----:B------:R-:W-:-:S03]  /*6350*/  SHF.R.U64 R5, R3, 0x19, RZ ;  /* 0x0000001903057819 */ /* 0x000fc600000012ff */
[----:B------:R-:W-:-:S04]  /*6360*/  IMAD.WIDE R38, R36, 0x2, R160 ;  /* 0x0000000224267825 */ /* 0x000fc800078e02a0 */
[----:B------:R-:W-:-:S04]  /*6370*/  IMAD.WIDE R36, R36, 0x2, R158 ;  /* 0x0000000224247825 */ /* 0x000fc800078e029e */
[----:B------:R-:W-:-:S04]  /*6380*/  IMAD.WIDE R32, R32, 0x2, R158 ;  /* 0x0000000220207825 */ /* 0x000fc800078e029e */
[----:B------:R-:W-:Y:S01]  /*6390*/  IMAD R28, R162, 0x36, RZ ;  /* 0x00000036a21c7824 */ /* 0x000fe200078e02ff */
[----:B------:R-:W-:Y:S02]  /*63a0*/  PRMT R127, RZ, 0x7610, R127 ;  /* 0x00007610ff7f7816 */ /* 0x000fe4000000007f */
[----:B------:R-:W-:Y:S01]  /*63b0*/  PRMT R165, RZ, 0x7610, R165 ;  /* 0x00007610ffa57816 */ /* 0x000fe200000000a5 */
[----:B------:R-:W-:-:S04]  /*63c0*/  IMAD.WIDE R30, R28, 0x2, R160 ;  /* 0x000000021c1e7825 */ /* 0x000fc800078e02a0 */
[----:B------:R-:W-:-:S04]  /*63d0*/  IMAD.WIDE R28, R28, 0x2, R158 ;  /* 0x000000021c1c7825 */ /* 0x000fc800078e029e */
[----:B------:R-:W-:Y:S01]  /*63e0*/  IMAD R24, R162, 0x3e, RZ ;  /* 0x0000003ea2187824 */ /* 0x000fe200078e02ff */
[----:B------:R-:W-:Y:S01]  /*63f0*/  PRMT R164, RZ, 0x7610, R164 ;  /* 0x00007610ffa47816 */ /* 0x000fe200000000a4 */
[----:B------:R-:W-:Y:S02]  /*6400*/  STS.U16 [R14+UR10+0x1d00], R88 ;  /* 0x001d00580e007988 */ /* 0x000fe4000800040a */
[C---:B------:R-:W-:Y:S02]  /*6410*/  IMAD.WIDE R26, R24.reuse, 0x2, R160 ;  /* 0x00000002181a7825 */ /* 0x040fe400078e02a0 */
[----:B------:R-:W-:Y:S02]  /*6420*/  STL.64 [R1+0x30], R18 ;  /* 0x0000301201007387 */ /* 0x000fe40000100a00 */
[----:B------:R-:W-:Y:S02]  /*6430*/  IMAD.WIDE R24, R24, 0x2, R158 ;  /* 0x0000000218187825 */ /* 0x000fe400078e029e */
[----:B------:R0:W-:Y:S04]  /*6440*/  STS.U16 [R14+UR10+0x5d00], R89 ;  /* 0x005d00590e007988 */ /* 0x0001e8000800040a */
[----:B------:R1:W-:Y:S01]  /*6450*/  STL.64 [R1+0x28], R16 ;  /* 0x0000281001007387 */ /* 0x0003e20000100a00 */
[----:B0-----:R-:W-:-:S02]  /*6460*/  SHF.R.U64 R14, R3, 0x18, RZ ;  /* 0x00000018030e7819 */ /* 0x001fc400000012ff */
[----:B------:R-:W-:Y:S02]  /*6470*/  PRMT R137, RZ, 0x7610, R137 ;  /* 0x00007610ff897816 */ /* 0x000fe40000000089 */
[----:B------:R-:W-:Y:S02]  /*6480*/  PRMT R136, RZ, 0x7610, R136 ;  /* 0x00007610ff887816 */ /* 0x000fe40000000088 */
[----:B------:R-:W-:Y:S02]  /*6490*/  PRMT R135, RZ, 0x7610, R135 ;  /* 0x00007610ff877816 */ /* 0x000fe40000000087 */
[----:B------:R-:W-:Y:S02]  /*64a0*/  PRMT R134, RZ, 0x7610, R134 ;  /* 0x00007610ff867816 */ /* 0x000fe40000000086 */
[----:B--2---:R-:W-:Y:S02]  /*64b0*/  PRMT R145, RZ, 0x7610, R145 ;  /* 0x00007610ff917816 */ /* 0x004fe40000000091 */
[----:B------:R-:W-:-:S04]  /*64c0*/  PRMT R144, RZ, 0x7610, R144 ;  /* 0x00007610ff907816 */ /* 0x000fc80000000090 */
[----:B------:R-:W2:Y:S01]  /*64d0*/  @P3 LDG.E.U16 R145, desc[UR24][R18.64] ;  /* 0x0000001812913981 */ /* 0x000ea2000c1e1500 */
[----:B------:R-:W-:-:S03]  /*64e0*/  PRMT R142, RZ, 0x7610, R142 ;  /* 0x00007610ff8e7816 */ /* 0x000fc6000000008e */
[----:B------:R1:W2:Y:S01]  /*64f0*/  @P3 LDG.E.U16 R144, desc[UR24][R16.64] ;  /* 0x0000001810903981 */ /* 0x0002a2000c1e1500 */
[----:B------:R-:W-:Y:S02]  /*6500*/  LOP3.LUT P3, RZ, R5, 0x1, RZ, 0xc0, !PT ;  /* 0x0000000105ff7812 */ /* 0x000fe4000786c0ff */
[----:B------:R-:W-:Y:S01]  /*6510*/  SHF.R.U64 R5, R3, 0x11, RZ ;  /* 0x0000001103057819 */ /* 0x000fe200000012ff */
[----:B------:R-:W2:Y:S03]  /*6520*/  @P4 LDG.E.U16 R142, desc[UR24][R40.64] ;  /* 0x00000018288e4981 */ /* 0x000ea6000c1e1500 */
[----:B------:R-:W-:Y:S02]  /*6530*/  LOP3.LUT P4, RZ, R5, 0x1, RZ, 0xc0, !PT ;  /* 0x0000000105ff7812 */ /* 0x000fe4000788c0ff */
[----:B------:R-:W-:-:S05]  /*6540*/  SHF.R.U64 R5, R3, 0x9, RZ ;  /* 0x0000000903057819 */ /* 0x000fca00000012ff */
[----:B------:R-:W2:Y:S04]  /*6550*/  @P3 LDG.E.U16 R141, desc[UR24][R38.64] ;  /* 0x00000018268d3981 */ /* 0x000ea8000c1e1500 */
[----:B------:R-:W2:Y:S01]  /*6560*/  @P3 LDG.E.U16 R140, desc[UR24][R36.64] ;  /* 0x00000018248c3981 */ /* 0x000ea2000c1e1500 */
[----:B------:R-:W-:Y:S02]  /*6570*/  LOP3.LUT P3, RZ, R5, 0x1, RZ, 0xc0, !PT ;  /* 0x0000000105ff7812 */ /* 0x000fe4000786c0ff */
[----:B------:R-:W-:Y:S01]  /*6580*/  SHF.R.U64 R5, R3, 0x1, RZ ;  /* 0x0000000103057819 */ /* 0x000fe200000012ff */
[----:B------:R-:W2:Y:S04]  /*6590*/  @P4 LDG.E.U16 R139, desc[UR24][R34.64] ;  /* 0x00000018228b4981 */ /* 0x000ea8000c1e1500 */
[----:B------:R-:W2:Y:S01]  /*65a0*/  @P4 LDG.E.U16 R138, desc[UR24][R32.64] ;  /* 0x00000018208a4981 */ /* 0x000ea2000c1e1500 */
[----:B------:R-:W-:Y:S01]  /*65b0*/  LOP3.LUT P4, RZ, R5, 0x1, RZ, 0xc0, !PT ;  /* 0x0000000105ff7812 */ /* 0x000fe2000788c0ff */
[----:B------:R-:W-:-:S04]  /*65c0*/  VIADD R5, R4, 0xfffffff0 ;  /* 0xfffffff004057836 */ /* 0x000fc80000000000 */
[----:B------:R-:W2:Y:S04]  /*65d0*/  @P3 LDG.E.U16 R127, desc[UR24][R30.64] ;  /* 0x000000181e7f3981 */ /* 0x000ea8000c1e1500 */
[----:B------:R-:W2:Y:S01]  /*65e0*/  @P3 LDG.E.U16 R165, desc[UR24][R28.64] ;  /* 0x000000181ca53981 */ /* 0x000ea2000c1e1500 */
[----:B------:R-:W-:Y:S02]  /*65f0*/  ISETP.GE.U32.AND P3, PT, R5, 0x7fffffb1, PT ;  /* 0x7fffffb10500780c */ /* 0x000fe40003f66070 */
[----:B------:R-:W-:Y:S01]  /*6600*/  PRMT R5, RZ, 0x7610, R5 ;  /* 0x00007610ff057816 */ /* 0x000fe20000000005 */
[----:B------:R-:W2:Y:S01]  /*6610*/  @P4 LDG.E.U16 R164, desc[UR24][R26.64] ;  /* 0x000000181aa44981 */ /* 0x000ea2000c1e1500 */
[----:B-1----:R-:W-:-:S04]  /*6620*/  LOP3.LUT R16, R2, 0x30, RZ, 0x3c, !PT ;  /* 0x0000003002107812 */ /* 0x002fc800078e3cff */
[----:B------:R-:W2:Y:S01]  /*6630*/  @P4 LDG.E.U16 R5, desc[UR24][R24.64] ;  /* 0x0000001818054981 */ /* 0x000ea2000c1e1500 */
[----:B------:R-:W-:Y:S01]  /*6640*/  LOP3.LUT P4, RZ, R14, 0x1, RZ, 0xc0, !PT ;  /* 0x000000010eff7812 */ /* 0x000fe2000788c0ff */
[----:B------:R-:W-:Y:S02]  /*6650*/  IMAD R14, R162, 0x7, RZ ;  /* 0x00000007a20e7824 */ /* 0x000fe400078e02ff */
[----:B------:R-:W-:Y:S02]  /*6660*/  STS.U16 [R16+UR10+0x180], R86 ;  /* 0x0001805610007988 */ /* 0x000fe4000800040a */
[C---:B------:R-:W-:Y:S02]  /*6670*/  IMAD.WIDE R88, R14.reuse, 0x2, R160 ;  /* 0x000000020e587825 */ /* 0x040fe400078e02a0 */
[----:B------:R0:W-:Y:S04]  /*6680*/  STS.U16 [R16+UR10+0x4180], R87 ;  /* 0x0041805710007988 */ /* 0x0001e8000800040a */
[----:B------:R-:W-:Y:S04]  /*6690*/  STS.U16 [R16+UR10+0x580], R85 ;  /* 0x0005805510007988 */ /* 0x000fe8000800040a */
[----:B------:R1:W-:Y:S01]  /*66a0*/  STS.U16 [R16+UR10+0x4580], R84 ;  /* 0x0045805410007988 */ /* 0x0003e2000800040a */
[----:B0-----:R-:W-:Y:S01]  /*66b0*/  IMAD.WIDE R86, R14, 0x2, R158 ;  /* 0x000000020e567825 */ /* 0x001fe200078e029e */
[----:B------:R-:W-:-:S02]  /*66c0*/  SHF.R.U64 R14, R3, 0x10, RZ ;  /* 0x00000010030e7819 */ /* 0x000fc400000012ff */
[----:B------:R0:W2:Y:S04]  /*66d0*/  @!P5 LDG.E.U16 R137, desc[UR24][R88.64] ;  /* 0x000000185889d981 */ /* 0x0000a8000c1e1500 */
[----:B------:R0:W2:Y:S04]  /*66e0*/  @!P5 LDG.E.U16 R136, desc[UR24][R86.64] ;  /* 0x000000185688d981 */ /* 0x0000a8000c1e1500 */
[----:B-1----:R-:W2:Y:S04]  /*66f0*/  LDL.LU R84, [R1+0x288] ;  /* 0x0002880001547983 */ /* 0x002ea80000300800 */
[----:B------:R-:W3:Y:S01]  /*6700*/  LDL.LU R85, [R1+0x284] ;  /* 0x0002840001557983 */ /* 0x000ee20000300800 */
[----:B------:R-:W-:-:S03]  /*6710*/  LOP3.LUT P5, RZ, R14, 0x1, RZ, 0xc0, !PT ;  /* 0x000000010eff7812 */ /* 0x000fc600078ac0ff */
[----:B------:R-:W4:Y:S01]  /*6720*/  LDL.LU R19, [R1+0x274] ;  /* 0x0002740001137983 */ /* 0x000f220000300800 */
[----:B------:R-:W-:-:S03]  /*6730*/  IMAD R14, R162, 0xf, RZ ;  /* 0x0000000fa20e7824 */ /* 0x000fc600078e02ff */
[----:B------:R-:W4:Y:S04]  /*6740*/  LDL.LU R18, [R1+0x268] ;  /* 0x0002680001127983 */ /* 0x000f280000300800 */
[----:B------:R-:W4:Y:S01]  /*6750*/  LDL.LU R17, [R1+0x264] ;  /* 0x0002640001117983 */ /* 0x000f220000300800 */
[----:B------:R-:W-:-:S03]  /*6760*/  SHF.R.U64 R3, R3, 0x8, RZ ;  /* 0x0000000803037819 */ /* 0x000fc600000012ff */
[----:B------:R-:W4:Y:S04]  /*6770*/  LDL.LU R20, [R1+0x260] ;  /* 0x0002600001147983 */ /* 0x000f280000300800 */
[----:B------:R-:W4:Y:S04]  /*6780*/  LDL.LU R21, [R1+0x25c] ;  /* 0x00025c0001157983 */ /* 0x000f280000300800 */
[----:B------:R-:W4:Y:S04]  /*6790*/  LDL.LU R22, [R1+0x258] ;  /* 0x0002580001167983 */ /* 0x000f280000300800 */
[----:B------:R-:W4:Y:S04]  /*67a0*/  LDL.LU R23, [R1+0x24c] ;  /* 0x00024c0001177983 */ /* 0x000f280000300800 */
[----:B------:R0:W-:Y:S01]  /*67b0*/  STL.64 [R1+0x120], R88 ;  /* 0x0001205801007387 */ /* 0x0001e20000100a00 */
[----:B------:R-:W-:-:S03]  /*67c0*/  LOP3.LUT P6, RZ, R3, 0x1, RZ, 0xc0, !PT ;  /* 0x0000000103ff7812 */ /* 0x000fc600078cc0ff */
[----:B------:R1:W-:Y:S04]  /*67d0*/  STL.64 [R1+0x118], R86 ;  /* 0x0001185601007387 */ /* 0x0003e80000100a00 */
[----:B------:R-:W4:Y:S01]  /*67e0*/  LDL.LU R3, [R1+0x278] ;  /* 0x0002780001037983 */ /* 0x000f220000300800 */
[----:B0-----:R-:W-:-:S04]  /*67f0*/  IMAD.WIDE R88, R14, 0x2, R160 ;  /* 0x000000020e587825 */ /* 0x001fc800078e02a0 */
[----:B-1----:R-:W-:Y:S01]  /*6800*/  IMAD.WIDE R86, R14, 0x2, R158 ;  /* 0x000000020e567825 */ /* 0x002fe200078e029e */
[----:B------:R0:W-:Y:S04]  /*6810*/  STL.64 [R1+0xa0], R88 ;  /* 0x0000a05801007387 */ /* 0x0001e80000100a00 */
[----:B------:R-:W4:Y:S04]  /*6820*/  LDL.LU R14, [R1+0x280] ;  /* 0x00028000010e7983 */ /* 0x000f280000300800 */
[----:B------:R-:W4:Y:S04]  /*6830*/  @!P3 LDG.E.U16 R135, desc[UR24][R88.64] ;  /* 0x000000185887b981 */ /* 0x000f28000c1e1500 */
[----:B------:R-:W4:Y:S04]  /*6840*/  @!P3 LDG.E.U16 R134, desc[UR24][R86.64] ;  /* 0x000000185686b981 */ /* 0x000f28000c1e1500 */
[----:B0-----:R-:W4:Y:S04]  /*6850*/  LDL.LU.64 R88, [R1+0x7c8] ;  /* 0x0007c80001587983 */ /* 0x001f280000300a00 */
[----:B------:R0:W-:Y:S04]  /*6860*/  STL.64 [R1+0x98], R86 ;  /* 0x0000985601007387 */ /* 0x0001e80000100a00 */
[----:B0-----:R-:W4:Y:S01]  /*6870*/  LDL.LU.64 R86, [R1+0x7c0] ;  /* 0x0007c00001567983 */ /* 0x001f220000300a00 */
[----:B------:R-:W-:-:S03]  /*6880*/  LOP3.LUT P3, RZ, R15, 0x1, RZ, 0xc0, !PT ;  /* 0x000000010fff7812 */ /* 0x000fc6000786c0ff */
[----:B--2---:R0:W-:Y:S04]  /*6890*/  STS.U16 [R16+UR10+0x980], R84 ;  /* 0x0009805410007988 */ /* 0x0041e8000800040a */
[----:B---3--:R1:W-:Y:S04]  /*68a0*/  STS.U16 [R16+UR10+0x4980], R85 ;  /* 0x0049805510007988 */ /* 0x0083e8000800040a */
[----:B0-----:R-:W5:Y:S04]  /*68b0*/  LDL.LU R84, [R1+0x7bc] ;  /* 0x0007bc0001547983 */ /* 0x001f680000300800 */
[----:B-1----:R-:W5:Y:S04]  /*68c0*/  LDL.LU R85, [R1+0x7b8] ;  /* 0x0007b80001557983 */ /* 0x002f680000300800 */
[----:B----4-:R-:W-:Y:S04]  /*68d0*/  STS.U16 [R16+UR10+0xd80], R14 ;  /* 0x000d800e10007988 */ /* 0x010fe8000800040a */
        /* <DEDUP_REMOVED lines=8> */
[----:B------:R0:W-:Y:S02]  /*6960*/  STS.U16 [R16+UR10+0x5d80], R0 ;  /* 0x005d800010007988 */ /* 0x0001e4000800040a */
[----:B0-----:R-:W-:-:S05]  /*6970*/  LOP3.LUT R0, R2, 0x40, RZ, 0x3c, !PT ;  /* 0x0000004002007812 */ /* 0x001fca00078e3cff */
[----:B------:R0:W-:Y:S04]  /*6980*/  STS.U16 [R0+UR10+0x200], R86 ;  /* 0x0002005600007988 */ /* 0x0001e8000800040a */
[----:B------:R1:W-:Y:S04]  /*6990*/  STS.U16 [R0+UR10+0x4200], R87 ;  /* 0x0042005700007988 */ /* 0x0003e8000800040a */
[----:B------:R2:W-:Y:S04]  /*69a0*/  STS.U16 [R0+UR10+0x600], R88 ;  /* 0x0006005800007988 */ /* 0x0005e8000800040a */
[----:B0-----:R-:W5:Y:S04]  /*69b0*/  LDL.LU R86, [R1+0x7b4] ;  /* 0x0007b40001567983 */ /* 0x001f680000300800 */
[----:B-1----:R-:W5:Y:S04]  /*69c0*/  LDL.LU R87, [R1+0x7b0] ;  /* 0x0007b00001577983 */ /* 0x002f680000300800 */
[----:B--2---:R-:W5:Y:S04]  /*69d0*/  LDL.LU R88, [R1+0x7ac] ;  /* 0x0007ac0001587983 */ /* 0x004f680000300800 */
[----:B------:R0:W-:Y:S04]  /*69e0*/  STS.U16 [R0+UR10+0x4600], R89 ;  /* 0x0046005900007988 */ /* 0x0001e8000800040a */
[----:B------:R1:W-:Y:S04]  /*69f0*/  STS.U16 [R0+UR10+0xa00], R126 ;  /* 0x000a007e00007988 */ /* 0x0003e8000800040a */
[----:B------:R2:W-:Y:S04]  /*6a00*/  STS.U16 [R0+UR10+0x4a00], R129 ;  /* 0x004a008100007988 */ /* 0x0005e8000800040a */
[----:B0-----:R-:W5:Y:S04]  /*6a10*/  LDL.LU R89, [R1+0x7a8] ;  /* 0x0007a80001597983 */ /* 0x001f680000300800 */
[----:B-1----:R-:W3:Y:S04]  /*6a20*/  LDL.LU R126, [R1+0x7a4] ;  /* 0x0007a400017e7983 */ /* 0x002ee80000300800 */
[----:B--2---:R-:W2:Y:S04]  /*6a30*/  LDL.LU R129, [R1+0x7a0] ;  /* 0x0007a00001817983 */ /* 0x004ea80000300800 */
[----:B------:R0:W-:Y:S04]  /*6a40*/  STS.U16 [R0+UR10+0xe00], R133 ;  /* 0x000e008500007988 */ /* 0x0001e8000800040a */
[----:B------:R1:W-:Y:S04]  /*6a50*/  STS.U16 [R0+UR10+0x4e00], R131 ;  /* 0x004e008300007988 */ /* 0x0003e8000800040a */
[----:B0-----:R-:W4:Y:S04]  /*6a60*/  LDL.LU R133, [R1+0x79c] ;  /* 0x00079c0001857983 */ /* 0x001f280000300800 */
[----:B-1----:R-:W4:Y:S04]  /*6a70*/  LDL.LU R131, [R1+0x798] ;  /* 0x0007980001837983 */ /* 0x002f280000300800 */
[----:B------:R0:W-:Y:S04]  /*6a80*/  STS.U16 [R0+UR10+0x1200], R132 ;  /* 0x0012008400007988 */ /* 0x0001e8000800040a */
[----:B------:R1:W-:Y:S04]  /*6a90*/  STS.U16 [R0+UR10+0x5200], R130 ;  /* 0x0052008200007988 */ /* 0x0003e8000800040a */
[----:B0-----:R-:W4:Y:S04]  /*6aa0*/  LDL.LU R132, [R1+0x794] ;  /* 0x0007940001847983 */ /* 0x001f280000300800 */
[----:B-1----:R-:W4:Y:S04]  /*6ab0*/  LDL.LU R130, [R1+0x790] ;  /* 0x0007900001827983 */ /* 0x002f280000300800 */
[----:B------:R0:W-:Y:S04]  /*6ac0*/  STS.U16 [R0+UR10+0x1600], R128 ;  /* 0x0016008000007988 */ /* 0x0001e8000800040a */
[----:B0-----:R-:W4:Y:S01]  /*6ad0*/  LDL.LU R128, [R1+0x78c] ;  /* 0x00078c0001807983 */ /* 0x001f220000300800 */
[----:B------:R-:W-:-:S04]  /*6ae0*/  IMAD R3, R162, 0x17, RZ ;  /* 0x00000017a2037824 */ /* 0x000fc800078e02ff */
[----:B------:R-:W-:-:S04]  /*6af0*/  IMAD.WIDE R16, R3, 0x2, R160 ;  /* 0x0000000203107825 */ /* 0x000fc800078e02a0 */
[----:B------:R-:W-:Y:S01]  /*6b00*/  IMAD.WIDE R14, R3, 0x2, R158 ;  /* 0x00000002030e7825 */ /* 0x000fe200078e029e */
[----:B------:R-:W-:Y:S04]  /*6b10*/  STL.64 [R1+0x20], R16 ;  /* 0x0000201001007387 */ /* 0x000fe80000100a00 */
[----:B------:R-:W-:Y:S04]  /*6b20*/  STL.64 [R1+0x18], R14 ;  /* 0x0000180e01007387 */ /* 0x000fe80000100a00 */
[----:B------:R0:W-:Y:S04]  /*6b30*/  STS.U16 [R0+UR10+0x5600], R91 ;  /* 0x0056005b00007988 */ /* 0x0001e8000800040a */
[----:B------:R1:W-:Y:S04]  /*6b40*/  STS.U16 [R0+UR10+0x1a00], R90 ;  /* 0x001a005a00007988 */ /* 0x0003e8000800040a */
[----:B------:R1:W-:Y:S04]  /*6b50*/  STS.U16 [R0+UR10+0x5a00], R92 ;  /* 0x005a005c00007988 */ /* 0x0003e8000800040a */
[----:B0-----:R-:W4:Y:S04]  /*6b60*/  LDL.LU R91, [R1+0x788] ;  /* 0x00078800015b7983 */ /* 0x001f280000300800 */
[----:B-1----:R-:W5:Y:S04]  /*6b70*/  LDL.LU R90, [R1+0x784] ;  /* 0x00078400015a7983 */ /* 0x002f680000300800 */
[----:B------:R-:W4:Y:S04]  /*6b80*/  LDL.LU R92, [R1+0x780] ;  /* 0x00078000015c7983 */ /* 0x000f280000300800 */
[----:B------:R0:W-:Y:S04]  /*6b90*/  STS.U16 [R0+UR10+0x1e00], R95 ;  /* 0x001e005f00007988 */ /* 0x0001e8000800040a */
[----:B------:R1:W-:Y:S04]  /*6ba0*/  STS.U16 [R0+UR10+0x5e00], R151 ;  /* 0x005e009700007988 */ /* 0x0003e8000800040a */
[----:B0-----:R-:W4:Y:S04]  /*6bb0*/  LDL.LU R95, [R1+0x77c] ;  /* 0x00077c00015f7983 */ /* 0x001f280000300800 */
[----:B-1----:R-:W4:Y:S01]  /*6bc0*/  LDL.LU R0, [R1+0x778] ;  /* 0x0007780001007983 */ /* 0x002f220000300800 */
[----:B------:R-:W-:-:S05]  /*6bd0*/  LOP3.LUT R151, R2, 0x50, RZ, 0x3c, !PT ;  /* 0x0000005002977812 */ /* 0x000fca00078e3cff */
[----:B------:R-:W-:Y:S04]  /*6be0*/  STS.U16 [R151+UR10+0x280], R13 ;  /* 0x0002800d97007988 */ /* 0x000fe8000800040a */
[----:B------:R-:W-:Y:S04]  /*6bf0*/  STS.U16 [R151+UR10+0x4280], R12 ;  /* 0x0042800c97007988 */ /* 0x000fe8000800040a */
[----:B------:R-:W-:Y:S04]  /*6c00*/  STS.U16 [R151+UR10+0x680], R11 ;  /* 0x0006800b97007988 */ /* 0x000fe8000800040a */
[----:B------:R-:W-:Y:S04]  /*6c10*/  STS.U16 [R151+UR10+0x4680], R10 ;  /* 0x0046800a97007988 */ /* 0x000fe8000800040a */
[----:B------:R-:W-:Y:S04]  /*6c20*/  STS.U16 [R151+UR10+0xa80], R9 ;  /* 0x000a800997007988 */ /* 0x000fe8000800040a */
[----:B------:R-:W-:Y:S04]  /*6c30*/  STS.U16 [R151+UR10+0x4a80], R8 ;  /* 0x004a800897007988 */ /* 0x000fe8000800040a */
[----:B------:R-:W-:Y:S04]  /*6c40*/  STS.U16 [R151+UR10+0xe80], R7 ;  /* 0x000e800797007988 */ /* 0x000fe8000800040a */
[----:B------:R-:W-:Y:S01]  /*6c50*/  STS.U16 [R151+UR10+0x4e80], R6 ;  /* 0x004e800697007988 */ /* 0x000fe2000800040a */
[----:B------:R-:W-:-:S03]  /*6c60*/  IMAD R18, R162, 0x1f, RZ ;  /* 0x0000001fa2127824 */ /* 0x000fc600078e02ff */
[----:B------:R0:W-:Y:S01]  /*6c70*/  STS.U16 [R151+UR10+0x1280], R163 ;  /* 0x001280a397007988 */ /* 0x0001e2000800040a */
[----:B------:R-:W-:-:S03]  /*6c80*/  IMAD.WIDE R22, R18, 0x2, R160 ;  /* 0x0000000212167825 */ /* 0x000fc600078e02a0 */
[----:B0-----:R-:W4:Y:S01]  /*6c90*/  LDL.LU R163, [R1+0x774] ;  /* 0x0007740001a37983 */ /* 0x001f220000300800 */
[----:B------:R-:W-:Y:S02]  /*6ca0*/  IMAD R3, R162, 0x2f, RZ ;  /* 0x0000002fa2037824 */ /* 0x000fe400078e02ff */
[----:B------:R-:W-:-:S04]  /*6cb0*/  IMAD.WIDE R18, R18, 0x2, R158 ;  /* 0x0000000212127825 */ /* 0x000fc800078e029e */
[----:B------:R-:W-:-:S04]  /*6cc0*/  IMAD.WIDE R12, R3, 0x2, R158 ;  /* 0x00000002030c7825 */ /* 0x000fc800078e029e */
[C---:B------:R-:W-:Y:S02]  /*6cd0*/  IMAD R8, R162.reuse, 0x37, RZ ;  /* 0x00000037a2087824 */ /* 0x040fe400078e02ff */
[----:B------:R-:W-:Y:S02]  /*6ce0*/  IMAD R7, R162, 0x3f, RZ ;  /* 0x0000003fa2077824 */ /* 0x000fe400078e02ff */
[----:B------:R-:W-:-:S04]  /*6cf0*/  IMAD.WIDE R10, R8, 0x2, R160 ;  /* 0x00000002080a7825 */ /* 0x000fc800078e02a0 */
[----:B------:R-:W-:-:S04]  /*6d00*/  IMAD.WIDE R8, R8, 0x2, R158 ;  /* 0x0000000208087825 */ /* 0x000fc800078e029e */
[----:B------:R-:W-:Y:S01]  /*6d10*/  IMAD.WIDE R6, R7, 0x2, R160 ;  /* 0x0000000207067825 */ /* 0x000fe200078e02a0 */
[----:B---3--:R-:W-:Y:S02]  /*6d20*/  PRMT R126, RZ, 0x7610, R126 ;  /* 0x00007610ff7e7816 */ /* 0x008fe4000000007e */
[----:B--2---:R-:W-:Y:S02]  /*6d30*/  PRMT R129, RZ, 0x7610, R129 ;  /* 0x00007610ff817816 */ /* 0x004fe40000000081 */
[----:B----4-:R-:W-:Y:S02]  /*6d40*/  PRMT R133, RZ, 0x7610, R133 ;  /* 0x00007610ff857816 */ /* 0x010fe40000000085 */
[----:B------:R-:W-:-:S04]  /*6d50*/  PRMT R131, RZ, 0x7610, R131 ;  /* 0x00007610ff837816 */ /* 0x000fc80000000083 */
[----:B------:R0:W2:Y:S04]  /*6d60*/  @P3 LDG.E.U16 R133, desc[UR24][R16.64] ;  /* 0x0000001810853981 */ /* 0x0000a8000c1e1500 */
[----:B------:R-:W3:Y:S01]  /*6d70*/  @!P2 LDG.E.U16 R131, desc[UR24][R22.64] ;  /* 0x000000181683a981 */ /* 0x000ee2000c1e1500 */
[----:B0-----:R-:W-:Y:S01]  /*6d80*/  IMAD R16, R162, 0x27, RZ ;  /* 0x00000027a2107824 */ /* 0x001fe200078e02ff */
[----:B------:R-:W-:-:S03]  /*6d90*/  PRMT R132, RZ, 0x7610, R132 ;  /* 0x00007610ff847816 */ /* 0x000fc60000000084 */
[C---:B------:R-:W-:Y:S01]  /*6da0*/  IMAD.WIDE R20, R16.reuse, 0x2, R160 ;  /* 0x0000000210147825 */ /* 0x040fe200078e02a0 */
[----:B------:R-:W-:Y:S02]  /*6db0*/  PRMT R130, RZ, 0x7610, R130 ;  /* 0x00007610ff827816 */ /* 0x000fe40000000082 */
[----:B------:R0:W4:Y:S01]  /*6dc0*/  @P3 LDG.E.U16 R132, desc[UR24][R14.64] ;  /* 0x000000180e843981 */ /* 0x000122000c1e1500 */
[----:B------:R-:W-:-:S03]  /*6dd0*/  IMAD.WIDE R16, R16, 0x2, R158 ;  /* 0x0000000210107825 */ /* 0x000fc600078e029e */
[----:B------:R-:W3:Y:S04]  /*6de0*/  @!P2 LDG.E.U16 R130, desc[UR24][R18.64] ;  /* 0x000000181282a981 */ /* 0x000ee8000c1e1500 */
[----:B------:R-:W3:Y:S01]  /*6df0*/  @P4 LDG.E.U16 R129, desc[UR24][R20.64] ;  /* 0x0000001814814981 */ /* 0x000ee2000c1e1500 */
[----:B0-----:R-:W-:Y:S01]  /*6e00*/  IMAD.WIDE R14, R3, 0x2, R160 ;  /* 0x00000002030e7825 */ /* 0x001fe200078e02a0 */
[----:B------:R-:W-:-:S04]  /*6e10*/  PRMT R128, RZ, 0x7610, R128 ;  /* 0x00007610ff807816 */ /* 0x000fc80000000080 */
[----:B------:R-:W3:Y:S04]  /*6e20*/  @P5 LDG.E.U16 R126, desc[UR24][R14.64] ;  /* 0x000000180e7e5981 */ /* 0x000ee8000c1e1500 */
[----:B------:R-:W3:Y:S01]  /*6e30*/  @P4 LDG.E.U16 R128, desc[UR24][R16.64] ;  /* 0x0000001810804981 */ /* 0x000ee2000c1e1500 */
[----:B------:R-:W-:-:S06]  /*6e40*/  PRMT R91, RZ, 0x7610, R91 ;  /* 0x00007610ff5b7816 */ /* 0x000fcc000000005b */
[----:B------:R-:W3:Y:S01]  /*6e50*/  @P6 LDG.E.U16 R91, desc[UR24][R10.64] ;  /* 0x000000180a5b6981 */ /* 0x000ee2000c1e1500 */
[----:B------:R-:W-:-:S06]  /*6e60*/  PRMT R92, RZ, 0x7610, R92 ;  /* 0x00007610ff5c7816 */ /* 0x000fcc000000005c */
[----:B------:R-:W3:Y:S01]  /*6e70*/  @P6 LDG.E.U16 R92, desc[UR24][R8.64] ;  /* 0x00000018085c6981 */ /* 0x000ee2000c1e1500 */
[----:B------:R-:W-:Y:S02]  /*6e80*/  PRMT R95, RZ, 0x7610, R95 ;  /* 0x00007610ff5f7816 */ /* 0x000fe4000000005f */
[----:B------:R-:W-:-:S04]  /*6e90*/  PRMT R0, RZ, 0x7610, R0 ;  /* 0x00007610ff007816 */ /* 0x000fc80000000000 */
[----:B------:R-:W3:Y:S04]  /*6ea0*/  @P5 LDG.E.U16 R95, desc[UR24][R12.64] ;  /* 0x000000180c5f5981 */ /* 0x000ee8000c1e1500 */
[----:B------:R-:W3:Y:S04]  /*6eb0*/  @!P1 LDG.E.U16 R0, desc[UR24][R6.64] ;  /* 0x0000001806009981 */ /* 0x000ee8000c1e1500 */
[----:B------:R-:W-:Y:S04]  /*6ec0*/  STS.U16 [R151+UR10+0x5280], R157 ;  /* 0x0052809d97007988 */ /* 0x000fe8000800040a */
[----:B------:R0:W-:Y:S02]  /*6ed0*/  STS.U16 [R151+UR10+0x1680], R156 ;  /* 0x0016809c97007988 */ /* 0x0001e4000800040a */
[----:B0-----:R-:W0:Y:S01]  /*6ee0*/  S2R R156, SR_TID.X ;  /* 0x00000000009c7919 */ /* 0x001e220000002100 */
[----:B------:R-:W-:Y:S01]  /*6ef0*/  LOP3.LUT R3, R2, 0x60, RZ, 0x3c, !PT ;  /* 0x0000006002037812 */ /* 0x000fe200078e3cff */
        /* <DEDUP_REMOVED lines=13> */
[----:B0-----:R-:W-:-:S03]  /*6fd0*/  LOP3.LUT R156, R156, 0x3f, RZ, 0xc0, !PT ;  /* 0x0000003f9c9c7812 */ /* 0x001fc600078ec0ff */
[----:B------:R-:W-:Y:S04]  /*6fe0*/  STS.U16 [R3+UR10+0x1300], R141 ;  /* 0x0013008d03007988 */ /* 0x000fe8000800040a */
[----:B------:R-:W-:Y:S04]  /*6ff0*/  STS.U16 [R3+UR10+0x5300], R140 ;  /* 0x0053008c03007988 */ /* 0x000fe8000800040a */
[----:B------:R-:W-:Y:S04]  /*7000*/  STS.U16 [R3+UR10+0x1700], R139 ;  /* 0x0017008b03007988 */ /* 0x000fe8000800040a */
[----:B------:R-:W-:Y:S04]  /*7010*/  STS.U16 [R3+UR10+0x5700], R138 ;  /* 0x0057008a03007988 */ /* 0x000fe8000800040a */
[----:B------:R0:W-:Y:S04]  /*7020*/  STS.U16 [R3+UR10+0x1b00], R127 ;  /* 0x001b007f03007988 */ /* 0x0001e8000800040a */
[----:B------:R-:W-:Y:S04]  /*7030*/  STS.U16 [R3+UR10+0x5b00], R165 ;  /* 0x005b00a503007988 */ /* 0x000fe8000800040a */
[----:B------:R-:W-:Y:S01]  /*7040*/  STS.U16 [R3+UR10+0x1f00], R164 ;  /* 0x001f00a403007988 */ /* 0x000fe2000800040a */
[----:B0-----:R-:W-:-:S03]  /*7050*/  LOP3.LUT R127, R2, 0x70, RZ, 0x3c, !PT ;  /* 0x00000070027f7812 */ /* 0x001fc600078e3cff */
[----:B------:R0:W-:Y:S01]  /*7060*/  STS.U16 [R3+UR10+0x5f00], R5 ;  /* 0x005f000503007988 */ /* 0x0001e2000800040a */
[----:B------:R-:W-:-:S03]  /*7070*/  IMAD R153, R105, UR4, RZ ;  /* 0x0000000469997c24 */ /* 0x000fc6000f8e02ff */
[----:B------:R-:W-:Y:S01]  /*7080*/  STS.U16 [R127+UR10+0x380], R137 ;  /* 0x000380897f007988 */ /* 0x000fe2000800040a */
[----:B0-----:R-:W-:-:S03]  /*7090*/  IMAD R3, R156, R163, RZ ;  /* 0x000000a39c037224 */ /* 0x001fc600078e02ff */
[----:B------:R-:W-:Y:S01]  /*70a0*/  STS.U16 [R127+UR10+0x4380], R136 ;  /* 0x004380887f007988 */ /* 0x000fe2000800040a */
[----:B------:R-:W-:Y:S01]  /*70b0*/  IMAD R164, R125, UR4, RZ ;  /* 0x000000047da47c24 */ /* 0x000fe2000f8e02ff */
[----:B------:R-:W-:Y:S02]  /*70c0*/  LEA R5, P2, R3, UR18, 0x1 ;  /* 0x0000001203057c11 */ /* 0x000fe4000f8408ff */
[----:B------:R-:W-:Y:S01]  /*70d0*/  STS.U16 [R127+UR10+0x780], R135 ;  /* 0x000780877f007988 */ /* 0x000fe2000800040a */
[----:B------:R-:W-:Y:S01]  /*70e0*/  IMAD R105, R99, UR4, RZ ;  /* 0x0000000463697c24 */ /* 0x000fe2000f8e02ff */
[----:B------:R-:W-:Y:S02]  /*70f0*/  LEA.HI.X.SX32 R3, R3, UR19, 0x1, P2 ;  /* 0x0000001303037c11 */ /* 0x000fe400090f0eff */
[----:B------:R-:W-:Y:S01]  /*7100*/  STS.U16 [R127+UR10+0x4780], R134 ;  /* 0x004780867f007988 */ /* 0x000fe2000800040a */
[----:B------:R-:W-:Y:S01]  /*7110*/  IMAD R165, R124, UR4, RZ ;  /* 0x000000047ca57c24 */ /* 0x000fe2000f8e02ff */
[----:B------:R-:W-:Y:S01]  /*7120*/  LEA R99, P2, R164, R5, 0x1 ;  /* 0x00000005a4637211 */ /* 0x000fe200078408ff */
[----:B------:R-:W-:-:S02]  /*7130*/  IMAD R125, R123, UR4, RZ ;  /* 0x000000047b7d7c24 */ /* 0x000fc4000f8e02ff */
[----:B------:R-:W-:Y:S01]  /*7140*/  IMAD R93, R93, UR4, RZ ;  /* 0x000000045d5d7c24 */ /* 0x000fe2000f8e02ff */
[----:B------:R-:W-:Y:S01]  /*7150*/  LEA.HI.X.SX32 R164, R164, R3, 0x1, P2 ;  /* 0x00000003a4a47211 */ /* 0x000fe200010f0eff */
[----:B------:R-:W-:Y:S02]  /*7160*/  IMAD R96, R96, UR4, RZ ;  /* 0x0000000460607c24 */ /* 0x000fe4000f8e02ff */
[----:B------:R-:W-:Y:S02]  /*7170*/  IMAD R111, R111, UR4, RZ ;  /* 0x000000046f6f7c24 */ /* 0x000fe4000f8e02ff */
[----:B------:R-:W-:Y:S01]  /*7180*/  IMAD R123, R109, UR4, RZ ;  /* 0x000000046d7b7c24 */ /* 0x000fe2000f8e02ff */
[----:B------:R-:W-:Y:S01]  /*7190*/  LEA R109, P3, R165, R5, 0x1 ;  /* 0x00000005a56d7211 */ /* 0x000fe200078608ff */
[----:B------:R-:W-:Y:S02]  /*71a0*/  IMAD R118, R118, UR4, RZ ;  /* 0x0000000476767c24 */ /* 0x000fe4000f8e02ff */
[----:B------:R-:W-:-:S02]  /*71b0*/  IMAD R124, R122, UR4, RZ ;  /* 0x000000047a7c7c24 */ /* 0x000fc4000f8e02ff */
[----:B------:R-:W-:Y:S01]  /*71c0*/  IMAD R155, R94, UR4, RZ ;  /* 0x000000045e9b7c24 */ /* 0x000fe2000f8e02ff */
[-C--:B------:R-:W-:Y:S01]  /*71d0*/  LEA R94, P2, R93, R5.reuse, 0x1 ;  /* 0x000000055d5e7211 */ /* 0x080fe200078408ff */
[----:B------:R-:W-:Y:S01]  /*71e0*/  IMAD R122, R121, UR4, RZ ;  /* 0x00000004797a7c24 */ /* 0x000fe2000f8e02ff */
[----:B------:R-:W-:Y:S01]  /*71f0*/  STL [R1+0x2a4], R99 ;  /* 0x0002a46301007387 */ /* 0x000fe20000100800 */
[----:B------:R-:W-:Y:S01]  /*7200*/  IMAD R114, R114, UR4, RZ ;  /* 0x0000000472727c24 */ /* 0x000fe2000f8e02ff */
[-C--:B------:R-:W-:Y:S01]  /*7210*/  LEA R142, P5, R96, R5.reuse, 0x1 ;  /* 0x00000005608e7211 */ /* 0x080fe200078a08ff */
[----:B------:R-:W-:Y:S01]  /*7220*/  IMAD R121, R112, UR4, RZ ;  /* 0x0000000470797c24 */ /* 0x000fe2000f8e02ff */
[----:B------:R-:W-:Y:S01]  /*7230*/  STL [R1+0x2a0], R164 ;  /* 0x0002a0a401007387 */ /* 0x000fe20000100800 */
[----:B------:R-:W-:Y:S01]  /*7240*/  IMAD R139, R108, UR4, RZ ;  /* 0x000000046c8b7c24 */ /* 0x000fe2000f8e02ff */
[----:B------:R-:W-:Y:S01]  /*7250*/  LEA R112, P4, R111, R5, 0x1 ;  /* 0x000000056f707211 */ /* 0x000fe200078808ff */
[----:B------:R-:W-:Y:S01]  /*7260*/  IMAD R102, R102, UR4, RZ ;  /* 0x0000000466667c24 */ /* 0x000fe2000f8e02ff */
[----:B------:R-:W-:Y:S01]  /*7270*/  STL [R1+0x2ac], R109 ;  /* 0x0002ac6d01007387 */ /* 0x000fe20000100800 */
[-C--:B------:R-:W-:Y:S01]  /*7280*/  LEA.HI.X.SX32 R108, R165, R3.reuse, 0x1, P3 ;  /* 0x00000003a56c7211 */ /* 0x080fe200018f0eff */
[----:B------:R-:W-:Y:S01]  /*7290*/  IMAD R113, R113, UR4, RZ ;  /* 0x0000000471717c24 */ /* 0x000fe2000f8e02ff */
[----:B------:R-:W-:Y:S01]  /*72a0*/  LEA.HI.X.SX32 R141, R96, R3, 0x1, P5 ;  /* 0x00000003608d7211 */ /* 0x000fe200028f0eff */
[----:B------:R-:W-:Y:S01]  /*72b0*/  IMAD R98, R98, UR4, RZ ;  /* 0x0000000462627c24 */ /* 0x000fe2000f8e02ff */
[----:B------:R-:W-:Y:S01]  /*72c0*/  LEA R96, P5, R102, R5, 0x1 ;  /* 0x0000000566607211 */ /* 0x000fe200078a08ff */
[----:B------:R-:W-:Y:S01]  /*72d0*/  IMAD R116, R116, UR4, RZ ;  /* 0x0000000474747c24 */ /* 0x000fe2000f8e02ff */
[----:B------:R-:W-:-:S02]  /*72e0*/  LEA.HI.X.SX32 R93, R93, R3, 0x1, P2 ;  /* 0x000000035d5d7211 */ /* 0x000fc400010f0eff */
[-C--:B------:R-:W-:Y:S01]  /*72f0*/  LEA.HI.X.SX32 R111, R111, R3.reuse, 0x1, P4 ;  /* 0x000000036f6f7211 */ /* 0x080fe200020f0eff */
[----:B------:R-:W-:Y:S01]  /*7300*/  IMAD R97, R97, UR4, RZ ;  /* 0x0000000461617c24 */ /* 0x000fe2000f8e02ff */
[----:B------:R-:W-:Y:S02]  /*7310*/  LEA.HI.X.SX32 R102, R102, R3, 0x1, P5 ;  /* 0x0000000366667211 */ /* 0x000fe400028f0eff */
[----:B------:R-:W-:Y:S01]  /*7320*/  LEA R146, P4, R98, R5, 0x1 ;  /* 0x0000000562927211 */ /* 0x000fe200078808ff */
[----:B------:R-:W-:Y:S02]  /*7330*/  IMAD R115, R115, UR4, RZ ;  /* 0x0000000473737c24 */ /* 0x000fe4000f8e02ff */
[----:B------:R-:W-:Y:S01]  /*7340*/  IMAD R100, R100, UR4, RZ ;  /* 0x0000000464647c24 */ /* 0x000fe2000f8e02ff */
[----:B------:R-:W-:Y:S01]  /*7350*/  LEA.HI.X.SX32 R145, R98, R3, 0x1, P4 ;  /* 0x0000000362917211 */ /* 0x000fe200020f0eff */
[----:B------:R-:W-:Y:S02]  /*7360*/  IMAD R117, R117, UR4, RZ ;  /* 0x0000000475757c24 */ /* 0x000fe4000f8e02ff */
[----:B------:R-:W-:-:S02]  /*7370*/  IMAD R107, R107, UR4, RZ ;  /* 0x000000046b6b7c24 */ /* 0x000fc4000f8e02ff */
[----:B------:R-:W-:Y:S02]  /*7380*/  IMAD R101, R101, UR4, RZ ;  /* 0x0000000465657c24 */ /* 0x000fe4000f8e02ff */
[----:B------:R-:W-:Y:S01]  /*7390*/  IMAD R120, R120, UR4, RZ ;  /* 0x0000000478787c24 */ /* 0x000fe2000f8e02ff */
[----:B--2---:R-:W-:Y:S04]  /*73a0*/  STS.U16 [R127+UR10+0xb80], R133 ;  /* 0x000b80857f007988 */ /* 0x004fe8000800040a */
[----:B----4-:R-:W-:Y:S04]  /*73b0*/  STS.U16 [R127+UR10+0x4b80], R132 ;  /* 0x004b80847f007988 */ /* 0x010fe8000800040a */
[----:B---3--:R-:W-:Y:S04]  /*73c0*/  STS.U16 [R127+UR10+0xf80], R131 ;  /* 0x000f80837f007988 */ /* 0x008fe8000800040a */
[----:B------:R-:W-:Y:S04]  /*73d0*/  STS.U16 [R127+UR10+0x4f80], R130 ;  /* 0x004f80827f007988 */ /* 0x000fe8000800040a */
[----:B------:R-:W-:Y:S04]  /*73e0*/  STS.U16 [R127+UR10+0x1380], R129 ;  /* 0x001380817f007988 */ /* 0x000fe8000800040a */
[----:B------:R-:W-:Y:S04]  /*73f0*/  STS.U16 [R127+UR10+0x5380], R128 ;  /* 0x005380807f007988 */ /* 0x000fe8000800040a */
[----:B------:R0:W-:Y:S02]  /*7400*/  STS.U16 [R127+UR10+0x1780], R126 ;  /* 0x0017807e7f007988 */ /* 0x0001e4000800040a */
[----:B0-----:R-:W-:-:S02]  /*7410*/  LEA R126, P6, R125, R5, 0x1 ;  /* 0x000000057d7e7211 */ /* 0x001fc400078c08ff */
[----:B------:R-:W-:Y:S02]  /*7420*/  LEA R128, P3, R118, R5, 0x1 ;  /* 0x0000000576807211 */ /* 0x000fe400078608ff */
[----:B------:R-:W-:Y:S01]  /*7430*/  LEA.HI.X.SX32 R125, R125, R3, 0x1, P6 ;  /* 0x000000037d7d7211 */ /* 0x000fe200030f0eff */
[----:B------:R-:W-:Y:S01]  /*7440*/  STL [R1+0x2b4], R126 ;  /* 0x0002b47e01007387 */ /* 0x000fe20000100800 */
[----:B------:R-:W-:-:S03]  /*7450*/  LEA R144, P6, R114, R5, 0x1 ;  /* 0x0000000572907211 */ /* 0x000fc600078c08ff */
[----:B------:R-:W-:Y:S04]  /*7460*/  STL [R1+0x2c4], R94 ;  /* 0x0002c45e01007387 */ /* 0x000fe80000100800 */
[----:B------:R-:W-:Y:S04]  /*7470*/  STL [R1+0x2bc], R142 ;  /* 0x0002bc8e01007387 */ /* 0x000fe80000100800 */
[----:B------:R-:W-:Y:S01]  /*7480*/  STL [R1+0x2cc], R112 ;  /* 0x0002cc7001007387 */ /* 0x000fe20000100800 */
[----:B------:R-:W-:-:S03]  /*7490*/  LEA.HI.X.SX32 R127, R118, R3, 0x1, P3 ;  /* 0x00000003767f7211 */ /* 0x000fc600018f0eff */
[----:B------:R-:W-:Y:S01]  /*74a0*/  STL [R1+0x2a8], R108 ;  /* 0x0002a86c01007387 */ /* 0x000fe20000100800 */
[----:B------:R-:W-:-:S03]  /*74b0*/  LEA.HI.X.SX32 R143, R114, R3, 0x1, P6 ;  /* 0x00000003728f7211 */ /* 0x000fc600030f0eff */
[----:B------:R-:W-:Y:S01]  /*74c0*/  STL [R1+0x2d4], R128 ;  /* 0x0002d48001007387 */ /* 0x000fe20000100800 */
[----:B------:R-:W-:-:S03]  /*74d0*/  LEA R114, P2, R113, R5, 0x1 ;  /* 0x0000000571727211 */ /* 0x000fc600078408ff */
[----:B------:R-:W-:Y:S01]  /*74e0*/  STL [R1+0x2b0], R125 ;  /* 0x0002b07d01007387 */ /* 0x000fe20000100800 */
[----:B------:R-:W-:-:S03]  /*74f0*/  LEA R130, P3, R116, R5, 0x1 ;  /* 0x0000000574827211 */ /* 0x000fc600078608ff */
[----:B------:R-:W-:Y:S04]  /*7500*/  STL [R1+0x2dc], R144 ;  /* 0x0002dc9001007387 */ /* 0x000fe80000100800 */
[----:B------:R-:W-:Y:S01]  /*7510*/  STL [R1+0x2b8], R141 ;  /* 0x0002b88d01007387 */ /* 0x000fe20000100800 */
[----:B------:R-:W-:-:S03]  /*7520*/  LEA.HI.X.SX32 R113, R113, R3, 0x1, P2 ;  /* 0x0000000371717211 */ /* 0x000fc600010f0eff */
[----:B------:R-:W-:Y:S04]  /*7530*/  STL [R1+0x2e4], R96 ;  /* 0x0002e46001007387 */ /* 0x000fe80000100800 */
[----:B------:R-:W-:Y:S01]  /*7540*/  STL [R1+0x2c0], R93 ;  /* 0x0002c05d01007387 */ /* 0x000fe20000100800 */
[----:B------:R-:W-:-:S03]  /*7550*/  LEA.HI.X.SX32 R129, R116, R3, 0x1, P3 ;  /* 0x0000000374817211 */ /* 0x000fc600018f0eff */
[----:B------:R-:W-:Y:S01]  /*7560*/  STL [R1+0x2c8], R111 ;  /* 0x0002c86f01007387 */ /* 0x000fe20000100800 */
[----:B------:R-:W-:-:S03]  /*7570*/  LEA R98, P2, R97, R5, 0x1 ;  /* 0x0000000561627211 */ /* 0x000fc600078408ff */
[----:B------:R-:W-:Y:S01]  /*7580*/  STL [R1+0x2d0], R127 ;  /* 0x0002d07f01007387 */ /* 0x000fe20000100800 */
[----:B------:R-:W-:-:S03]  /*7590*/  LEA R116, P3, R115, R5, 0x1 ;  /* 0x0000000573747211 */ /* 0x000fc600078608ff */
[----:B------:R-:W-:Y:S01]  /*75a0*/  STL [R1+0x2e0], R102 ;  /* 0x0002e06601007387 */ /* 0x000fe20000100800 */
[----:B------:R-:W-:-:S03]  /*75b0*/  LEA R132, P4, R100, R5, 0x1 ;  /* 0x0000000564847211 */ /* 0x000fc600078808ff */
[----:B------:R-:W-:Y:S01]  /*75c0*/  STL [R1+0x2d8], R143 ;  /* 0x0002d88f01007387 */ /* 0x000fe20000100800 */
[----:B------:R-:W-:-:S03]  /*75d0*/  LEA.HI.X.SX32 R97, R97, R3, 0x1, P2 ;  /* 0x0000000361617211 */ /* 0x000fc600010f0eff */
        /* <DEDUP_REMOVED lines=9> */
[----:B------:R-:W-:Y:S01]  /*7670*/  STL [R1+0x2f8], R145 ;  /* 0x0002f89101007387 */ /* 0x000fe20000100800 */
[----:B------:R-:W-:Y:S01]  /*7680*/  IMAD R110, R110, UR4, RZ ;  /* 0x000000046e6e7c24 */ /* 0x000fe2000f8e02ff */
[----:B------:R-:W-:Y:S02]  /*7690*/  LEA R118, P4, R101, R5, 0x1 ;  /* 0x0000000565767211 */ /* 0x000fe400078808ff */
[----:B------:R-:W-:Y:S01]  /*76a0*/  STL [R1+0x304], R98 ;  /* 0x0003046201007387 */ /* 0x000fe20000100800 */
[----:B------:R-:W-:-:S03]  /*76b0*/  LEA.HI.X.SX32 R147, R117, R3, 0x1, P2 ;  /* 0x0000000375937211 */ /* 0x000fc600010f0eff */
[----:B------:R-:W-:Y:S01]  /*76c0*/  STL [R1+0x30c], R116 ;  /* 0x00030c7401007387 */ /* 0x000fe20000100800 */
[----:B------:R-:W-:-:S03]  /*76d0*/  LEA.HI.X.SX32 R107, R107, R3, 0x1, P3 ;  /* 0x000000036b6b7211 */ /* 0x000fc600018f0eff */
[----:B------:R-:W-:Y:S01]  /*76e0*/  STL [R1+0x300], R97 ;  /* 0x0003006101007387 */ /* 0x000fe20000100800 */
[----:B------:R-:W-:-:S03]  /*76f0*/  IMAD R119, R119, UR4, RZ ;  /* 0x0000000477777c24 */ /* 0x000fc6000f8e02ff */
[----:B------:R-:W-:Y:S01]  /*7700*/  STL [R1+0x314], R132 ;  /* 0x0003148401007387 */ /* 0x000fe20000100800 */
[----:B------:R-:W-:-:S03]  /*7710*/  LEA.HI.X.SX32 R117, R101, R3, 0x1, P4 ;  /* 0x0000000365757211 */ /* 0x000fc600020f0eff */
[----:B------:R-:W-:Y:S01]  /*7720*/  STL [R1+0x308], R115 ;  /* 0x0003087301007387 */ /* 0x000fe20000100800 */
[-C--:B------:R-:W-:Y:S01]  /*7730*/  LEA R134, P2, R124, R5.reuse, 0x1 ;  /* 0x000000057c867211 */ /* 0x080fe200078408ff */
[----:B------:R-:W-:Y:S01]  /*7740*/  IMAD R104, R104, UR4, RZ ;  /* 0x0000000468687c24 */ /* 0x000fe2000f8e02ff */
[-C--:B------:R-:W-:Y:S01]  /*7750*/  LEA R150, P3, R120, R5.reuse, 0x1 ;  /* 0x0000000578967211 */ /* 0x080fe200078608ff */
[----:B------:R-:W-:Y:S01]  /*7760*/  STL [R1+0x310], R131 ;  /* 0x0003108301007387 */ /* 0x000fe20000100800 */
[----:B------:R-:W-:-:S03]  /*7770*/  LEA R101, P4, R110, R5, 0x1 ;  /* 0x000000056e657211 */ /* 0x000fc600078808ff */
[----:B------:R-:W-:Y:S01]  /*7780*/  STL [R1+0x324], R100 ;  /* 0x0003246401007387 */ /* 0x000fe20000100800 */
[----:B------:R-:W-:-:S03]  /*7790*/  LEA.HI.X.SX32 R133, R124, R3, 0x1, P2 ;  /* 0x000000037c857211 */ /* 0x000fc600010f0eff */
[----:B------:R-:W-:Y:S01]  /*77a0*/  STL [R1+0x31c], R148 ;  /* 0x00031c9401007387 */ /* 0x000fe20000100800 */
[-C--:B------:R-:W-:Y:S01]  /*77b0*/  LEA.HI.X.SX32 R149, R120, R3.reuse, 0x1, P3 ;  /* 0x0000000378957211 */ /* 0x080fe200018f0eff */
[----:B------:R-:W0:Y:S01]  /*77c0*/  S2R R165, SR_TID.X ;  /* 0x0000000000a57919 */ /* 0x000e220000002100 */
[----:B------:R-:W-:Y:S01]  /*77d0*/  LEA.HI.X.SX32 R110, R110, R3, 0x1, P4 ;  /* 0x000000036e6e7211 */ /* 0x000fe200020f0eff */
[----:B------:R-:W-:Y:S01]  /*77e0*/  STL [R1+0x32c], R118 ;  /* 0x00032c7601007387 */ /* 0x000fe20000100800 */
[----:B------:R-:W-:-:S03]  /*77f0*/  LEA R120, P2, R119, R5, 0x1 ;  /* 0x0000000577787211 */ /* 0x000fc600078408ff */
[----:B------:R-:W-:Y:S01]  /*7800*/  STL [R1+0x318], R147 ;  /* 0x0003189301007387 */ /* 0x000fe20000100800 */
[----:B------:R-:W-:Y:S01]  /*7810*/  IMAD R103, R103, UR4, RZ ;  /* 0x0000000467677c24 */ /* 0x000fe2000f8e02ff */
[-C--:B------:R-:W-:Y:S02]  /*7820*/  LEA R152, P4, R104, R5.reuse, 0x1 ;  /* 0x0000000568987211 */ /* 0x080fe400078808ff */
[----:B------:R-:W-:Y:S01]  /*7830*/  STL [R1+0x320], R107 ;  /* 0x0003206b01007387 */ /* 0x000fe20000100800 */
[----:B------:R-:W-:-:S03]  /*7840*/  LEA R136, P3, R122, R5, 0x1 ;  /* 0x000000057a887211 */ /* 0x000fc600078608ff */
[----:B------:R-:W-:Y:S01]  /*7850*/  STL [R1+0x328], R117 ;  /* 0x0003287501007387 */ /* 0x000fe20000100800 */
[----:B------:R-:W-:-:S03]  /*7860*/  IMAD R106, R106, UR4, RZ ;  /* 0x000000046a6a7c24 */ /* 0x000fc6000f8e02ff */
[----:B------:R-:W-:Y:S01]  /*7870*/  STL [R1+0x334], R134 ;  /* 0x0003348601007387 */ /* 0x000fe20000100800 */
[----:B------:R-:W-:-:S03]  /*7880*/  LEA.HI.X.SX32 R119, R119, R3, 0x1, P2 ;  /* 0x0000000377777211 */ /* 0x000fc600010f0eff */
        /* <DEDUP_REMOVED lines=33> */
[----:B------:R-:W-:-:S03]  /*7aa0*/  VIADD R157, R4, 0x3f ;  /* 0x0000003f049d7836 */ /* 0x000fc60000000000 */
[----:B------:R-:W-:Y:S01]  /*7ab0*/  STL [R1+0x37c], R106 ;  /* 0x00037c6a01007387 */ /* 0x000fe20000100800 */
[----:B------:R-:W-:-:S03]  /*7ac0*/  LEA.HI.X.SX32 R139, R139, R3, 0x1, P5 ;  /* 0x000000038b8b7211 */ /* 0x000fc600028f0eff */
[----:B------:R-:W-:Y:S01]  /*7ad0*/  STL [R1+0x378], R154 ;  /* 0x0003789a01007387 */ /* 0x000fe20000100800 */
[----:B------:R-:W-:-:S03]  /*7ae0*/  LEA.HI.X.SX32 R155, R155, R3, 0x1, P6 ;  /* 0x000000039b9b7211 */ /* 0x000fc600030f0eff */
[----:B------:R-:W-:Y:S01]  /*7af0*/  STL [R1+0x380], R124 ;  /* 0x0003807c01007387 */ /* 0x000fe20000100800 */
[----:B------:R-:W-:-:S03]  /*7b00*/  LOP3.LUT R5, R2, 0x70, RZ, 0x3c, !PT ;  /* 0x0000007002057812 */ /* 0x000fc600078e3cff */
[----:B------:R-:W-:Y:S04]  /*7b10*/  STL [R1+0x384], R140 ;  /* 0x0003848c01007387 */ /* 0x000fe80000100800 */
[----:B------:R-:W-:Y:S04]  /*7b20*/  STL [R1+0x29c], R156 ;  /* 0x00029c9c01007387 */ /* 0x000fe80000100800 */
[----:B------:R-:W-:Y:S01]  /*7b30*/  STL [R1+0x28c], R153 ;  /* 0x00028c9901007387 */ /* 0x000fe20000100800 */
[----:B0-----:R-:W-:-:S03]  /*7b40*/  LOP3.LUT R165, R165, 0x3f, RZ, 0xc0, !PT ;  /* 0x0000003fa5a57812 */ /* 0x001fc600078ec0ff */
[----:B------:R-:W-:Y:S01]  /*7b50*/  STL [R1+0x290], R105 ;  /* 0x0002906901007387 */ /* 0x000fe20000100800 */
[----:B------:R-:W-:-:S03]  /*7b60*/  ISETP.GT.AND P2, PT, R157, 0x3f, PT ;  /* 0x0000003f9d00780c */ /* 0x000fc60003f44270 */
[----:B------:R-:W-:Y:S04]  /*7b70*/  STL [R1+0x294], R123 ;  /* 0x0002947b01007387 */ /* 0x000fe80000100800 */
[----:B------:R-:W-:Y:S04]  /*7b80*/  STL [R1+0x64c], R157 ;  /* 0x00064c9d01007387 */ /* 0x000fe80000100800 */
[----:B------:R-:W-:Y:S01]  /*7b90*/  STL [R1+0x298], R139 ;  /* 0x0002988b01007387 */ /* 0x000fe20000100800 */
[----:B------:R-:W-:-:S03]  /*7ba0*/  ISETP.LT.AND P2, PT, R165, R4, P2 ;  /* 0x00000004a500720c */ /* 0x000fc60001741270 */
[----:B------:R-:W-:Y:S04]  /*7bb0*/  STL [R1+0x288], R155 ;  /* 0x0002889b01007387 */ /* 0x000fe80000100800 */
[----:B------:R0:W-:Y:S01]  /*7bc0*/  STS.U16 [R5+UR10+0x5780], R95 ;  /* 0x0057805f05007988 */ /* 0x0001e2000800040a */
[----:B------:R-:W-:Y:S01]  /*7bd0*/  IMAD R165, R162, 0x3f, RZ ;  /* 0x0000003fa2a57824 */ /* 0x000fe200078e02ff */
[----:B------:R-:W-:Y:S02]  /*7be0*/  PRMT R3, RZ, 0x7610, R3 ;  /* 0x00007610ff037816 */ /* 0x000fe40000000003 */
[----:B------:R1:W-:Y:S04]  /*7bf0*/  STS.U16 [R5+UR10+0x1b80], R91 ;  /* 0x001b805b05007988 */ /* 0x0003e8000800040a */
[----:B0-----:R-:W2:Y:S04]  /*7c00*/  LDL.LU R95, [R1+0x770] ;  /* 0x00077000015f7983 */ /* 0x001ea80000300800 */
[----:B------:R0:W-:Y:S04]  /*7c10*/  STS.U16 [R5+UR10+0x5b80], R92 ;  /* 0x005b805c05007988 */ /* 0x0001e8000800040a */
[----:B------:R3:W-:Y:S04]  /*7c20*/  STS.U16 [R5+UR10+0x1f80], R0 ;  /* 0x001f800005007988 */ /* 0x0007e8000800040a */
[----:B-1----:R-:W5:Y:S04]  /*7c30*/  LDL.LU R91, [R1+0x76c] ;  /* 0x00076c00015b7983 */ /* 0x002f680000300800 */
[----:B0-----:R-:W5:Y:S01]  /*7c40*/  LDL.LU R92, [R1+0x768] ;  /* 0x00076800015c7983 */ /* 0x001f620000300800 */
[----:B---3--:R-:W-:-:S03]  /*7c50*/  IMAD.WIDE R4, R165, 0x2, R158 ;  /* 0x00000002a5047825 */ /* 0x008fc600078e029e */
[----:B------:R-:W3:Y:S04]  /*7c60*/  LDL.LU R0, [R1+0x764] ;  /* 0x0007640001007983 */ /* 0x000ee80000300800 */
[----:B------:R-:W4:Y:S01]  /*7c70*/  @!P1 LDG.E.U16 R3, desc[UR24][R4.64] ;  /* 0x0000001804039981 */ /* 0x000f22000c1e1500 */
[----:B------:R-:W-:Y:S02]  /*7c80*/  @P2 IMAD.MOV.U32 R165, RZ, RZ, R164 ;  /* 0x000000ffffa52224 */ /* 0x000fe400078e00a4 */
[----:B------:R-:W-:Y:S02]  /*7c90*/  @P2 IMAD.MOV.U32 R164, RZ, RZ, R99 ;  /* 0x000000ffffa42224 */ /* 0x000fe400078e0063 */
[----:B------:R-:W3:Y:S01]  /*7ca0*/  LDL.LU R99, [R1+0x760] ;  /* 0x0007600001637983 */ /* 0x000ee20000300800 */
[----:B--2---:R-:W-:-:S06]  /*7cb0*/  PRMT R95, RZ, 0x7610, R95 ;  /* 0x00007610ff5f7816 */ /* 0x004fcc000000005f */
[----:B------:R0:W2:Y:S02]  /*7cc0*/  @P2 LDG.E.U16 R95, desc[UR24][R164.64] ;  /* 0x00000018a45f2981 */ /* 0x0000a4000c1e1500 */
[----:B0-----:R-:W-:Y:S01]  /*7cd0*/  LOP3.LUT R165, R2, 0x70, RZ, 0x3c, !PT ;  /* 0x0000007002a57812 */ /* 0x001fe200078e3cff */
[----:B------:R-:W-:-:S04]  /*7ce0*/  @P2 IMAD.MOV.U32 R164, RZ, RZ, R94 ;  /* 0x000000ffffa42224 */ /* 0x000fc800078e005e */
[----:B----4-:R0:W-:Y:S02]  /*7cf0*/  STS.U16 [R165+UR10+0x5f80], R3 ;  /* 0x005f8003a5007988 */ /* 0x0101e4000800040a */
[----:B0-----:R-:W-:Y:S01]  /*7d00*/  PRMT R3, RZ, 0x7610, R3 ;  /* 0x00007610ff037816 */ /* 0x001fe20000000003 */
[----:B------:R-:W-:Y:S01]  /*7d10*/  @P2 IMAD.MOV.U32 R165, RZ, RZ, R93 ;  /* 0x000000ffffa52224 */ /* 0x000fe200078e005d */
[----:B---3--:R-:W-:Y:S01]  /*7d20*/  PRMT R99, RZ, 0x7610, R99 ;  /* 0x00007610ff637816 */ /* 0x008fe20000000063 */
[----:B------:R-:W5:Y:S04]  /*7d30*/  LDL.LU R93, [R1+0x75c] ;  /* 0x00075c00015d7983 */ /* 0x000f680000300800 */
[----:B------:R0:W3:Y:S04]  /*7d40*/  @P2 LDG.E.U16 R3, desc[UR24][R164.64] ;  /* 0x00000018a4032981 */ /* 0x0000e8000c1e1500 */
[----:B------:R-:W5:Y:S01]  /*7d50*/  LDL.LU R94, [R1+0x758] ;  /* 0x00075800015e7983 */ /* 0x000f620000300800 */
[----:B0-----:R-:W-:-:S02]  /*7d60*/  @P2 IMAD.MOV.U32 R164, RZ, RZ, R96 ;  /* 0x000000ffffa42224 */ /* 0x001fc400078e0060 */
[----:B------:R-:W-:-:S05]  /*7d70*/  @P2 IMAD.MOV.U32 R165, RZ, RZ, R102 ;  /* 0x000000ffffa52224 */ /* 0x000fca00078e0066 */
[----:B------:R0:W4:Y:S02]  /*7d80*/  @P2 LDG.E.U16 R99, desc[UR24][R164.64] ;  /* 0x00000018a4632981 */ /* 0x000124000c1e1500 */
[----:B0-----:R-:W-:Y:S02]  /*7d90*/  @P2 IMAD.MOV.U32 R164, RZ, RZ, R98 ;  /* 0x000000ffffa42224 */ /* 0x001fe400078e0062 */
[----:B------:R-:W-:Y:S01]  /*7da0*/  @P2 IMAD.MOV.U32 R165, RZ, RZ, R97 ;  /* 0x000000ffffa52224 */ /* 0x000fe200078e0061 */
[----:B--2---:R0:W-:Y:S04]  /*7db0*/  STS.U16 [R0+UR10+0x10000], R95 ;  /* 0x0100005f00007988 */ /* 0x0041e8000800040a */
[----:B0-----:R-:W5:Y:S04]  /*7dc0*/  LDL.LU R95, [R1+0x754] ;  /* 0x00075400015f7983 */ /* 0x001f680000300800 */
[----:B------:R-:W2:Y:S04]  /*7dd0*/  LDL.LU R102, [R1+0x750] ;  /* 0x0007500001667983 */ /* 0x000ea80000300800 */
[----:B------:R-:W5:Y:S04]  /*7de0*/  LDL.LU R96, [R1+0x74c] ;  /* 0x00074c0001607983 */ /* 0x000f680000300800 */
[----:B------:R-:W5:Y:S04]  /*7df0*/  LDL.LU R97, [R1+0x748] ;  /* 0x0007480001617983 */ /* 0x000f680000300800 */
[----:B------:R-:W5:Y:S04]  /*7e00*/  LDL.LU R98, [R1+0x744] ;  /* 0x0007440001627983 */ /* 0x000f680000300800 */
[----:B---3--:R0:W-:Y:S02]  /*7e10*/  STS.U16 [R0+UR10+0x10400], R3 ;  /* 0x0104000300007988 */ /* 0x0081e4000800040a */
[----:B0-----:R-:W-:-:S06]  /*7e20*/  PRMT R3, RZ, 0x7610, R3 ;  /* 0x00007610ff037816 */ /* 0x001fcc0000000003 */
[----:B------:R0:W3:Y:S04]  /*7e30*/  @P2 LDG.E.U16 R3, desc[UR24][R164.64] ;  /* 0x00000018a4032981 */ /* 0x0000e8000c1e1500 */
[----:B----4-:R1:W-:Y:S01]  /*7e40*/  STS.U16 [R0+UR10+0x10800], R99 ;  /* 0x0108006300007988 */ /* 0x0103e2000800040a */
[----:B0-----:R-:W-:Y:S02]  /*7e50*/  @P2 IMAD.MOV.U32 R164, RZ, RZ, R100 ;  /* 0x000000ffffa42224 */ /* 0x001fe400078e0064 */
[----:B------:R-:W-:Y:S01]  /*7e60*/  @P2 IMAD.MOV.U32 R165, RZ, RZ, R107 ;  /* 0x000000ffffa52224 */ /* 0x000fe200078e006b */
[----:B-1----:R-:W5:Y:S04]  /*7e70*/  LDL.LU R99, [R1+0x740] ;  /* 0x0007400001637983 */ /* 0x002f680000300800 */
[----:B------:R-:W4:Y:S04]  /*7e80*/  LDL.LU R107, [R1+0x73c] ;  /* 0x00073c00016b7983 */ /* 0x000f280000300800 */
[----:B------:R-:W5:Y:S01]  /*7e90*/  LDL.LU R100, [R1+0x738] ;  /* 0x0007380001647983 */ /* 0x000f620000300800 */
[----:B--2---:R-:W-:-:S06]  /*7ea0*/  PRMT R102, RZ, 0x7610, R102 ;  /* 0x00007610ff667816 */ /* 0x004fcc0000000066 */
[----:B------:R0:W2:Y:S02]  /*7eb0*/  @P2 LDG.E.U16 R102, desc[UR24][R164.64] ;  /* 0x00000018a4662981 */ /* 0x0000a4000c1e1500 */
[----:B0-----:R-:W-:Y:S02]  /*7ec0*/  @P2 IMAD.MOV.U32 R165, RZ, RZ, R110 ;  /* 0x000000ffffa52224 */ /* 0x001fe400078e006e */
[----:B------:R-:W-:Y:S01]  /*7ed0*/  @P2 IMAD.MOV.U32 R164, RZ, RZ, R101 ;  /* 0x000000ffffa42224 */ /* 0x000fe200078e0065 */
[----:B------:R-:W2:Y:S04]  /*7ee0*/  LDL.LU R110, [R1+0x734] ;  /* 0x00073400016e7983 */ /* 0x000ea80000300800 */
[----:B------:R-:W5:Y:S04]  /*7ef0*/  LDL.LU R101, [R1+0x730] ;  /* 0x0007300001657983 */ /* 0x000f680000300800 */
[----:B---3--:R0:W-:Y:S02]  /*7f00*/  STS.U16 [R0+UR10+0x10c00], R3 ;  /* 0x010c000300007988 */ /* 0x0081e4000800040a */
[----:B0-----:R-:W-:-:S06]  /*7f10*/  PRMT R3, RZ, 0x7610, R3 ;  /* 0x00007610ff037816 */ /* 0x001fcc0000000003 */
[----:B------:R0:W3:Y:S01]  /*7f20*/  @P2 LDG.E.U16 R3, desc[UR24][R164.64] ;  /* 0x00000018a4032981 */ /* 0x0000e2000c1e1500 */
[----:B----4-:R-:W-:Y:S01]  /*7f30*/  PRMT R107, RZ, 0x7610, R107 ;  /* 0x00007610ff6b7816 */ /* 0x010fe2000000006b */
[----:B0-----:R-:W-:Y:S02]  /*7f40*/  @P2 IMAD.MOV.U32 R164, RZ, RZ, R104 ;  /* 0x000000ffffa42224 */ /* 0x001fe400078e0068 */
[----:B------:R-:W-:-:S05]  /*7f50*/  @P2 IMAD.MOV.U32 R165, RZ, RZ, R103 ;  /* 0x000000ffffa52224 */ /* 0x000fca00078e0067 */
[----:B------:R0:W4:Y:S02]  /*7f60*/  @P2 LDG.E.U16 R107, desc[UR24][R164.64] ;  /* 0x00000018a46b2981 */ /* 0x000124000c1e1500 */
[----:B0-----:R-:W-:Y:S02]  /*7f70*/  @P2 IMAD.MOV.U32 R164, RZ, RZ, R106 ;  /* 0x000000ffffa42224 */ /* 0x001fe400078e006a */
[----:B------:R-:W-:Y:S01]  /*7f80*/  @P2 IMAD.MOV.U32 R165, RZ, RZ, R105 ;  /* 0x000000ffffa52224 */ /* 0x000fe200078e0069 */
[----:B--2---:R-:W-:-:S06]  /*7f90*/  PRMT R110, RZ, 0x7610, R110 ;  /* 0x00007610ff6e7816 */ /* 0x004fcc000000006e */
[----:B------:R0:W2:Y:S02]  /*7fa0*/  @P2 LDG.E.U16 R110, desc[UR24][R164.64] ;  /* 0x00000018a46e2981 */ /* 0x0000a4000c1e1500 */
[----:B0-----:R-:W-:Y:S02]  /*7fb0*/  @P2 IMAD.MOV.U32 R164, RZ, RZ, R109 ;  /* 0x000000ffffa42224 */ /* 0x001fe400078e006d */
[----:B------:R-:W-:Y:S01]  /*7fc0*/  @P2 IMAD.MOV.U32 R165, RZ, RZ, R108 ;  /* 0x000000ffffa52224 */ /* 0x000fe200078e006c */
[----:B---3--:R0:W-:Y:S02]  /*7fd0*/  STS.U16 [R0+UR10+0x11400], R3 ;  /* 0x0114000300007988 */ /* 0x0081e4000800040a */
[----:B0-----:R-:W-:-:S06]  /*7fe0*/  PRMT R3, RZ, 0x7610, R3 ;  /* 0x00007610ff037816 */ /* 0x001fcc0000000003 */
[----:B------:R0:W3:Y:S04]  /*7ff0*/  @P2 LDG.E.U16 R3, desc[UR24][R164.64] ;  /* 0x00000018a4032981 */ /* 0x0000e8000c1e1500 */
[----:B------:R1:W-:Y:S01]  /*8000*/  STS.U16 [R0+UR10+0x11000], R102 ;  /* 0x0110006600007988 */ /* 0x0003e2000800040a */
[----:B0-----:R-:W-:-:S03]  /*8010*/  LOP3.LUT R164, R0, 0x20, RZ, 0x3c, !PT ;  /* 0x0000002000a47812 */ /* 0x001fc600078e3cff */
[----:B----4-:R0:W-:Y:S01]  /*8020*/  STS.U16 [R0+UR10+0x11800], R107 ;  /* 0x0118006b00007988 */ /* 0x0101e2000800040a */
[----:B------:R-:W-:-:S03]  /*8030*/  @P2 IMAD.MOV.U32 R165, RZ, RZ, R111 ;  /* 0x000000ffffa52224 */ /* 0x000fc600078e006f */
[----:B-1----:R-:W5:Y:S04]  /*8040*/  LDL.LU R102, [R1+0x72c] ;  /* 0x00072c0001667983 */ /* 0x002f680000300800 */
[----:B------:R-:W5:Y:S04]  /*8050*/  LDL.LU R103, [R1+0x728] ;  /* 0x0007280001677983 */ /* 0x000f680000300800 */
[----:B------:R-:W5:Y:S04]  /*8060*/  LDL.LU R104, [R1+0x724] ;  /* 0x0007240001687983 */ /* 0x000f680000300800 */
[----:B------:R-:W5:Y:S04]  /*8070*/  LDL.LU R105, [R1+0x720] ;  /* 0x0007200001697983 */ /* 0x000f680000300800 */
[----:B------:R-:W5:Y:S04]  /*8080*/  LDL.LU R106, [R1+0x71c] ;  /* 0x00071c00016a7983 */ /* 0x000f680000300800 */
[----:B0-----:R-:W5:Y:S04]  /*8090*/  LDL.LU R107, [R1+0x718] ;  /* 0x00071800016b7983 */ /* 0x001f680000300800 */
[----:B------:R-:W5:Y:S04]  /*80a0*/  LDL.LU R108, [R1+0x714] ;  /* 0x00071400016c7983 */ /* 0x000f680000300800 */
[----:B------:R-:W5:Y:S04]  /*80b0*/  LDL.LU R109, [R1+0x710] ;  /* 0x00071000016d7983 */ /* 0x000f680000300800 */
[----:B--2---:R0:W-:Y:S04]  /*80c0*/  STS.U16 [R0+UR10+0x11c00], R110 ;  /* 0x011c006e00007988 */ /* 0x0041e8000800040a */
[----:B0-----:R-:W5:Y:S04]  /*80d0*/  LDL.LU R110, [R1+0x70c] ;  /* 0x00070c00016e7983 */ /* 0x001f680000300800 */
[----:B------:R-:W5:Y:S04]  /*80e0*/  LDL.LU R111, [R1+0x708] ;  /* 0x00070800016f7983 */ /* 0x000f680000300800 */
[----:B---3--:R0:W-:Y:S02]  /*80f0*/  STS.U16 [R164+UR10+0x10100], R3 ;  /* 0x01010003a4007988 */ /* 0x0081e4000800040a */
[----:B0-----:R-:W-:Y:S01]  /*8100*/  PRMT R3, RZ, 0x7610, R3 ;  /* 0x00007610ff037816 */ /* 0x001fe20000000003 */
[----:B------:R-:W-:-:S02]  /*8110*/  @P2 IMAD.MOV.U32 R164, RZ, RZ, R112 ;  /* 0x000000ffffa42224 */ /* 0x000fc400078e0070 */
[----:B------:R-:W5:Y:S04]  /*8120*/  LDL.LU R112, [R1+0x704] ;  /* 0x0007040001707983 */ /* 0x000f680000300800 */
[----:B------:R0:W2:Y:S02]  /*8130*/  @P2 LDG.E.U16 R3, desc[UR24][R164.64] ;  /* 0x00000018a4032981 */ /* 0x0000a4000c1e1500 */
[----:B0-----:R-:W-:Y:S01]  /*8140*/  LOP3.LUT R165, R0, 0x20, RZ, 0x3c, !PT ;  /* 0x0000002000a57812 */ /* 0x001fe200078e3cff */
[----:B------:R-:W-:-:S04]  /*8150*/  @P2 IMAD.MOV.U32 R164, RZ, RZ, R114 ;  /* 0x000000ffffa42224 */ /* 0x000fc800078e0072 */
[----:B--2---:R0:W-:Y:S02]  /*8160*/  STS.U16 [R165+UR10+0x10500], R3 ;  /* 0x01050003a5007988 */ /* 0x0041e4000800040a */
[----:B0-----:R-:W-:Y:S01]  /*8170*/  PRMT R3, RZ, 0x7610, R3 ;  /* 0x00007610ff037816 */ /* 0x001fe20000000003 */
[----:B------:R-:W-:Y:S02]  /*8180*/  @P2 IMAD.MOV.U32 R165, RZ, RZ, R113 ;  /* 0x000000ffffa52224 */ /* 0x000fe400078e0071 */
[----:B------:R-:W5:Y:S04]  /*8190*/  LDL.LU R113, [R1+0x700] ;  /* 0x0007000001717983 */ /* 0x000f680000300800 */
[----:B------:R0:W2:Y:S04]  /*81a0*/  @P2 LDG.E.U16 R3, desc[UR24][R164.64] ;  /* 0x00000018a4032981 */ /* 0x0000a8000c1e1500 */
[----:B------:R-:W5:Y:S01]  /*81b0*/  LDL.LU R114, [R1+0x6fc] ;  /* 0x0006fc0001727983 */ /* 0x000f620000300800 */
        /* <DEDUP_REMOVED lines=166> */
[----:B------:R0:W2:Y:S01]  /*8c20*/  @P2 LDG.E.U16 R3, desc[UR24][R164.64] ;  /* 0x00000018a4032981 */ /* 0x0000a2000c1e1500 */
[----:B------:R-:W-:-:S03]  /*8c30*/  UIADD3 UR7, UPT, UPT, UR10, 0x8000, URZ ;  /* 0x000080000a077890 */ /* 0x000fc6000fffe0ff */
[----:B------:R1:W5:Y:S01]  /*8c40*/  LDL.LU R156, [R1+0x654] ;  /* 0x00065400019c7983 */ /* 0x0003620000300800 */
[----:B0-----:R-:W0:Y:S01]  /*8c50*/  S2R R164, SR_TID.X ;  /* 0x0000000000a47919 */ /* 0x001e220000002100 */
[----:B------:R-:W-:Y:S01]  /*8c60*/  LOP3.LUT R165, R0, 0x60, RZ, 0x3c, !PT ;  /* 0x0000006000a57812 */ /* 0x000fe200078e3cff */
[----:B------:R-:W-:Y:S02]  /*8c70*/  UIADD3 UR8, UPT, UPT, UR10, 0x12000, URZ ;  /* 0x000120000a087890 */ /* 0x000fe4000fffe0ff */
[----:B------:R-:W-:Y:S02]  /*8c80*/  USHF.R.U32.HI UR7, URZ, 0x4, UR7 ;  /* 0x00000004ff077899 */ /* 0x000fe40008011607 */
[----:B------:R-:W-:Y:S02]  /*8c90*/  USHF.R.U32.HI UR8, URZ, 0x4, UR8 ;  /* 0x00000004ff087899 */ /* 0x000fe40008011608 */
[----:B------:R-:W-:Y:S02]  /*8ca0*/  USGXT.U32 UR15, UR7, 0xe ;  /* 0x0000000e070f789a */ /* 0x000fe40008000000 */
[----:B------:R-:W-:Y:S01]  /*8cb0*/  USGXT.U32 UR14, UR8, 0xe ;  /* 0x0000000e080e789a */ /* 0x000fe20008000000 */
[----:B0-----:R-:W-:-:S04]  /*8cc0*/  SHF.R.U32.HI R164, RZ, 0x5, R164 ;  /* 0x00000005ffa47819 */ /* 0x001fc800000116a4 */
[----:B------:R-:W-:-:S04]  /*8cd0*/  ISETP.NE.U32.AND P1, PT, R164, RZ, PT ;  /* 0x000000ffa400720c */ /* 0x000fc80003f25070 */
[----:B------:R-:W-:Y:S01]  /*8ce0*/  ISETP.LT.OR P2, PT, R157, 0x40, P1 ;  /* 0x000000409d00780c */ /* 0x000fe20000f41670 */
[----:B------:R-:W-:Y:S02]  /*8cf0*/  UIADD3 UR18, UP1, UPT, UR15, 0x2000080, URZ ;  /* 0x020000800f127890 */ /* 0x000fe4000ff3e0ff */
[----:B------:R-:W-:Y:S01]  /*8d00*/  UIADD3 UR20, UP2, UPT, UR14, 0x2, URZ ;  /* 0x000000020e147890 */ /* 0x000fe2000ff5e0ff */
[----:B------:R-:W-:Y:S01]  /*8d10*/  UMOV UR4, URZ ;  /* 0x000000ff00047c82 */ /* 0x000fe20008000000 */
[----:B------:R-:W-:Y:S01]  /*8d20*/  UMOV UR5, URZ ;  /* 0x000000ff00057c82 */ /* 0x000fe20008000000 */
[----:B------:R-:W-:Y:S02]  /*8d30*/  UIADD3.X UR19, UPT, UPT, UR4, 0x40004040, URZ, UP1, !UPT ;  /* 0x4000404004137890 */ /* 0x000fe40008ffe4ff */
[----:B------:R-:W-:Y:S01]  /*8d40*/  UIADD3.X UR21, UPT, UPT, UR5, 0x40004040, URZ, UP2, !UPT ;  /* 0x4000404005157890 */ /* 0x000fe200097fe4ff */
[----:B------:R-:W-:Y:S01]  /*8d50*/  IMAD.SHL.U32 R163, R163, 0x40, RZ ;  /* 0x00000040a3a37824 */ /* 0x000fe200078e00ff */
[----:B--2---:R0:W-:Y:S01]  /*8d60*/  STS.U16 [R165+UR10+0x11f00], R3 ;  /* 0x011f0003a5007988 */ /* 0x0041e2000800040a */
[----:B------:R2:W-:Y:S06]  /*8d70*/  MEMBAR.ALL.CTA ;  /* 0x0000000000007992 */ /* 0x0005ec0000008000 */
[----:B--2---:R-:W2:Y:S01]  /*8d80*/  FENCE.VIEW.ASYNC.S ;  /* 0x00000000000073c6 */ /* 0x004ea20000000000 */
[----:B0-----:R-:W-:-:S04]  /*8d90*/  SHF.R.S32.HI R3, RZ, 0x1f, R157 ;  /* 0x0000001fff037819 */ /* 0x001fc8000001149d */
[----:B------:R-:W-:Y:S02]  /*8da0*/  LEA.HI R3, R3, R157, RZ, 0x6 ;  /* 0x0000009d03037211 */ /* 0x000fe400078f30ff */
[----:B------:R1:W5:Y:S02]  /*8db0*/  LDL.LU R157, [R1+0x650] ;  /* 0x00065000019d7983 */ /* 0x0003640000300800 */
[----:B------:R-:W-:-:S04]  /*8dc0*/  SHF.R.S32.HI R3, RZ, 0x6, R3 ;  /* 0x00000006ff037819 */ /* 0x000fc80000011403 */
[----:B------:R-:W-:-:S05]  /*8dd0*/  VIMNMX R3, PT, PT, R3, 0x1, !PT ;  /* 0x0000000103037848 */ /* 0x000fca0007fe0100 */
[----:B------:R-:W-:-:S05]  /*8de0*/  VIADD R3, R3, 0xffffffff ;  /* 0xffffffff03037836 */ /* 0x000fca0000000000 */
[----:B------:R1:W-:Y:S01]  /*8df0*/  STL [R1+0x620], R3 ;  /* 0x0006200301007387 */ /* 0x0003e20000100800 */
[----:B--2---:R-:W-:Y:S01]  /*8e00*/  BAR.SYNC.DEFER_BLOCKING 0x0 ;  /* 0x0000000000007b1d */ /* 0x004fe20000010000 */
[----:B------:R-:W-:Y:S01]  /*8e10*/  ISETP.NE.U32.AND P3, PT, R3, RZ, PT ;  /* 0x000000ff0300720c */ /* 0x000fe20003f65070 */
[----:B------:R-:W-:-:S04]  /*8e20*/  IMAD.SHL.U32 R165, R162, 0x40, RZ ;  /* 0x00000040a2a57824 */ /* 0x000fc800078e00ff */
[----:B------:R-:W-:Y:S08]  /*8e30*/  @P2 BRA `(.L_x_6) ;  /* 0x0000000000d82947 */ /* 0x000ff00003800000 */
[----:B------:R-:W-:Y:S02]  /*8e40*/  USHF.R.U32.HI UR13, URZ, 0x4, UR10 ;  /* 0x00000004ff0d7899 */ /* 0x000fe4000801160a */
[----:B------:R-:W-:Y:S02]  /*8e50*/  UIADD3 UR7, UPT, UPT, UR10, 0x10000, URZ ;  /* 0x000100000a077890 */ /* 0x000fe4000fffe0ff */
[----:B------:R-:W-:Y:S02]  /*8e60*/  USGXT.U32 UR13, UR13, 0xe ;  /* 0x0000000e0d0d789a */ /* 0x000fe40008000000 */
[----:B------:R-:W-:Y:S02]  /*8e70*/  USHF.R.U32.HI UR7, URZ, 0x4, UR7 ;  /* 0x00000004ff077899 */ /* 0x000fe40008011607 */
[----:B------:R-:W-:Y:S02]  /*8e80*/  UIADD3 UR40, UP1, UPT, UR13, 0x2000080, URZ ;  /* 0x020000800d287890 */ /* 0x000fe4000ff3e0ff */
[----:B------:R-:W-:Y:S01]  /*8e90*/  USGXT.U32 UR16, UR7, 0xe ;  /* 0x0000000e0710789a */ /* 0x000fe20008000000 */
[----:B------:R-:W-:Y:S01]  /*8ea0*/  UMOV UR5, URZ ;  /* 0x000000ff00057c82 */ /* 0x000fe20008000000 */
[----:B------:R-:W-:Y:S01]  /*8eb0*/  UMOV UR8, URZ ;  /* 0x000000ff00087c82 */ /* 0x000fe20008000000 */
[----:B------:R-:W-:-:S02]  /*8ec0*/  UIADD3.X UR41, UPT, UPT, UR5, 0x40004040, URZ, UP1, !UPT ;  /* 0x4000404005297890 */ /* 0x000fc40008ffe4ff */
[----:B------:R-:W-:Y:S01]  /*8ed0*/  UIADD3 UR42, UP1, UPT, UR16, 0x2, URZ ;  /* 0x00000002102a7890 */ /* 0x000fe2000ff3e0ff */
[----:B------:R-:W-:Y:S01]  /*8ee0*/  UMOV UR7, URZ ;  /* 0x000000ff00077c82 */ /* 0x000fe20008000000 */
[----:B------:R-:W-:Y:S02]  /*8ef0*/  UIADD3.64 UR44, UPT, UPT, UR40, 0x80, URZ ;  /* 0x00000080282c7897 */ /* 0x000fe4000fffe0ff */
[----:B------:R-:W-:Y:S01]  /*8f00*/  UIADD3.X UR43, UPT, UPT, UR8, 0x40004040, URZ, UP1, !UPT ;  /* 0x40004040082b7890 */ /* 0x000fe20008ffe4ff */
[----:B------:R-:W-:Y:S01]  /*8f10*/  UMOV UR5, UR6 ;  /* 0x0000000600057c82 */ /* 0x000fe20008000000 */
[----:B------:R-:W-:Y:S02]  /*8f20*/  ULOP3.LUT UR6, UR13, 0x2000000, URZ, 0xfc, !UPT ;  /* 0x020000000d067892 */ /* 0x000fe4000f8efcff */
[----:B------:R-:W-:Y:S02]  /*8f30*/  UIADD3.64 UR46, UPT, UPT, UR42, 0x2, URZ ;  /* 0x000000022a2e7897 */ /* 0x000fe4000fffe0ff */
[----:B------:R-:W-:-:S02]  /*8f40*/  UIADD3.64 UR48, UPT, UPT, UR40, 0x100, URZ ;  /* 0x0000010028307897 */ /* 0x000fc4000fffe0ff */
[----:B------:R-:W-:Y:S02]  /*8f50*/  UIADD3.64 UR50, UPT, UPT, UR42, 0x4, URZ ;  /* 0x000000042a327897 */ /* 0x000fe4000fffe0ff */
[----:B------:R-:W-:Y:S02]  /*8f60*/  UIADD3 UR54, UPT, UPT, UR9, 0x40, URZ ;  /* 0x0000004009367890 */ /* 0x000fe4000fffe0ff */
[----:B------:R-:W-:Y:S02]  /*8f70*/  UIADD3.64 UR52, UPT, UPT, UR40, 0x380, URZ ;  /* 0x0000038028347897 */ /* 0x000fe4000fffe0ff */
[----:B------:R-:W-:Y:S02]  /*8f80*/  UIADD3 UR55, UPT, UPT, UR9, 0x40, URZ ;  /* 0x0000004009377890 */ /* 0x000fe4000fffe0ff */
[----:B------:R-:W-:Y:S02]  /*8f90*/  UIADD3.64 UR56, UPT, UPT, UR40, 0x400, URZ ;  /* 0x0000040028387897 */ /* 0x000fe4000fffe0ff */
[----:B------:R-:W-:-:S02]  /*8fa0*/  UIADD3 UR62, UPT, UPT, UR9, 0x40, URZ ;  /* 0x00000040093e7890 */ /* 0x000fc4000fffe0ff */
[----:B------:R-:W-:Y:S01]  /*8fb0*/  UIADD3.64 UR58, UPT, UPT, UR40, 0x480, URZ ;  /* 0x00000480283a7897 */ /* 0x000fe2000fffe0ff */
[----:B------:R-:W-:Y:S01]  /*8fc0*/  UMOV UR30, 0x0 ;  /* 0x00000000001e7882 */ /* 0x000fe20000000000 */
[----:B------:R-:W-:Y:S01]  /*8fd0*/  UMOV UR31, 0x8108010 ;  /* 0x08108010001f7882 */ /* 0x000fe20000000000 */
[----:B------:R-:W-:Y:S01]  /*8fe0*/  UIADD3 UR63, UPT, UPT, UR9, 0x40, URZ ;  /* 0x00000040093f7890 */ /* 0x000fe2000fffe0ff */
[----:B------:R-:W-:Y:S01]  /*8ff0*/  UMOV UR17, 0x40004040 ;  /* 0x4000404000117882 */ /* 0x000fe20000000000 */
[----:B------:R-:W-:Y:S01]  /*9000*/  UIADD3.64 UR60, UPT, UPT, UR40, 0x500, URZ ;  /* 0x00000500283c7897 */ /* 0x000fe2000fffe0ff */
[----:B------:R-:W-:Y:S01]  /*9010*/  UMOV UR7, 0x40004040 ;  /* 0x4000404000077882 */ /* 0x000fe20000000000 */
[----:B------:R-:W-:Y:S01]  /*9020*/  UMOV UR22, 0x0 ;  /* 0x0000000000167882 */ /* 0x000fe20000000000 */
[----:B------:R-:W-:Y:S01]  /*9030*/  UMOV UR23, 0x8108010 ;  /* 0x0810801000177882 */ /* 0x000fe20000000000 */
[----:B------:R-:W-:Y:S01]  /*9040*/  UMOV UR26, 0x0 ;  /* 0x00000000001a7882 */ /* 0x000fe20000000000 */
[----:B------:R-:W-:Y:S01]  /*9050*/  UMOV UR27, 0x8108010 ;  /* 0x08108010001b7882 */ /* 0x000fe20000000000 */
[----:B------:R0:W-:Y:S01]  /*9060*/  UTCHMMA gdesc[UR6], gdesc[UR16], tmem[UR9], tmem[UR30], idesc[UR31], !UPT ;  /* 0x00ff1e10060075ea */ /* 0x0001e2000f800009 */
[----:B------:R-:W-:Y:S01]  /*9070*/  UMOV UR34, 0x0 ;  /* 0x0000000000227882 */ /* 0x000fe20000000000 */
[----:B------:R-:W-:Y:S01]  /*9080*/  UMOV UR35, 0x8108010 ;  /* 0x0810801000237882 */ /* 0x000fe20000000000 */
[----:B------:R0:W-:Y:S01]  /*9090*/  UTCHMMA gdesc[UR40], gdesc[UR42], tmem[UR9], tmem[UR22], idesc[UR23], UPT ;  /* 0x00ff162a280075ea */ /* 0x0001e2000b800009 */
        /* <DEDUP_REMOVED lines=8> */
[----:B------:R0:W-:Y:S01]  /*9120*/  UTCHMMA gdesc[UR52], gdesc[UR16], tmem[UR54], tmem[UR32], idesc[UR33], !UPT ;  /* 0x00ff2010340075ea */ /* 0x0001e2000f800036 */
[----:B------:R-:W-:Y:S01]  /*9130*/  UMOV UR38, 0x0 ;  /* 0x0000000000267882 */ /* 0x000fe20000000000 */
[----:B------:R-:W-:Y:S01]  /*9140*/  UMOV UR39, 0x8108010 ;  /* 0x0810801000277882 */ /* 0x000fe20000000000 */
[----:B------:R0:W-:Y:S01]  /*9150*/  UTCHMMA gdesc[UR56], gdesc[UR42], tmem[UR55], tmem[UR28], idesc[UR29], UPT ;  /* 0x00ff1c2a380075ea */ /* 0x0001e2000b800037 */
[----:B------:R0:W-:Y:S01]  /*9160*/  UTCHMMA gdesc[UR58], gdesc[UR46], tmem[UR62], tmem[UR36], idesc[UR37], UPT ;  /* 0x00ff242e3a0075ea */ /* 0x0001e2000b80003e */
[----:B------:R0:W-:Y:S01]  /*9170*/  UTCHMMA gdesc[UR60], gdesc[UR50], tmem[UR63], tmem[UR38], idesc[UR39], UPT ;  /* 0x00ff26323c0075ea */ /* 0x0001e2000b80003f */
[----:B------:R0:W-:Y:S01]  /*9180*/  UTCBAR [UR5], URZ ;  /* 0x000000ff050073e9 */ /* 0x0001e200080000ff */
[----:B------:R-:W-:Y:S01]  /*9190*/  NOP ;  /* 0x0000000000007918 */ /* 0x000fe20000000000 */
.L_x_6:
[----:B0-----:R-:W-:Y:S01]  /*91a0*/  UMOV UR16, UR18 ;  /* 0x0000001200107c82 */ /* 0x001fe20008000000 */
[----:B------:R-:W-:Y:S01]  /*91b0*/  UMOV UR17, UR19 ;  /* 0x0000001300117c82 */ /* 0x000fe20008000000 */
[----:B------:R-:W-:Y:S01]  /*91c0*/  UMOV UR18, UR20 ;  /* 0x0000001400127c82 */ /* 0x000fe20008000000 */
[----:B------:R-:W-:Y:S01]  /*91d0*/  UMOV UR19, UR21 ;  /* 0x0000001500137c82 */ /* 0x000fe20008000000 */
[----:B------:R-:W-:Y:S01]  /*91e0*/  IMAD.MOV.U32 R164, RZ, RZ, RZ ;  /* 0x000000ffffa47224 */ /* 0x000fe200078e00ff */
[----:B------:R-:W-:Y:S06]  /*91f0*/  @!P3 BRA `(.L_x_7) ;  /* 0x0000009800ecb947 */ /* 0x000fec0003800000 */
[----:B-1----:R-:W-:Y:S01]  /*9200*/  SHF.R.S32.HI R3, RZ, 0x1f, R163 ;  /* 0x0000001fff037819 */ /* 0x002fe200000114a3 */
[C---:B------:R-:W-:Y:S01]  /*9210*/  IMAD.SHL.U32 R162, R163.reuse, 0x2, RZ ;  /* 0x00000002a3a27824 */ /* 0x040fe200078e00ff */
[----:B------:R-:W-:Y:S02]  /*9220*/  ULOP3.LUT UR20, UR15, 0x2000000, URZ, 0xfc, !UPT ;  /* 0x020000000f147892 */ /* 0x000fe4000f8efcff */
[----:B------:R-:W-:Y:S01]  /*9230*/  SHF.L.U64.HI R3, R163, 0x1, R3 ;  /* 0x00000001a3037819 */ /* 0x000fe20000010203 */
[----:B------:R-:W-:Y:S01]  /*9240*/  UIADD3.64 UR26, UPT, UPT, UR16, 0x80, URZ ;  /* 0x00000080101a7897 */ /* 0x000fe2000fffe0ff */
[----:B------:R-:W-:Y:S01]  /*9250*/  SHF.R.S32.HI R163, RZ, 0x1f, R165 ;  /* 0x0000001fffa37819 */ /* 0x000fe200000114a5 */
[----:B------:R-:W-:Y:S02]  /*9260*/  UIADD3.64 UR28, UPT, UPT, UR18, 0x2, URZ ;  /* 0x00000002121c7897 */ /* 0x000fe4000fffe0ff */
[----:B------:R-:W-:Y:S01]  /*9270*/  UIADD3.64 UR30, UPT, UPT, UR16, 0x100, URZ ;  /* 0x00000100101e7897 */ /* 0x000fe2000fffe0ff */
[C---:B------:R-:W-:Y:S01]  /*9280*/  SHF.L.U64.HI R163, R165.reuse, 0x1, R163 ;  /* 0x00000001a5a37819 */ /* 0x040fe200000102a3 */
[----:B------:R-:W-:Y:S01]  /*9290*/  IMAD.SHL.U32 R165, R165, 0x2, RZ ;  /* 0x00000002a5a57824 */ /* 0x000fe200078e00ff */
[----:B------:R-:W-:-:S02]  /*92a0*/  UIADD3.64 UR32, UPT, UPT, UR18, 0x4, URZ ;  /* 0x0000000412207897 */ /* 0x000fc4000fffe0ff */
[----:B------:R-:W-:Y:S02]  /*92b0*/  UIADD3.64 UR34, UPT, UPT, UR16, 0x380, URZ ;  /* 0x0000038010227897 */ /* 0x000fe4000fffe0ff */
[----:B------:R-:W-:Y:S02]  /*92c0*/  UIADD3.64 UR36, UPT, UPT, UR16, 0x400, URZ ;  /* 0x0000040010247897 */ /* 0x000fe4000fffe0ff */
[----:B------:R-:W-:Y:S02]  /*92d0*/  UIADD3.64 UR38, UPT, UPT, UR16, 0x480, URZ ;  /* 0x0000048010267897 */ /* 0x000fe4000fffe0ff */
[----:B------:R-:W-:Y:S01]  /*92e0*/  UIADD3.64 UR40, UPT, UPT, UR16, 0x500, URZ ;  /* 0x0000050010287897 */ /* 0x000fe2000fffe0ff */
[----:B------:R-:W-:Y:S01]  /*92f0*/  UMOV UR8, 0x1 ;  /* 0x0000000100087882 */ /* 0x000fe20000000000 */
[----:B------:R-:W-:Y:S01]  /*9300*/  UMOV UR5, URZ ;  /* 0x000000ff00057c82 */ /* 0x000fe20008000000 */
[----:B------:R-:W-:-:S09]  /*9310*/  UMOV UR15, 0x40004040 ;  /* 0x40004040000f7882 */ /* 0x000fd20000000000 */
.L_x_10:
[----:B------:R0:W-:Y:S04]  /*9320*/  STL.64 [R1+0x660], R160 ;  /* 0x000660a001007387 */ /* 0x0001e80000100a00 */
[----:B-1----:R1:W-:Y:S01]  /*9330*/  STL.64 [R1+0x650], R2 ;  /* 0x0006500201007387 */ /* 0x0023e20000100a00 */
[-C--:B0-----:R-:W-:Y:S02]  /*9340*/  IADD3 R160, P4, PT, R24, R165.reuse, RZ ;  /* 0x000000a518a07210 */ /* 0x081fe40007f9e0ff */
[-C--:B-1----:R-:W-:Y:S02]  /*9350*/  IADD3 R3, P2, PT, R4, R165.reuse, RZ ;  /* 0x000000a504037210 */ /* 0x082fe40007f5e0ff */
[----:B------:R-:W-:-:S03]  /*9360*/  IADD3 R2, P3, PT, R6, R165, RZ ;  /* 0x000000a506027210 */ /* 0x000fc60007f7e0ff */
[----:B------:R0:W-:Y:S02]  /*9370*/  STL [R1+0x600], R3 ;  /* 0x0006000301007387 */ /* 0x0001e40000100800 */
[--C-:B------:R-:W-:Y:S02]  /*9380*/  IMAD.X R4, R7, 0x1, R163.reuse, P3 ;  /* 0x0000000107047824 */ /* 0x100fe400018e06a3 */
[----:B------:R1:W-:Y:S04]  /*9390*/  STL [R1+0x604], R2 ;  /* 0x0006040201007387 */ /* 0x0003e80000100800 */
[----:B------:R-:W-:Y:S01]  /*93a0*/  STL [R1+0x608], R160 ;  /* 0x000608a001007387 */ /* 0x000fe20000100800 */
[----:B0-----:R-:W-:Y:S01]  /*93b0*/  IADD3 R3, P5, PT, R26, R165, RZ ;  /* 0x000000a51a037210 */ /* 0x001fe20007fbe0ff */
[----:B-1----:R-:W-:-:S04]  /*93c0*/  IMAD.X R2, R5, 0x1, R163, P2 ;  /* 0x0000000105027824 */ /* 0x002fc800010e06a3 */
[----:B------:R0:W-:Y:S04]  /*93d0*/  STL [R1+0x60c], R3 ;  /* 0x00060c0301007387 */ /* 0x0001e80000100800 */
[----:B------:R1:W-:Y:S04]  /*93e0*/  STL [R1+0x5e0], R2 ;  /* 0x0005e00201007387 */ /* 0x0003e80000100800 */
[----:B------:R2:W-:Y:S01]  /*93f0*/  STL [R1+0x5e4], R4 ;  /* 0x0005e40401007387 */ /* 0x0005e20000100800 */
[--C-:B0-----:R-:W-:Y:S02]  /*9400*/  IMAD.X R3, R25, 0x1, R163.reuse, P4 ;  /* 0x0000000119037824 */ /* 0x101fe400020e06a3 */
[----:B-1----:R-:W-:-:S03]  /*9410*/  IMAD.X R2, R27, 0x1, R163, P5 ;  /* 0x000000011b027824 */ /* 0x002fc600028e06a3 */
[----:B------:R0:W-:Y:S01]  /*9420*/  STL [R1+0x5e8], R3 ;  /* 0x0005e80301007387 */ /* 0x0001e20000100800 */
[----:B--2---:R-:W-:-:S03]  /*9430*/  IADD3 R4, P2, PT, R44, R165, RZ ;  /* 0x000000a52c047210 */ /* 0x004fc60007f5e0ff */
[----:B------:R1:W-:Y:S04]  /*9440*/  STL [R1+0x5ec], R2 ;  /* 0x0005ec0201007387 */ /* 0x0003e80000100800 */
[----:B------:R2:W-:Y:S01]  /*9450*/  STL [R1+0x610], R4 ;  /* 0x0006100401007387 */ /* 0x0005e20000100800 */
[-C--:B0-----:R-:W-:Y:S02]  /*9460*/  IADD3 R3, P3, PT, R46, R165.reuse, RZ ;  /* 0x000000a52e037210 */ /* 0x081fe40007f7e0ff */
[----:B-1----:R-:W-:-:S03]  /*9470*/  IADD3 R2, P4, PT, R64, R165, RZ ;  /* 0x000000a540027210 */ /* 0x002fc60007f9e0ff */
[----:B------:R0:W-:Y:S01]  /*9480*/  STL [R1+0x614], R3 ;  /* 0x0006140301007387 */ /* 0x0001e20000100800 */
[----:B--2---:R-:W-:-:S03]  /*9490*/  IADD3 R4, P5, PT, R66, R165, RZ ;  /* 0x000000a542047210 */ /* 0x004fc60007fbe0ff */
[----:B------:R1:W-:Y:S04]  /*94a0*/  STL [R1+0x618], R2 ;  /* 0x0006180201007387 */ /* 0x0003e80000100800 */
[----:B------:R2:W-:Y:S01]  /*94b0*/  STL [R1+0x61c], R4 ;  /* 0x00061c0401007387 */ /* 0x0005e20000100800 */
[--C-:B0-----:R-:W-:Y:S02]  /*94c0*/  IMAD.X R3, R45, 0x1, R163.reuse, P2 ;  /* 0x000000012d037824 */ /* 0x101fe400010e06a3 */
[----:B-1----:R-:W-:-:S03]  /*94d0*/  IMAD.X R2, R47, 0x1, R163, P3 ;  /* 0x000000012f027824 */ /* 0x002fc600018e06a3 */
[----:B------:R0:W-:Y:S01]  /*94e0*/  STL [R1+0x5f0], R3 ;  /* 0x0005f00301007387 */ /* 0x0001e20000100800 */
[----:B--2---:R-:W-:-:S03]  /*94f0*/  IMAD.X R4, R65, 0x1, R163, P4 ;  /* 0x0000000141047824 */ /* 0x004fc600020e06a3 */
[----:B------:R1:W-:Y:S04]  /*9500*/  STL [R1+0x5f4], R2 ;  /* 0x0005f40201007387 */ /* 0x0003e80000100800 */
[----:B------:R2:W-:Y:S01]  /*9510*/  STL [R1+0x5f8], R4 ;  /* 0x0005f80401007387 */ /* 0x0005e20000100800 */
[----:B0-----:R-:W-:Y:S01]  /*9520*/  IMAD.X R3, R67, 0x1, R163, P5 ;  /* 0x0000000143037824 */ /* 0x001fe200028e06a3 */
[----:B-1---5:R-:W-:-:S04]  /*9530*/  IADD3 R2, P2, PT, R84, R165, RZ ;  /* 0x000000a554027210 */ /* 0x022fc80007f5e0ff */
[----:B------:R0:W-:Y:S01]  /*9540*/  STL [R1+0x5fc], R3 ;  /* 0x0005fc0301007387 */ /* 0x0001e20000100800 */
[----:B--2---:R-:W-:-:S03]  /*9550*/  IADD3 R4, P3, PT, R86, R165, RZ ;  /* 0x000000a556047210 */ /* 0x004fc60007f7e0ff */
[----:B------:R1:W-:Y:S01]  /*9560*/  STL [R1+0x570], R2 ;  /* 0x0005700201007387 */ /* 0x0003e20000100800 */
[----:B------:R-:W-:-:S03]  /*9570*/  IMAD.X R84, R85, 0x1, R163, P2 ;  /* 0x0000000155547824 */ /* 0x000fc600010e06a3 */
[----:B------:R2:W-:Y:S01]  /*9580*/  STL [R1+0x574], R4 ;  /* 0x0005740401007387 */ /* 0x0005e20000100800 */
[----:B------:R-:W-:Y:S01]  /*9590*/  IMAD.X R86, R87, 0x1, R163, P3 ;  /* 0x0000000157567824 */ /* 0x000fe200018e06a3 */
[-C--:B0-----:R-:W-:Y:S02]  /*95a0*/  IADD3 R3, P4, PT, R104, R165.reuse, RZ ;  /* 0x000000a568037210 */ /* 0x081fe40007f9e0ff */
[----:B-1----:R-:W-:-:S03]  /*95b0*/  IADD3 R2, P5, PT, R106, R165, RZ ;  /* 0x000000a56a027210 */ /* 0x002fc60007fbe0ff */
[----:B------:R0:W-:Y:S01]  /*95c0*/  STL [R1+0x578], R3 ;  /* 0x0005780301007387 */ /* 0x0001e20000100800 */
[--C-:B------:R-:W-:Y:S01]  /*95d0*/  IMAD.X R104, R105, 0x1, R163.reuse, P4 ;  /* 0x0000000169687824 */ /* 0x100fe200020e06a3 */
[----:B--2---:R-:W-:Y:S02]  /*95e0*/  IADD3 R4, P3, PT, R126, R165, RZ ;  /* 0x000000a57e047210 */ /* 0x004fe40007f7e0ff */
[----:B------:R-:W-:Y:S01]  /*95f0*/  STL [R1+0x658], R84 ;  /* 0x0006585401007387 */ /* 0x000fe20000100800 */
[----:B------:R-:W-:-:S03]  /*9600*/  IMAD.X R106, R107, 0x1, R163, P5 ;  /* 0x000000016b6a7824 */ /* 0x000fc600028e06a3 */
[----:B------:R1:W-:Y:S01]  /*9610*/  STL [R1+0x57c], R2 ;  /* 0x00057c0201007387 */ /* 0x0003e20000100800 */
[----:B------:R-:W-:Y:S01]  /*9620*/  IMAD.X R126, R127, 0x1, R163, P3 ;  /* 0x000000017f7e7824 */ /* 0x000fe200018e06a3 */
[----:B0-----:R-:W-:-:S05]  /*9630*/  IADD3 R3, P4, PT, R142, R165, RZ ;  /* 0x000000a58e037210 */ /* 0x001fca0007f9e0ff */
[----:B------:R-:W-:Y:S01]  /*9640*/  IMAD.X R142, R143, 0x1, R163, P4 ;  /* 0x000000018f8e7824 */ /* 0x000fe200020e06a3 */
[----:B-1----:R-:W-:-:S05]  /*9650*/  IADD3 R2, P2, PT, R124, R165, RZ ;  /* 0x000000a57c027210 */ /* 0x002fca0007f5e0ff */
[----:B------:R0:W-:Y:S01]  /*9660*/  STL [R1+0x580], R2 ;  /* 0x0005800201007387 */ /* 0x0001e20000100800 */
[----:B------:R-:W-:-:S03]  /*9670*/  IMAD.X R124, R125, 0x1, R163, P2 ;  /* 0x000000017d7c7824 */ /* 0x000fc600010e06a3 */
[----:B------:R1:W-:Y:S04]  /*9680*/  STL [R1+0x584], R4 ;  /* 0x0005840401007387 */ /* 0x0003e80000100800 */
[----:B------:R2:W-:Y:S01]  /*9690*/  STL [R1+0x588], R3 ;  /* 0x0005880301007387 */ /* 0x0005e20000100800 */
[-C--:B0-----:R-:W-:Y:S02]  /*96a0*/  IADD3 R2, P5, PT, R144, R165.reuse, RZ ;  /* 0x000000a590027210 */ /* 0x081fe40007fbe0ff */
[----:B-1----:R-:W-:-:S03]  /*96b0*/  IADD3 R4, P3, PT, R10, R165, RZ ;  /* 0x000000a50a047210 */ /* 0x002fc60007f7e0ff */
[----:B------:R0:W-:Y:S01]  /*96c0*/  STL [R1+0x58c], R2 ;  /* 0x00058c0201007387 */ /* 0x0001e20000100800 */
[--C-:B------:R-:W-:Y:S01]  /*96d0*/  IMAD.X R144, R145, 0x1, R163.reuse, P5 ;  /* 0x0000000191907824 */ /* 0x100fe200028e06a3 */
[----:B--2---:R-:W-:Y:S01]  /*96e0*/  IADD3 R3, P4, PT, R28, R165, RZ ;  /* 0x000000a51c037210 */ /* 0x004fe20007f9e0ff */
[----:B------:R-:W-:-:S04]  /*96f0*/  IMAD.X R10, R11, 0x1, R163, P3 ;  /* 0x000000010b0a7824 */ /* 0x000fc800018e06a3 */
[----:B------:R-:W-:Y:S01]  /*9700*/  IMAD.X R28, R29, 0x1, R163, P4 ;  /* 0x000000011d1c7824 */ /* 0x000fe200020e06a3 */
[----:B0-----:R-:W-:-:S05]  /*9710*/  IADD3 R2, P2, PT, R8, R165, RZ ;  /* 0x000000a508027210 */ /* 0x001fca0007f5e0ff */
        /* <DEDUP_REMOVED lines=43> */
[----:B------:R-:W-:Y:S01]  /*99d0*/  IMAD.X R148, R149, 0x1, R163, P5 ;  /* 0x0000000195947824 */ /* 0x000fe200028e06a3 */
[-C--:B--2---:R-:W-:Y:S02]  /*99e0*/  IADD3 R3, P3, PT, R14, R165.reuse, RZ ;  /* 0x000000a50e037210 */ /* 0x084fe40007f7e0ff */
[----:B------:R1:W-:Y:S04]  /*99f0*/  STL [R1+0x5d0], R4 ;  /* 0x0005d00401007387 */ /* 0x0003e80000100800 */
[----:B------:R2:W-:Y:S01]  /*9a00*/  STL [R1+0x5d4], R3 ;  /* 0x0005d40301007387 */ /* 0x0005e20000100800 */
[-C--:B0-----:R-:W-:Y:S02]  /*9a10*/  IADD3 R2, P4, PT, R32, R165.reuse, RZ ;  /* 0x000000a520027210 */ /* 0x081fe40007f9e0ff */
[----:B-1----:R-:W-:-:S03]  /*9a20*/  IADD3 R4, P5, PT, R34, R165, RZ ;  /* 0x000000a522047210 */ /* 0x002fc60007fbe0ff */
[----:B------:R0:W-:Y:S01]  /*9a30*/  STL [R1+0x5d8], R2 ;  /* 0x0005d80201007387 */ /* 0x0001e20000100800 */
[--C-:B------:R-:W-:Y:S02]  /*9a40*/  IMAD.X R32, R33, 0x1, R163.reuse, P4 ;  /* 0x0000000121207824 */ /* 0x100fe400020e06a3 */
[--C-:B--2---:R-:W-:Y:S01]  /*9a50*/  IMAD.X R3, R13, 0x1, R163.reuse, P2 ;  /* 0x000000010d037824 */ /* 0x104fe200010e06a3 */
[----:B------:R1:W-:Y:S01]  /*9a60*/  STL [R1+0x5dc], R4 ;  /* 0x0005dc0401007387 */ /* 0x0003e20000100800 */
[----:B------:R-:W-:-:S03]  /*9a70*/  IMAD.X R34, R35, 0x1, R163, P5 ;  /* 0x0000000123227824 */ /* 0x000fc600028e06a3 */
[----:B------:R2:W-:Y:S01]  /*9a80*/  STL [R1+0x568], R3 ;  /* 0x0005680301007387 */ /* 0x0005e20000100800 */
[----:B0-----:R-:W-:Y:S01]  /*9a90*/  IMAD.X R2, R15, 0x1, R163, P3 ;  /* 0x000000010f027824 */ /* 0x001fe200018e06a3 */
[----:B-1----:R-:W-:-:S04]  /*9aa0*/  IADD3 R4, P3, PT, R54, R165, RZ ;  /* 0x000000a536047210 */ /* 0x002fc80007f7e0ff */
[----:B------:R0:W-:Y:S01]  /*9ab0*/  STL [R1+0x56c], R2 ;  /* 0x00056c0201007387 */ /* 0x0001e20000100800 */
[----:B--2---:R-:W-:-:S05]  /*9ac0*/  IADD3 R3, P2, PT, R52, R165, RZ ;  /* 0x000000a534037210 */ /* 0x004fca0007f5e0ff */
[----:B------:R1:W-:Y:S01]  /*9ad0*/  STL [R1+0x558], R3 ;  /* 0x0005580301007387 */ /* 0x0003e20000100800 */
[--C-:B------:R-:W-:Y:S01]  /*9ae0*/  IMAD.X R52, R53, 0x1, R163.reuse, P2 ;  /* 0x0000000135347824 */ /* 0x100fe200010e06a3 */
[-C--:B0-----:R-:W-:Y:S02]  /*9af0*/  IADD3 R2, P4, PT, R72, R165.reuse, RZ ;  /* 0x000000a548027210 */ /* 0x081fe40007f9e0ff */
[----:B------:R0:W-:Y:S03]  /*9b00*/  STL [R1+0x55c], R4 ;  /* 0x00055c0401007387 */ /* 0x0001e60000100800 */
[----:B------:R-:W-:Y:S01]  /*9b10*/  IMAD.X R72, R73, 0x1, R163, P4 ;  /* 0x0000000149487824 */ /* 0x000fe200020e06a3 */
[----:B------:R2:W-:Y:S01]  /*9b20*/  STL [R1+0x560], R2 ;  /* 0x0005600201007387 */ /* 0x0005e20000100800 */
[-C--:B-1----:R-:W-:Y:S02]  /*9b30*/  IADD3 R3, P5, PT, R74, R165.reuse, RZ ;  /* 0x000000a54a037210 */ /* 0x082fe40007fbe0ff */
[----:B0-----:R-:W-:-:S03]  /*9b40*/  IADD3 R4, P2, PT, R92, R165, RZ ;  /* 0x000000a55c047210 */ /* 0x001fc60007f5e0ff */
[----:B------:R0:W-:Y:S01]  /*9b50*/  STL [R1+0x564], R3 ;  /* 0x0005640301007387 */ /* 0x0001e20000100800 */
[--C-:B------:R-:W-:Y:S02]  /*9b60*/  IMAD.X R74, R75, 0x1, R163.reuse, P5 ;  /* 0x000000014b4a7824 */ /* 0x100fe400028e06a3 */
[----:B--2---:R-:W-:-:S05]  /*9b70*/  IMAD.X R2, R55, 0x1, R163, P3 ;  /* 0x0000000137027824 */ /* 0x004fca00018e06a3 */
[----:B------:R1:W-:Y:S01]  /*9b80*/  STL [R1+0x544], R2 ;  /* 0x0005440201007387 */ /* 0x0003e20000100800 */
[----:B0-----:R-:W-:-:S03]  /*9b90*/  IADD3 R3, P3, PT, R94, R165, RZ ;  /* 0x000000a55e037210 */ /* 0x001fc60007f7e0ff */
[----:B------:R0:W-:Y:S04]  /*9ba0*/  STL [R1+0x548], R4 ;  /* 0x0005480401007387 */ /* 0x0001e80000100800 */
[----:B------:R2:W-:Y:S01]  /*9bb0*/  STL [R1+0x54c], R3 ;  /* 0x00054c0301007387 */ /* 0x0005e20000100800 */
[-C--:B-1----:R-:W-:Y:S02]  /*9bc0*/  IADD3 R2, P4, PT, R112, R165.reuse, RZ ;  /* 0x000000a570027210 */ /* 0x082fe40007f9e0ff */
[----:B0-----:R-:W-:-:S03]  /*9bd0*/  IADD3 R4, P5, PT, R114, R165, RZ ;  /* 0x000000a572047210 */ /* 0x001fc60007fbe0ff */
        /* <DEDUP_REMOVED lines=13> */
[----:B------:R-:W-:Y:S03]  /*9cb0*/  STL [R1+0x530], R4 ;  /* 0x0005300401007387 */ /* 0x000fe60000100800 */
[----:B------:R-:W-:Y:S01]  /*9cc0*/  IMAD.X R150, R151, 0x1, R163, P4 ;  /* 0x0000000197967824 */ /* 0x000fe200020e06a3 */
[----:B------:R0:W-:Y:S01]  /*9cd0*/  STL [R1+0x534], R2 ;  /* 0x0005340201007387 */ /* 0x0001e20000100800 */
[----:B-1----:R-:W-:-:S05]  /*9ce0*/  IADD3 R3, P5, PT, R152, R165, RZ ;  /* 0x000000a598037210 */ /* 0x002fca0007fbe0ff */
[----:B------:R1:W-:Y:S01]  /*9cf0*/  STL [R1+0x538], R3 ;  /* 0x0005380301007387 */ /* 0x0003e20000100800 */
[--C-:B------:R-:W-:Y:S02]  /*9d00*/  IMAD.X R152, R153, 0x1, R163.reuse, P5 ;  /* 0x0000000199987824 */ /* 0x100fe400028e06a3 */
[----:B0-----:R-:W-:Y:S01]  /*9d10*/  IMAD.X R2, R135, 0x1, R163, P3 ;  /* 0x0000000187027824 */ /* 0x001fe200018e06a3 */
[----:B------:R-:W-:-:S04]  /*9d20*/  IADD3 R4, P3, PT, R20, R165, RZ ;  /* 0x000000a514047210 */ /* 0x000fc80007f7e0ff */
[----:B------:R0:W-:Y:S01]  /*9d30*/  STL [R1+0x518], R2 ;  /* 0x0005180201007387 */ /* 0x0001e20000100800 */
[----:B------:R-:W-:Y:S01]  /*9d40*/  IMAD.X R20, R21, 0x1, R163, P3 ;  /* 0x0000000115147824 */ /* 0x000fe200018e06a3 */
[-C--:B-1----:R-:W-:Y:S02]  /*9d50*/  IADD3 R3, P4, PT, R36, R165.reuse, RZ ;  /* 0x000000a524037210 */ /* 0x082fe40007f9e0ff */
[----:B0-----:R-:W-:-:S05]  /*9d60*/  IADD3 R2, P2, PT, R16, R165, RZ ;  /* 0x000000a510027210 */ /* 0x001fca0007f5e0ff */
[----:B------:R0:W-:Y:S01]  /*9d70*/  STL [R1+0x51c], R2 ;  /* 0x00051c0201007387 */ /* 0x0001e20000100800 */
[----:B------:R-:W-:-:S03]  /*9d80*/  IMAD.X R16, R17, 0x1, R163, P2 ;  /* 0x0000000111107824 */ /* 0x000fc600010e06a3 */
[----:B------:R1:W-:Y:S04]  /*9d90*/  STL [R1+0x520], R4 ;  /* 0x0005200401007387 */ /* 0x0003e80000100800 */
[----:B------:R2:W-:Y:S01]  /*9da0*/  STL [R1+0x524], R3 ;  /* 0x0005240301007387 */ /* 0x0005e20000100800 */
[----:B0-----:R-:W-:Y:S01]  /*9db0*/  IADD3 R2, P5, PT, R38, R165, RZ ;  /* 0x000000a526027210 */ /* 0x001fe20007fbe0ff */
[----:B-1----:R-:W-:-:S04]  /*9dc0*/  IMAD.X R4, R37, 0x1, R163, P4 ;  /* 0x0000000125047824 */ /* 0x002fc800020e06a3 */
[----:B------:R0:W-:Y:S01]  /*9dd0*/  STL [R1+0x528], R2 ;  /* 0x0005280201007387 */ /* 0x0001e20000100800 */
[----:B--2---:R-:W-:-:S03]  /*9de0*/  IMAD.X R3, R39, 0x1, R163, P5 ;  /* 0x0000000127037824 */ /* 0x004fc600028e06a3 */
[----:B------:R1:W-:Y:S04]  /*9df0*/  STL [R1+0x510], R4 ;  /* 0x0005100401007387 */ /* 0x0003e80000100800 */
[----:B------:R2:W-:Y:S01]  /*9e00*/  STL [R1+0x514], R3 ;  /* 0x0005140301007387 */ /* 0x0005e20000100800 */
[-C--:B0-----:R-:W-:Y:S02]  /*9e10*/  IADD3 R2, P2, PT, R56, R165.reuse, RZ ;  /* 0x000000a538027210 */ /* 0x081fe40007f5e0ff */
[----:B-1----:R-:W-:-:S03]  /*9e20*/  IADD3 R4, P3, PT, R58, R165, RZ ;  /* 0x000000a53a047210 */ /* 0x002fc60007f7e0ff */
[----:B------:R0:W-:Y:S01]  /*9e30*/  STL [R1+0x500], R2 ;  /* 0x0005000201007387 */ /* 0x0001e20000100800 */
[--C-:B------:R-:W-:Y:S01]  /*9e40*/  IMAD.X R56, R57, 0x1, R163.reuse, P2 ;  /* 0x0000000139387824 */ /* 0x100fe200010e06a3 */
[----:B--2---:R-:W-:Y:S02]  /*9e50*/  IADD3 R3, P4, PT, R76, R165, RZ ;  /* 0x000000a54c037210 */ /* 0x004fe40007f9e0ff */
[----:B------:R1:W-:Y:S01]  /*9e60*/  STL [R1+0x504], R4 ;  /* 0x0005040401007387 */ /* 0x0003e20000100800 */
[----:B------:R-:W-:-:S03]  /*9e70*/  IMAD.X R58, R59, 0x1, R163, P3 ;  /* 0x000000013b3a7824 */ /* 0x000fc600018e06a3 */
[----:B------:R2:W-:Y:S01]  /*9e80*/  STL [R1+0x508], R3 ;  /* 0x0005080301007387 */ /* 0x0005e20000100800 */
[----:B------:R-:W-:Y:S01]  /*9e90*/  IMAD.X R76, R77, 0x1, R163, P4 ;  /* 0x000000014d4c7824 */ /* 0x000fe200020e06a3 */
[-C--:B0-----:R-:W-:Y:S02]  /*9ea0*/  IADD3 R2, P5, PT, R78, R165.reuse, RZ ;  /* 0x000000a54e027210 */ /* 0x081fe40007fbe0ff */
[----:B-1----:R-:W-:-:S03]  /*9eb0*/  IADD3 R4, P3, PT, R98, R165, RZ ;  /* 0x000000a562047210 */ /* 0x002fc60007f7e0ff */
[----:B------:R0:W-:Y:S01]  /*9ec0*/  STL [R1+0x50c], R2 ;  /* 0x00050c0201007387 */ /* 0x0001e20000100800 */
[--C-:B--2---:R-:W-:Y:S02]  /*9ed0*/  IMAD.X R3, R79, 0x1, R163.reuse, P5 ;  /* 0x000000014f037824 */ /* 0x104fe400028e06a3 */
[----:B------:R-:W-:-:S03]  /*9ee0*/  IMAD.X R98, R99, 0x1, R163, P3 ;  /* 0x0000000163627824 */ /* 0x000fc600018e06a3 */
[----:B------:R1:W-:Y:S01]  /*9ef0*/  STL [R1+0x4ec], R3 ;  /* 0x0004ec0301007387 */ /* 0x0003e20000100800 */
[----:B0-----:R-:W-:-:S05]  /*9f00*/  IADD3 R2, P2, PT, R96, R165, RZ ;  /* 0x000000a560027210 */ /* 0x001fca0007f5e0ff */
[----:B------:R0:W-:Y:S01]  /*9f10*/  STL [R1+0x4f0], R2 ;  /* 0x0004f00201007387 */ /* 0x0001e20000100800 */
[--C-:B------:R-:W-:Y:S01]  /*9f20*/  IMAD.X R96, R97, 0x1, R163.reuse, P2 ;  /* 0x0000000161607824 */ /* 0x100fe200010e06a3 */
[-C--:B-1----:R-:W-:Y:S02]  /*9f30*/  IADD3 R3, P4, PT, R116, R165.reuse, RZ ;  /* 0x000000a574037210 */ /* 0x082fe40007f9e0ff */
        /* <DEDUP_REMOVED lines=20> */
[----:B------:R-:W-:Y:S01]  /*a080*/  IMAD.X R156, R157, 0x1, R163, P5 ;  /* 0x000000019d9c7824 */ /* 0x000fe200028e06a3 */
[----:B--2---:R-:W-:-:S05]  /*a090*/  IADD3 R3, P2, PT, R18, R165, RZ ;  /* 0x000000a512037210 */ /* 0x004fca0007f5e0ff */
[----:B------:R1:W-:Y:S01]  /*a0a0*/  STL [R1+0x268], R3 ;  /* 0x0002680301007387 */ /* 0x0003e20000100800 */
[----:B------:R-:W-:Y:S01]  /*a0b0*/  IMAD.X R18, R19, 0x1, R163, P2 ;  /* 0x0000000113127824 */ /* 0x000fe200010e06a3 */
[-C--:B0-----:R-:W-:Y:S02]  /*a0c0*/  IADD3 R2, P4, PT, R40, R165.reuse, RZ ;  /* 0x000000a528027210 */ /* 0x081fe40007f9e0ff */
[----:B------:R-:W-:Y:S04]  /*a0d0*/  STL [R1+0x4d8], R4 ;  /* 0x0004d80401007387 */ /* 0x000fe80000100800 */
[----:B------:R0:W-:Y:S01]  /*a0e0*/  STL [R1+0x4dc], R2 ;  /* 0x0004dc0201007387 */ /* 0x0001e20000100800 */
[----:B-1----:R-:W-:-:S05]  /*a0f0*/  IADD3 R3, P5, PT, R42, R165, RZ ;  /* 0x000000a52a037210 */ /* 0x002fca0007fbe0ff */
[----:B------:R1:W-:Y:S01]  /*a100*/  STL [R1+0x4e0], R3 ;  /* 0x0004e00301007387 */ /* 0x0003e20000100800 */
[----:B0-----:R-:W-:-:S03]  /*a110*/  IMAD.X R2, R23, 0x1, R163, P3 ;  /* 0x0000000117027824 */ /* 0x001fc600018e06a3 */
[----:B------:R-:W2:Y:S04]  /*a120*/  LDL.LU.64 R6, [R1] ;  /* 0x0000000001067983 */ /* 0x000ea80000300a00 */
[----:B------:R-:W3:Y:S01]  /*a130*/  LDL.LU.64 R14, [R1+0x8] ;  /* 0x00000800010e7983 */ /* 0x000ee20000300a00 */
[----:B-1----:R-:W-:-:S03]  /*a140*/  IMAD.X R3, R43, 0x1, R163, P5 ;  /* 0x000000012b037824 */ /* 0x002fc600028e06a3 */
[----:B------:R0:W-:Y:S04]  /*a150*/  STL [R1+0x244], R2 ;  /* 0x0002440201007387 */ /* 0x0001e80000100800 */
[----:B------:R-:W4:Y:S01]  /*a160*/  LDL.LU.64 R12, [R1+0x10] ;  /* 0x00001000010c7983 */ /* 0x000f220000300a00 */
[----:B0-----:R-:W-:-:S05]  /*a170*/  IMAD.X R2, R41, 0x1, R163, P4 ;  /* 0x0000000129027824 */ /* 0x001fca00020e06a3 */
[----:B------:R0:W-:Y:S01]  /*a180*/  STL [R1+0x234], R2 ;  /* 0x0002340201007387 */ /* 0x0001e20000100800 */
[----:B------:R-:W-:-:S03]  /*a190*/  IADD3 R4, P3, PT, R62, R165, RZ ;  /* 0x000000a53e047210 */ /* 0x000fc60007f7e0ff */
[----:B------:R1:W-:Y:S01]  /*a1a0*/  STL [R1+0x238], R3 ;  /* 0x0002380301007387 */ /* 0x0003e20000100800 */
[-C--:B0-----:R-:W-:Y:S02]  /*a1b0*/  IADD3 R2, P2, PT, R60, R165.reuse, RZ ;  /* 0x000000a53c027210 */ /* 0x081fe40007f5e0ff */
[----:B-1----:R-:W-:-:S03]  /*a1c0*/  IADD3 R3, P4, PT, R80, R165, RZ ;  /* 0x000000a550037210 */ /* 0x002fc60007f9e0ff */
[----:B------:R0:W-:Y:S01]  /*a1d0*/  STL [R1+0x248], R2 ;  /* 0x0002480201007387 */ /* 0x0001e20000100800 */
[----:B------:R-:W-:-:S03]  /*a1e0*/  IMAD.X R5, R61, 0x1, R163, P2 ;  /* 0x000000013d057824 */ /* 0x000fc600010e06a3 */
[----:B------:R1:W-:Y:S01]  /*a1f0*/  STL [R1+0x24c], R4 ;  /* 0x00024c0401007387 */ /* 0x0003e20000100800 */
[----:B0-----:R-:W-:-:S03]  /*a200*/  IADD3 R2, P5, PT, R82, R165, RZ ;  /* 0x000000a552027210 */ /* 0x001fc60007fbe0ff */
[----:B------:R-:W-:Y:S01]  /*a210*/  STL [R1+0x250], R3 ;  /* 0x0002500301007387 */ /* 0x000fe20000100800 */
[----:B-1----:R-:W-:-:S03]  /*a220*/  IMAD.X R4, R63, 0x1, R163, P3 ;  /* 0x000000013f047824 */ /* 0x002fc600018e06a3 */
[----:B------:R0:W-:Y:S01]  /*a230*/  STL [R1+0x254], R2 ;  /* 0x0002540201007387 */ /* 0x0001e20000100800 */
[----:B------:R-:W-:-:S03]  /*a240*/  IMAD.X R9, R83, 0x1, R163, P5 ;  /* 0x0000000153097824 */ /* 0x000fc600028e06a3 */
[----:B0-----:R-:W4:Y:S04]  /*a250*/  LDL.LU.64 R2, [R1+0x18] ;  /* 0x0000180001027983 */ /* 0x001f280000300a00 */
[----:B------:R0:W-:Y:S04]  /*a260*/  STL [R1+0x23c], R5 ;  /* 0x00023c0501007387 */ /* 0x0001e80000100800 */
[----:B------:R-:W4:Y:S04]  /*a270*/  LDL.LU.64 R44, [R1+0x20] ;  /* 0x00002000012c7983 */ /* 0x000f280000300a00 */
[----:B------:R1:W-:Y:S01]  /*a280*/  STL [R1+0x240], R4 ;  /* 0x0002400401007387 */ /* 0x0003e20000100800 */
[----:B0-----:R-:W-:-:S03]  /*a290*/  IADD3 R5, P2, PT, R100, R165, RZ ;  /* 0x000000a564057210 */ /* 0x001fc60007f5e0ff */
[----:B------:R-:W4:Y:S04]  /*a2a0*/  LDL.LU.64 R42, [R1+0x28] ;  /* 0x00002800012a7983 */ /* 0x000f280000300a00 */
[----:B------:R-:W4:Y:S01]  /*a2b0*/  LDL.LU.64 R36, [R1+0x30] ;  /* 0x0000300001247983 */ /* 0x000f220000300a00 */
[----:B-1----:R-:W-:-:S05]  /*a2c0*/  IMAD.X R4, R81, 0x1, R163, P4 ;  /* 0x0000000151047824 */ /* 0x002fca00020e06a3 */
[----:B------:R0:W-:Y:S04]  /*a2d0*/  STL [R1+0x214], R4 ;  /* 0x0002140401007387 */ /* 0x0001e80000100800 */
[----:B------:R1:W-:Y:S01]  /*a2e0*/  STL [R1+0x218], R9 ;  /* 0x0002180901007387 */ /* 0x0003e20000100800 */
[----:B0-----:R-:W-:-:S03]  /*a2f0*/  IADD3 R4, P3, PT, R102, R165, RZ ;  /* 0x000000a566047210 */ /* 0x001fc60007f7e0ff */
[----:B------:R0:W-:Y:S01]  /*a300*/  STL [R1+0x224], R5 ;  /* 0x0002240501007387 */ /* 0x0001e20000100800 */
[----:B-1----:R-:W-:-:S03]  /*a310*/  IADD3 R9, P4, PT, R120, R165, RZ ;  /* 0x000000a578097210 */ /* 0x002fc60007f9e0ff */
[----:B------:R1:W-:Y:S01]  /*a320*/  STL [R1+0x228], R4 ;  /* 0x0002280401007387 */ /* 0x0003e20000100800 */
[----:B0-----:R-:W-:-:S03]  /*a330*/  IADD3 R5, P5, PT, R122, R165, RZ ;  /* 0x000000a57a057210 */ /* 0x001fc60007fbe0ff */
[----:B------:R0:W-:Y:S01]  /*a340*/  STL [R1+0x22c], R9 ;  /* 0x00022c0901007387 */ /* 0x0001e20000100800 */
[----:B-1----:R-:W-:-:S03]  /*a350*/  IMAD.X R4, R101, 0x1, R163, P2 ;  /* 0x0000000165047824 */ /* 0x002fc600010e06a3 */
[----:B------:R-:W4:Y:S04]  /*a360*/  LDL.LU.64 R24, [R1+0x38] ;  /* 0x0000380001187983 */ /* 0x000f280000300a00 */
[----:B------:R1:W-:Y:S04]  /*a370*/  STL [R1+0x230], R5 ;  /* 0x0002300501007387 */ /* 0x0003e80000100800 */
[----:B------:R-:W4:Y:S04]  /*a380*/  LDL.LU.64 R40, [R1+0x40] ;  /* 0x0000400001287983 */ /* 0x000f280000300a00 */
[----:B------:R1:W-:Y:S04]  /*a390*/  STL [R1+0x21c], R4 ;  /* 0x00021c0401007387 */ /* 0x0003e80000100800 */
[----:B------:R-:W4:Y:S01]  /*a3a0*/  LDL.LU.64 R38, [R1+0x48] ;  /* 0x0000480001267983 */ /* 0x000f220000300a00 */
[----:B0-----:R-:W-:-:S02]  /*a3b0*/  IMAD.X R9, R121, 0x1, R163, P4 ;  /* 0x0000000179097824 */ /* 0x001fc400020e06a3 */
[--C-:B-1----:R-:W-:Y:S01]  /*a3c0*/  IMAD.X R5, R123, 0x1, R163.reuse, P5 ;  /* 0x000000017b057824 */ /* 0x102fe200028e06a3 */
[----:B------:R-:W4:Y:S01]  /*a3d0*/  LDL.LU.64 R22, [R1+0x50] ;  /* 0x0000500001167983 */ /* 0x000f220000300a00 */
[----:B------:R-:W-:-:S05]  /*a3e0*/  IMAD.X R4, R103, 0x1, R163, P3 ;  /* 0x0000000167047824 */ /* 0x000fca00018e06a3 */
[----:B------:R0:W-:Y:S04]  /*a3f0*/  STL [R1+0x220], R4 ;  /* 0x0002200401007387 */ /* 0x0001e80000100800 */
[----:B------:R-:W-:Y:S01]  /*a400*/  STL [R1+0x204], R9 ;  /* 0x0002040901007387 */ /* 0x000fe20000100800 */
[----:B0-----:R-:W-:-:S03]  /*a410*/  IADD3 R4, P2, PT, R140, R165, RZ ;  /* 0x000000a58c047210 */ /* 0x001fc60007f5e0ff */
[----:B------:R-:W-:Y:S04]  /*a420*/  STL [R1+0x208], R5 ;  /* 0x0002080501007387 */ /* 0x000fe80000100800 */
[----:B------:R0:W-:Y:S04]  /*a430*/  STL [R1+0x20c], R4 ;  /* 0x00020c0401007387 */ /* 0x0001e80000100800 */
[----:B0-----:R-:W4:Y:S01]  /*a440*/  LDL.LU.64 R4, [R1+0x58] ;  /* 0x0000580001047983 */ /* 0x001f220000300a00 */
[-C--:B--2---:R-:W-:Y:S02]  /*a450*/  IADD3 R11, P3, PT, R6, R165.reuse, RZ ;  /* 0x000000a5060b7210 */ /* 0x084fe40007f7e0ff */
[----:B---3--:R-:W-:-:S03]  /*a460*/  IADD3 R9, P4, PT, R14, R165, RZ ;  /* 0x000000a50e097210 */ /* 0x008fc60007f9e0ff */
[----:B------:R0:W-:Y:S04]  /*a470*/  STL [R1+0x210], R11 ;  /* 0x0002100b01007387 */ /* 0x0001e80000100800 */
[----:B------:R-:W2:Y:S01]  /*a480*/  LDL.LU.64 R26, [R1+0x60] ;  /* 0x00006000011a7983 */ /* 0x000ea20000300a00 */
[----:B----4-:R-:W-:-:S03]  /*a490*/  IADD3 R17, P5, PT, R12, R165, RZ ;  /* 0x000000a50c117210 */ /* 0x010fc60007fbe0ff */
[----:B------:R1:W-:Y:S01]  /*a4a0*/  STL [R1+0x1e4], R9 ;  /* 0x0001e40901007387 */ /* 0x0003e20000100800 */
[----:B0-----:R-:W-:-:S03]  /*a4b0*/  IMAD.X R11, R7, 0x1, R163, P3 ;  /* 0x00000001070b7824 */ /* 0x001fc600018e06a3 */
[----:B------:R-:W-:Y:S04]  /*a4c0*/  STL [R1+0x1e8], R17 ;  /* 0x0001e81101007387 */ /* 0x000fe80000100800 */
[----:B------:R-:W3:Y:S01]  /*a4d0*/  LDL.LU.64 R6, [R1+0x68] ;  /* 0x0000680001067983 */ /* 0x000ee20000300a00 */
[----:B-1----:R-:W-:-:S05]  /*a4e0*/  IMAD.X R9, R141, 0x1, R163, P2 ;  /* 0x000000018d097824 */ /* 0x002fca00010e06a3 */
[----:B------:R0:W-:Y:S01]  /*a4f0*/  STL [R1+0x1fc], R9 ;  /* 0x0001fc0901007387 */ /* 0x0001e20000100800 */
[----:B------:R-:W-:-:S03]  /*a500*/  IMAD.X R12, R13, 0x1, R163, P5 ;  /* 0x000000010d0c7824 */ /* 0x000fc600028e06a3 */
[----:B------:R-:W-:Y:S01]  /*a510*/  STL [R1+0x200], R11 ;  /* 0x0002000b01007387 */ /* 0x000fe20000100800 */
[----:B0-----:R-:W-:-:S03]  /*a520*/  IMAD.X R9, R15, 0x1, R163, P4 ;  /* 0x000000010f097824 */ /* 0x001fc600020e06a3 */
[----:B------:R-:W4:Y:S04]  /*a530*/  LDL.LU.64 R14, [R1+0x70] ;  /* 0x00007000010e7983 */ /* 0x000f280000300a00 */
[----:B------:R-:W-:Y:S04]  /*a540*/  STL [R1+0x8], R9 ;  /* 0x0000080901007387 */ /* 0x000fe80000100800 */
[----:B------:R0:W-:Y:S04]  /*a550*/  STL [R1+0x10], R12 ;  /* 0x0000100c01007387 */ /* 0x0001e80000100800 */
[----:B0-----:R-:W4:Y:S01]  /*a560*/  LDL.LU.64 R12, [R1+0x78] ;  /* 0x00007800010c7983 */ /* 0x001f220000300a00 */
[----:B------:R-:W-:-:S02]  /*a570*/  IADD3 R11, P2, PT, R2, R165, RZ ;  /* 0x000000a5020b7210 */ /* 0x000fc40007f5e0ff */
[----:B------:R-:W-:-:S03]  /*a580*/  IADD3 R9, P3, PT, R44, R165, RZ ;  /* 0x000000a52c097210 */ /* 0x000fc60007f7e0ff */
[----:B------:R0:W-:Y:S04]  /*a590*/  STL [R1+0x1ec], R11 ;  /* 0x0001ec0b01007387 */ /* 0x0001e80000100800 */
[----:B------:R1:W-:Y:S01]  /*a5a0*/  STL [R1+0x1f0], R9 ;  /* 0x0001f00901007387 */ /* 0x0003e20000100800 */
[-C--:B------:R-:W-:Y:S02]  /*a5b0*/  IADD3 R17, P4, PT, R42, R165.reuse, RZ ;  /* 0x000000a52a117210 */ /* 0x080fe40007f9e0ff */
[----:B0-----:R-:W-:-:S03]  /*a5c0*/  IADD3 R11, P5, PT, R36, R165, RZ ;  /* 0x000000a5240b7210 */ /* 0x001fc60007fbe0ff */
[----:B------:R0:W-:Y:S01]  /*a5d0*/  STL [R1+0x1f4], R17 ;  /* 0x0001f41101007387 */ /* 0x0001e20000100800 */
[----:B-1----:R-:W-:-:S03]  /*a5e0*/  IMAD.X R9, R3, 0x1, R163, P2 ;  /* 0x0000000103097824 */ /* 0x002fc600010e06a3 */
[----:B------:R-:W4:Y:S04]  /*a5f0*/  LDL.LU.64 R2, [R1+0x80] ;  /* 0x0000800001027983 */ /* 0x000f280000300a00 */
[----:B------:R1:W-:Y:S01]  /*a600*/  STL [R1+0x1f8], R11 ;  /* 0x0001f80b01007387 */ /* 0x0003e20000100800 */
[----:B0-----:R-:W-:-:S03]  /*a610*/  IMAD.X R17, R45, 0x1, R163, P3 ;  /* 0x000000012d117824 */ /* 0x001fc600018e06a3 */
[----:B------:R0:W-:Y:S01]  /*a620*/  STL [R1+0x1d4], R9 ;  /* 0x0001d40901007387 */ /* 0x0001e20000100800 */
[----:B-1----:R-:W-:-:S03]  /*a630*/  IMAD.X R11, R43, 0x1, R163, P4 ;  /* 0x000000012b0b7824 */ /* 0x002fc600020e06a3 */
[----:B------:R-:W-:Y:S01]  /*a640*/  STL [R1+0x1d8], R17 ;  /* 0x0001d81101007387 */ /* 0x000fe20000100800 */
[----:B0-----:R-:W-:-:S03]  /*a650*/  IMAD.X R9, R37, 0x1, R163, P5 ;  /* 0x0000000125097824 */ /* 0x001fc600028e06a3 */
[----:B------:R-:W4:Y:S04]  /*a660*/  LDL.LU.64 R36, [R1+0x88] ;  /* 0x0000880001247983 */ /* 0x000f280000300a00 */
[----:B------:R0:W-:Y:S04]  /*a670*/  STL [R1+0x1dc], R11 ;  /* 0x0001dc0b01007387 */ /* 0x0001e80000100800 */
[----:B------:R1:W-:Y:S01]  /*a680*/  STL [R1+0x1e0], R9 ;  /* 0x0001e00901007387 */ /* 0x0003e20000100800 */
[-C--:B0-----:R-:W-:Y:S02]  /*a690*/  IADD3 R11, P2, PT, R24, R165.reuse, RZ ;  /* 0x000000a5180b7210 */ /* 0x081fe40007f5e0ff */
[----:B-1----:R-:W-:-:S03]  /*a6a0*/  IADD3 R9, P3, PT, R40, R165, RZ ;  /* 0x000000a528097210 */ /* 0x002fc60007f7e0ff */
[----:B------:R-:W-:Y:S01]  /*a6b0*/  STL [R1+0x1c4], R11 ;  /* 0x0001c40b01007387 */ /* 0x000fe20000100800 */
[----:B------:R-:W-:-:S03]  /*a6c0*/  IADD3 R17, P4, PT, R38, R165, RZ ;  /* 0x000000a526117210 */ /* 0x000fc60007f9e0ff */
[----:B------:R0:W-:Y:S04]  /*a6d0*/  STL [R1+0x1c8], R9 ;  /* 0x0001c80901007387 */ /* 0x0001e80000100800 */
[----:B------:R1:W-:Y:S01]  /*a6e0*/  STL [R1+0x1cc], R17 ;  /* 0x0001cc1101007387 */ /* 0x0003e20000100800 */
[----:B0-----:R-:W-:-:S03]  /*a6f0*/  IMAD.X R9, R25, 0x1, R163, P2 ;  /* 0x0000000119097824 */ /* 0x001fc600010e06a3 */
[----:B------:R-:W4:Y:S01]  /*a700*/  LDL.LU.64 R24, [R1+0x90] ;  /* 0x0000900001187983 */ /* 0x000f220000300a00 */
[----:B------:R-:W-:Y:S01]  /*a710*/  IADD3 R11, P5, PT, R22, R165, RZ ;  /* 0x000000a5160b7210 */ /* 0x000fe20007fbe0ff */
[----:B-1----:R-:W-:-:S04]  /*a720*/  IMAD.X R17, R41, 0x1, R163, P3 ;  /* 0x0000000129117824 */ /* 0x002fc800018e06a3 */
[----:B------:R0:W-:Y:S04]  /*a730*/  STL [R1+0x1d0], R11 ;  /* 0x0001d00b01007387 */ /* 0x0001e80000100800 */
[----:B------:R1:W-:Y:S04]  /*a740*/  STL [R1+0x188], R9 ;  /* 0x0001880901007387 */ /* 0x0003e80000100800 */
[----:B------:R-:W-:Y:S01]  /*a750*/  STL [R1+0x18c], R17 ;  /* 0x00018c1101007387 */ /* 0x000fe20000100800 */
[----:B0-----:R-:W-:-:S03]  /*a760*/  IMAD.X R11, R23, 0x1, R163, P5 ;  /* 0x00000001170b7824 */ /* 0x001fc600028e06a3 */
[----:B------:R-:W4:Y:S01]  /*a770*/  LDL.LU.64 R22, [R1+0x98] ;  /* 0x0000980001167983 */ /* 0x000f220000300a00 */
[----:B-1----:R-:W-:-:S05]  /*a780*/  IMAD.X R9, R39, 0x1, R163, P4 ;  /* 0x0000000127097824 */ /* 0x002fca00020e06a3 */
[----:B------:R0:W-:Y:S04]  /*a790*/  STL [R1+0x1c0], R9 ;  /* 0x0001c00901007387 */ /* 0x0001e80000100800 */
[----:B------:R2:W-:Y:S01]  /*a7a0*/  STL [R1+0x54], R11 ;  /* 0x0000540b01007387 */ /* 0x0005e20000100800 */
[----:B0-----:R-:W-:-:S05]  /*a7b0*/  IADD3 R9, P2, PT, R4, R165, RZ ;  /* 0x000000a504097210 */ /* 0x001fca0007f5e0ff */
[----:B------:R-:W-:Y:S01]  /*a7c0*/  STL [R1+0x3c], R9 ;  /* 0x00003c0901007387 */ /* 0x000fe20000100800 */
[----:B--2---:R-:W-:-:S05]  /*a7d0*/  IADD3 R11, P3, PT, R26, R165, RZ ;  /* 0x000000a51a0b7210 */ /* 0x004fca0007f7e0ff */
[----:B------:R0:W-:Y:S01]  /*a7e0*/  STL [R1+0x40], R11 ;  /* 0x0000400b01007387 */ /* 0x0001e20000100800 */
[----:B---3--:R-:W-:Y:S01]  /*a7f0*/  IADD3 R17, P4, PT, R6, R165, RZ ;  /* 0x000000a506117210 */ /* 0x008fe20007f9e0ff */
[----:B0-----:R-:W-:-:S04]  /*a800*/  IMAD.X R11, R5, 0x1, R163, P2 ;  /* 0x00000001050b7824 */ /* 0x001fc800010e06a3 */
[----:B------:R-:W-:Y:S04]  /*a810*/  STL [R1+0x44], R17 ;  /* 0x0000441101007387 */ /* 0x000fe80000100800 */
[----:B------:R-:W2:Y:S01]  /*a820*/  LDL.LU.64 R4, [R1+0xa0] ;  /* 0x0000a00001047983 */ /* 0x000ea20000300a00 */
[----:B----4-:R-:W-:-:S05]  /*a830*/  IADD3 R9, P5, PT, R14, R165, RZ ;  /* 0x000000a50e097210 */ /* 0x010fca0007fbe0ff */
[----:B------:R0:W-:Y:S04]  /*a840*/  STL [R1+0x48], R9 ;  /* 0x0000480901007387 */ /* 0x0001e80000100800 */
[----:B------:R1:W-:Y:S01]  /*a850*/  STL [R1+0x1c], R11 ;  /* 0x00001c0b01007387 */ /* 0x0003e20000100800 */
[--C-:B0-----:R-:W-:Y:S02]  /*a860*/  IMAD.X R9, R27, 0x1, R163.reuse, P3 ;  /* 0x000000011b097824 */ /* 0x101fe400018e06a3 */
[--C-:B-1----:R-:W-:Y:S02]  /*a870*/  IMAD.X R11, R7, 0x1, R163.reuse, P4 ;  /* 0x00000001070b7824 */ /* 0x102fe400020e06a3 */
[----:B------:R-:W3:Y:S04]  /*a880*/  LDL.LU.64 R6, [R1+0xa8] ;  /* 0x0000a80001067983 */ /* 0x000ee80000300a00 */
[----:B------:R0:W-:Y:S04]  /*a890*/  STL [R1+0x20], R9 ;  /* 0x0000200901007387 */ /* 0x0001e80000100800 */
[----:B------:R1:W-:Y:S04]  /*a8a0*/  STL [R1+0x24], R11 ;  /* 0x0000240b01007387 */ /* 0x0003e80000100800 */
[----:B------:R-:W4:Y:S01]  /*a8b0*/  LDL.LU.64 R44, [R1+0xb0] ;  /* 0x0000b000012c7983 */ /* 0x000f220000300a00 */
[----:B0-----:R-:W-:Y:S01]  /*a8c0*/  IMAD.X R9, R15, 0x1, R163, P5 ;  /* 0x000000010f097824 */ /* 0x001fe200028e06a3 */
[----:B-1----:R-:W-:-:S04]  /*a8d0*/  IADD3 R11, P2, PT, R12, R165, RZ ;  /* 0x000000a50c0b7210 */ /* 0x002fc80007f5e0ff */
[----:B------:R0:W-:Y:S04]  /*a8e0*/  STL [R1+0x28], R9 ;  /* 0x0000280901007387 */ /* 0x0001e80000100800 */
[----:B------:R-:W-:Y:S01]  /*a8f0*/  STL [R1+0x4c], R11 ;  /* 0x00004c0b01007387 */ /* 0x000fe20000100800 */
[----:B0-----:R-:W-:-:S05]  /*a900*/  IADD3 R9, P3, PT, R2, R165, RZ ;  /* 0x000000a502097210 */ /* 0x001fca0007f7e0ff */
[----:B------:R0:W-:Y:S01]  /*a910*/  STL [R1+0x50], R9 ;  /* 0x0000500901007387 */ /* 0x0001e20000100800 */
[--C-:B------:R-:W-:Y:S01]  /*a920*/  IMAD.X R2, R3, 0x1, R163.reuse, P3 ;  /* 0x0000000103027824 */ /* 0x100fe200018e06a3 */
[----:B------:R-:W-:Y:S01]  /*a930*/  IADD3 R14, P4, PT, R36, R165, RZ ;  /* 0x000000a5240e7210 */ /* 0x000fe20007f9e0ff */
[----:B0-----:R-:W-:-:S04]  /*a940*/  IMAD.X R9, R13, 0x1, R163, P2 ;  /* 0x000000010d097824 */ /* 0x001fc800010e06a3 */
[----:B------:R0:W-:Y:S04]  /*a950*/  STL [R1+0x34], R14 ;  /* 0x0000340e01007387 */ /* 0x0001e80000100800 */
[----:B------:R-:W4:Y:S01]  /*a960*/  LDL.LU.64 R42, [R1+0xb8] ;  /* 0x0000b800012a7983 */ /* 0x000f220000300a00 */
[----:B------:R-:W-:-:S05]  /*a970*/  IADD3 R11, P5, PT, R24, R165, RZ ;  /* 0x000000a5180b7210 */ /* 0x000fca0007fbe0ff */
[----:B------:R-:W-:Y:S04]  /*a980*/  STL [R1+0x38], R11 ;  /* 0x0000380b01007387 */ /* 0x000fe80000100800 */
[----:B------:R-:W4:Y:S04]  /*a990*/  LDL.LU.64 R40, [R1+0xc0] ;  /* 0x0000c00001287983 */ /* 0x000f280000300a00 */
[----:B------:R-:W-:Y:S04]  /*a9a0*/  STL [R1+0x2c], R9 ;  /* 0x00002c0901007387 */ /* 0x000fe80000100800 */
[----:B------:R-:W4:Y:S04]  /*a9b0*/  LDL.LU.64 R38, [R1+0xc8] ;  /* 0x0000c80001267983 */ /* 0x000f280000300a00 */
[----:B------:R-:W4:Y:S04]  /*a9c0*/  LDL.LU.64 R26, [R1+0xd0] ;  /* 0x0000d000011a7983 */ /* 0x000f280000300a00 */
[----:B------:R1:W-:Y:S04]  /*a9d0*/  STL [R1+0x30], R2 ;  /* 0x0000300201007387 */ /* 0x0003e80000100800 */
[----:B0-----:R-:W4:Y:S04]  /*a9e0*/  LDL.LU.64 R14, [R1+0xd8] ;  /* 0x0000d800010e7983 */ /* 0x001f280000300a00 */
[----:B------:R-:W4:Y:S04]  /*a9f0*/  LDL.LU.64 R12, [R1+0xe0] ;  /* 0x0000e000010c7983 */ /* 0x000f280000300a00 */
[----:B-1----:R-:W4:Y:S01]  /*aa00*/  LDL.LU.64 R2, [R1+0xe8] ;  /* 0x0000e80001027983 */ /* 0x002f220000300a00 */
[--C-:B------:R-:W-:Y:S01]  /*aa10*/  IMAD.X R103, R37, 0x1, R163.reuse, P4 ;  /* 0x0000000125677824 */ /* 0x100fe200020e06a3 */
[-C--:B------:R-:W-:Y:S01]  /*aa20*/  IADD3 R123, P2, PT, R22, R165.reuse, RZ ;  /* 0x000000a5167b7210 */ /* 0x080fe20007f5e0ff */
[--C-:B------:R-:W-:Y:S01]  /*aa30*/  IMAD.X R116, R25, 0x1, R163.reuse, P5 ;  /* 0x0000000119747824 */ /* 0x100fe200028e06a3 */
[----:B------:R-:W4:Y:S03]  /*aa40*/  LDL.LU.64 R36, [R1+0xf0] ;  /* 0x0000f00001247983 */ /* 0x000f260000300a00 */
[----:B------:R-:W-:Y:S01]  /*aa50*/  IMAD.X R117, R23, 0x1, R163, P2 ;  /* 0x0000000117757824 */ /* 0x000fe200010e06a3 */
[----:B------:R-:W4:Y:S04]  /*aa60*/  LDL.LU.64 R24, [R1+0xf8] ;  /* 0x0000f80001187983 */ /* 0x000f280000300a00 */
[----:B------:R-:W4:Y:S01]  /*aa70*/  LDL.LU.64 R22, [R1+0x100] ;  /* 0x0001000001167983 */ /* 0x000f220000300a00 */
[----:B--2---:R-:W-:-:S05]  /*aa80*/  IADD3 R134, P3, PT, R4, R165, RZ ;  /* 0x000000a504867210 */ /* 0x004fca0007f7e0ff */
[----:B------:R-:W-:Y:S02]  /*aa90*/  IMAD.X R118, R5, 0x1, R163, P3 ;  /* 0x0000000105767824 */ /* 0x000fe400018e06a3 */
[----:B------:R-:W2:Y:S01]  /*aaa0*/  LDL.LU.64 R4, [R1+0x108] ;  /* 0x0001080001047983 */ /* 0x000ea20000300a00 */
[----:B---3--:R-:W-:-:S05]  /*aab0*/  IADD3 R135, P4, PT, R6, R165, RZ ;  /* 0x000000a506877210 */ /* 0x008fca0007f9e0ff */
[----:B------:R-:W-:Y:S02]  /*aac0*/  IMAD.X R119, R7, 0x1, R163, P4 ;  /* 0x0000000107777824 */ /* 0x000fe400020e06a3 */
[----:B------:R-:W3:Y:S01]  /*aad0*/  LDL.LU.64 R6, [R1+0x110] ;  /* 0x0001100001067983 */ /* 0x000ee20000300a00 */
[----:B----4-:R-:W-:-:S05]  /*aae0*/  IADD3 R140, P5, PT, R44, R165, RZ ;  /* 0x000000a52c8c7210 */ /* 0x010fca0007fbe0ff */
[----:B------:R-:W-:Y:S01]  /*aaf0*/  IMAD.X R120, R45, 0x1, R163, P5 ;  /* 0x000000012d787824 */ /* 0x000fe200028e06a3 */
[----:B------:R-:W-:-:S05]  /*ab00*/  IADD3 R141, P2, PT, R42, R165, RZ ;  /* 0x000000a52a8d7210 */ /* 0x000fca0007f5e0ff */
[----:B------:R-:W-:Y:S01]  /*ab10*/  IMAD.X R121, R43, 0x1, R163, P2 ;  /* 0x000000012b797824 */ /* 0x000fe200010e06a3 */
[-C--:B------:R-:W-:Y:S02]  /*ab20*/  IADD3 R17, P3, PT, R40, R165.reuse, RZ ;  /* 0x000000a528117210 */ /* 0x080fe40007f7e0ff */
[----:B------:R-:W-:-:S03]  /*ab30*/  IADD3 R11, P4, PT, R38, R165, RZ ;  /* 0x000000a5260b7210 */ /* 0x000fc60007f9e0ff */
[----:B------:R0:W-:Y:S01]  /*ab40*/  STL [R1], R17 ;  /* 0x0000001101007387 */ /* 0x0001e20000100800 */
[-C--:B------:R-:W-:Y:S01]  /*ab50*/  IADD3 R9, P5, PT, R26, R165.reuse, RZ ;  /* 0x000000a51a097210 */ /* 0x080fe20007fbe0ff */
[--C-:B------:R-:W-:Y:S02]  /*ab60*/  IMAD.X R122, R41, 0x1, R163.reuse, P3 ;  /* 0x00000001297a7824 */ /* 0x100fe400018e06a3 */
[----:B------:R1:W-:Y:S01]  /*ab70*/  STL [R1+0x4], R11 ;  /* 0x0000040b01007387 */ /* 0x0003e20000100800 */
[--C-:B------:R-:W-:Y:S02]  /*ab80*/  IMAD.X R39, R39, 0x1, R163.reuse, P4 ;  /* 0x0000000127277824 */ /* 0x100fe400020e06a3 */
[----:B------:R-:W-:Y:S01]  /*ab90*/  IMAD.X R40, R27, 0x1, R163, P5 ;  /* 0x000000011b287824 */ /* 0x000fe200028e06a3 */
[----:B------:R4:W-:Y:S01]  /*aba0*/  STL [R1+0x18], R9 ;  /* 0x0000180901007387 */ /* 0x0009e20000100800 */
[----:B------:R-:W-:-:S03]  /*abb0*/  IADD3 R83, P2, PT, R14, R165, RZ ;  /* 0x000000a50e537210 */ /* 0x000fc60007f5e0ff */
[----:B------:R-:W4:Y:S01]  /*abc0*/  LDL.LU.64 R26, [R1+0x118] ;  /* 0x00011800011a7983 */ /* 0x000f220000300a00 */
[-C--:B------:R-:W-:Y:S02]  /*abd0*/  IADD3 R92, P3, PT, R12, R165.reuse, RZ ;  /* 0x000000a50c5c7210 */ /* 0x080fe40007f7e0ff */
[----:B------:R-:W-:-:S03]  /*abe0*/  IADD3 R93, P4, PT, R2, R165, RZ ;  /* 0x000000a5025d7210 */ /* 0x000fc60007f9e0ff */
[--C-:B------:R-:W-:Y:S02]  /*abf0*/  IMAD.X R42, R13, 0x1, R163.reuse, P3 ;  /* 0x000000010d2a7824 */ /* 0x100fe400018e06a3 */
[--C-:B------:R-:W-:Y:S01]  /*ac00*/  IMAD.X R41, R15, 0x1, R163.reuse, P2 ;  /* 0x000000010f297824 */ /* 0x100fe200010e06a3 */
[----:B------:R-:W4:Y:S01]  /*ac10*/  LDL.LU.64 R12, [R1+0x120] ;  /* 0x00012000010c7983 */ /* 0x000f220000300a00 */
[----:B------:R-:W-:-:S03]  /*ac20*/  IMAD.X R43, R3, 0x1, R163, P4 ;  /* 0x00000001032b7824 */ /* 0x000fc600020e06a3 */
[----:B------:R-:W4:Y:S04]  /*ac30*/  LDL.LU.64 R14, [R1+0x128] ;  /* 0x00012800010e7983 */ /* 0x000f280000300a00 */
[----:B------:R-:W4:Y:S01]  /*ac40*/  LDL.LU.64 R2, [R1+0x130] ;  /* 0x0001300001027983 */ /* 0x000f220000300a00 */
[-C--:B------:R-:W-:Y:S02]  /*ac50*/  IADD3 R94, P5, PT, R36, R165.reuse, RZ ;  /* 0x000000a5245e7210 */ /* 0x080fe40007fbe0ff */
[-C--:B------:R-:W-:Y:S01]  /*ac60*/  IADD3 R95, P2, PT, R24, R165.reuse, RZ ;  /* 0x000000a5185f7210 */ /* 0x080fe20007f5e0ff */
[----:B------:R-:W4:Y:S01]  /*ac70*/  LDL.LU.64 R78, [R1+0x138] ;  /* 0x00013800014e7983 */ /* 0x000f220000300a00 */
[----:B------:R-:W-:Y:S01]  /*ac80*/  IADD3 R100, P3, PT, R22, R165, RZ ;  /* 0x000000a516647210 */ /* 0x000fe20007f7e0ff */
[----:B------:R-:W-:-:S02]  /*ac90*/  IMAD.X R44, R37, 0x1, R163, P5 ;  /* 0x00000001252c7824 */ /* 0x000fc400028e06a3 */
[--C-:B------:R-:W-:Y:S02]  /*aca0*/  IMAD.X R45, R25, 0x1, R163.reuse, P2 ;  /* 0x00000001192d7824 */ /* 0x100fe400010e06a3 */
[----:B------:R-:W-:Y:S02]  /*acb0*/  IMAD.X R46, R23, 0x1, R163, P3 ;  /* 0x00000001172e7824 */ /* 0x000fe400018e06a3 */
[----:B------:R-:W4:Y:S04]  /*acc0*/  LDL.LU.64 R22, [R1+0x140] ;  /* 0x0001400001167983 */ /* 0x000f280000300a00 */
[----:B------:R-:W4:Y:S04]  /*acd0*/  LDL.LU.64 R66, [R1+0x148] ;  /* 0x0001480001427983 */ /* 0x000f280000300a00 */
[----:B------:R-:W4:Y:S04]  /*ace0*/  LDL.LU.64 R24, [R1+0x150] ;  /* 0x0001500001187983 */ /* 0x000f280000300a00 */
[----:B------:R-:W4:Y:S01]  /*acf0*/  LDL.LU.64 R160, [R1+0x158] ;  /* 0x0001580001a07983 */ /* 0x000f220000300a00 */
[----:B--2---:R-:W-:-:S05]  /*ad00*/  IADD3 R101, P4, PT, R4, R165, RZ ;  /* 0x000000a504657210 */ /* 0x004fca0007f9e0ff */
[----:B------:R-:W-:Y:S01]  /*ad10*/  IMAD.X R5, R5, 0x1, R163, P4 ;  /* 0x0000000105057824 */ /* 0x000fe200020e06a3 */
[----:B---3--:R-:W-:-:S05]  /*ad20*/  IADD3 R102, P5, PT, R6, R165, RZ ;  /* 0x000000a506667210 */ /* 0x008fca0007fbe0ff */
[----:B------:R-:W-:Y:S01]  /*ad30*/  IMAD.X R6, R7, 0x1, R163, P5 ;  /* 0x0000000107067824 */ /* 0x000fe200028e06a3 */
[----:B----4-:R-:W-:-:S05]  /*ad40*/  IADD3 R47, P2, PT, R26, R165, RZ ;  /* 0x000000a51a2f7210 */ /* 0x010fca0007f5e0ff */
[----:B------:R-:W-:Y:S02]  /*ad50*/  IMAD.X R7, R27, 0x1, R163, P2 ;  /* 0x000000011b077824 */ /* 0x000fe400010e06a3 */
[----:B------:R-:W2:Y:S04]  /*ad60*/  LDL.LU.64 R26, [R1+0x160] ;  /* 0x00016000011a7983 */ /* 0x000ea80000300a00 */
[----:B------:R-:W3:Y:S01]  /*ad70*/  LDL.LU.64 R80, [R1+0x168] ;  /* 0x0001680001507983 */ /* 0x000ee20000300a00 */
[----:B------:R-:W-:-:S03]  /*ad80*/  IADD3 R55, P4, PT, R14, R165, RZ ;  /* 0x000000a50e377210 */ /* 0x000fc60007f9e0ff */
[----:B------:R-:W4:Y:S01]  /*ad90*/  LDL.LU.64 R36, [R1+0x170] ;  /* 0x0001700001247983 */ /* 0x000f220000300a00 */
[----:B------:R-:W-:-:S03]  /*ada0*/  IADD3 R60, P5, PT, R2, R165, RZ ;  /* 0x000000a5023c7210 */ /* 0x000fc60007fbe0ff */
[----:B------:R-:W4:Y:S02]  /*adb0*/  LDL.LU.64 R84, [R1+0x178] ;  /* 0x0001780001547983 */ /* 0x000f240000300a00 */
[----:B------:R-:W-:Y:S02]  /*adc0*/  IMAD.X R14, R3, 0x1, R163, P5 ;  /* 0x00000001030e7824 */ /* 0x000fe400028e06a3 */
[----:B------:R-:W4:Y:S01]  /*add0*/  LDL.LU.64 R2, [R1+0x180] ;  /* 0x0001800001027983 */ /* 0x000f220000300a00 */
[----:B------:R-:W-:-:S03]  /*ade0*/  IADD3 R54, P3, PT, R12, R165, RZ ;  /* 0x000000a50c367210 */ /* 0x000fc60007f7e0ff */
[----:B0-----:R-:W4:Y:S04]  /*adf0*/  LDL.LU R17, [R1+0x29c] ;  /* 0x00029c0001117983 */ /* 0x001f280000300800 */
[----:B------:R-:W4:Y:S01]  /*ae00*/  LDL.LU R4, [R1+0x384] ;  /* 0x0003840001047983 */ /* 0x000f220000300800 */
[--C-:B------:R-:W-:Y:S01]  /*ae10*/  IMAD.X R12, R13, 0x1, R163.reuse, P3 ;  /* 0x000000010d0c7824 */ /* 0x100fe200018e06a3 */
[-C--:B------:R-:W-:Y:S02]  /*ae20*/  IADD3 R62, P3, PT, R22, R165.reuse, RZ ;  /* 0x000000a5163e7210 */ /* 0x080fe40007f7e0ff */
[-C--:B------:R-:W-:Y:S01]  /*ae30*/  IADD3 R61, P2, PT, R78, R165.reuse, RZ ;  /* 0x000000a54e3d7210 */ /* 0x080fe20007f5e0ff */
[--C-:B------:R-:W-:Y:S01]  /*ae40*/  IMAD.X R13, R15, 0x1, R163.reuse, P4 ;  /* 0x000000010f0d7824 */ /* 0x100fe200020e06a3 */
[-C--:B------:R-:W-:Y:S01]  /*ae50*/  IADD3 R63, P4, PT, R66, R165.reuse, RZ ;  /* 0x000000a5423f7210 */ /* 0x080fe20007f9e0ff */
[--C-:B------:R-:W-:Y:S01]  /*ae60*/  IMAD.X R22, R23, 0x1, R163.reuse, P3 ;  /* 0x0000000117167824 */ /* 0x100fe200018e06a3 */
[-C--:B------:R-:W-:Y:S01]  /*ae70*/  IADD3 R64, P5, PT, R24, R165.reuse, RZ ;  /* 0x000000a518407210 */ /* 0x080fe20007fbe0ff */
[--C-:B------:R-:W-:Y:S01]  /*ae80*/  IMAD.X R15, R79, 0x1, R163.reuse, P2 ;  /* 0x000000014f0f7824 */ /* 0x100fe200010e06a3 */
[----:B------:R-:W-:Y:S01]  /*ae90*/  IADD3 R65, P2, PT, R160, R165, RZ ;  /* 0x000000a5a0417210 */ /* 0x000fe20007f5e0ff */
[----:B------:R-:W-:-:S02]  /*aea0*/  IMAD.X R23, R67, 0x1, R163, P4 ;  /* 0x0000000143177824 */ /* 0x000fc400020e06a3 */
[--C-:B------:R-:W-:Y:S02]  /*aeb0*/  IMAD.X R24, R25, 0x1, R163.reuse, P5 ;  /* 0x0000000119187824 */ /* 0x100fe400028e06a3 */
[----:B------:R-:W-:Y:S02]  /*aec0*/  IMAD.X R25, R161, 0x1, R163, P2 ;  /* 0x00000001a1197824 */ /* 0x000fe400010e06a3 */
[----:B------:R-:W4:Y:S01]  /*aed0*/  LDL.LU.64 R160, [R1+0x660] ;  /* 0x0006600001a07983 */ /* 0x000f220000300a00 */
[-C--:B--2---:R-:W-:Y:S02]  /*aee0*/  IADD3 R66, P3, PT, R26, R165.reuse, RZ ;  /* 0x000000a51a427210 */ /* 0x084fe40007f7e0ff */
[----:B---3--:R-:W-:-:S03]  /*aef0*/  IADD3 R67, P4, PT, R80, R165, RZ ;  /* 0x000000a550437210 */ /* 0x008fc60007f9e0ff */
[----:B------:R-:W-:Y:S01]  /*af00*/  IMAD.X R26, R27, 0x1, R163, P3 ;  /* 0x000000011b1a7824 */ /* 0x000fe200018e06a3 */
[-C--:B----4-:R-:W-:Y:S02]  /*af10*/  IADD3 R79, P2, PT, R84, R165.reuse, RZ ;  /* 0x000000a5544f7210 */ /* 0x090fe40007f5e0ff */
[----:B------:R0:W5:Y:S01]  /*af20*/  LDL.LU R84, [R1+0x658] ;  /* 0x0006580001547983 */ /* 0x0001620000300800 */
[----:B------:R-:W-:-:S05]  /*af30*/  IADD3 R80, P3, PT, R2, R165, RZ ;  /* 0x000000a502507210 */ /* 0x000fca0007f7e0ff */
[--C-:B------:R-:W-:Y:S02]  /*af40*/  IMAD.X R38, R3, 0x1, R163.reuse, P3 ;  /* 0x0000000103267824 */ /* 0x100fe400018e06a3 */
[----:B------:R-:W2:Y:S04]  /*af50*/  LDL.LU.64 R2, [R1+0x650] ;  /* 0x0006500001027983 */ /* 0x000ea80000300a00 */
[----:B-1----:R-:W3:Y:S04]  /*af60*/  LDL.LU R11, [R1+0x380] ;  /* 0x00038000010b7983 */ /* 0x002ee80000300800 */
[----:B------:R-:W4:Y:S01]  /*af70*/  LDL.LU R9, [R1+0x37c] ;  /* 0x00037c0001097983 */ /* 0x000f220000300800 */
[----:B------:R-:W-:Y:S01]  /*af80*/  IMAD.X R27, R81, 0x1, R163, P4 ;  /* 0x00000001511b7824 */ /* 0x000fe200020e06a3 */
[----:B------:R-:W-:-:S02]  /*af90*/  IADD3 R81, P4, PT, R158, R165, RZ ;  /* 0x000000a59e517210 */ /* 0x000fc40007f9e0ff */
[-C--:B------:R-:W-:Y:S01]  /*afa0*/  IADD3 R17, P3, PT, R17, R162.reuse, RZ ;  /* 0x000000a211117210 */ /* 0x080fe20007f7e0ff */
[----:B------:R-:W2:Y:S02]  /*afb0*/  LDL.LU R109, [R1+0x378] ;  /* 0x00037800016d7983 */ /* 0x000ea40000300800 */
[----:B------:R-:W-:Y:S01]  /*afc0*/  IMAD.X R158, R159, 0x1, R163, P4 ;  /* 0x000000019f9e7824 */ /* 0x000fe200020e06a3 */
[----:B------:R-:W-:Y:S01]  /*afd0*/  IADD3 R4, P4, PT, R4, R162, RZ ;  /* 0x000000a204047210 */ /* 0x000fe20007f9e0ff */
[----:B------:R-:W2:Y:S01]  /*afe0*/  LDL.LU R107, [R1+0x288] ;  /* 0x00028800016b7983 */ /* 0x000ea20000300800 */
[----:B------:R-:W-:-:S03]  /*aff0*/  IADD3 R78, P5, PT, R36, R165, RZ ;  /* 0x000000a5244e7210 */ /* 0x000fc60007fbe0ff */
[----:B------:R-:W-:Y:S04]  /*b000*/  STL [R1+0x29c], R17 ;  /* 0x00029c1101007387 */ /* 0x000fe80000100800 */
[----:B------:R-:W2:Y:S04]  /*b010*/  LDL.LU R105, [R1+0x374] ;  /* 0x0003740001697983 */ /* 0x000ea80000300800 */
[----:B------:R1:W-:Y:S01]  /*b020*/  STL [R1+0x384], R4 ;  /* 0x0003840401007387 */ /* 0x0003e20000100800 */
[----:B------:R-:W-:-:S03]  /*b030*/  IMAD.X R36, R37, 0x1, R163, P5 ;  /* 0x0000000125247824 */ /* 0x000fc600028e06a3 */
[----:B------:R-:W2:Y:S01]  /*b040*/  LDL.LU R99, [R1+0x298] ;  /* 0x0002980001637983 */ /* 0x000ea20000300800 */
[----:B------:R-:W-:-:S03]  /*b050*/  IMAD.X R37, R85, 0x1, R163, P2 ;  /* 0x0000000155257824 */ /* 0x000fc600010e06a3 */
[----:B------:R-:W2:Y:S04]  /*b060*/  LDL.LU R97, [R1+0x36c] ;  /* 0x00036c0001617983 */ /* 0x000ea80000300800 */
        /* <DEDUP_REMOVED lines=8> */
[----:B------:R-:W2:Y:S01]  /*b0f0*/  LDL.LU R69, [R1+0x368] ;  /* 0x0003680001457983 */ /* 0x000ea20000300800 */
[----:B------:R-:W-:-:S03]  /*b100*/  IADD3 R82, P5, PT, R160, R165, RZ ;  /* 0x000000a5a0527210 */ /* 0x000fc60007fbe0ff */
[----:B------:R-:W2:Y:S04]  /*b110*/  LDL.LU R59, [R1+0x344] ;  /* 0x00034400013b7983 */ /* 0x000ea80000300800 */
[----:B------:R-:W2:Y:S04]  /*b120*/  LDL.LU R57, [R1+0x360] ;  /* 0x0003600001397983 */ /* 0x000ea80000300800 */
[----:B------:R-:W2:Y:S04]  /*b130*/  LDL.LU R53, [R1+0x33c] ;  /* 0x00033c0001357983 */ /* 0x000ea80000300800 */
[----:B------:R-:W2:Y:S04]  /*b140*/  LDL.LU R51, [R1+0x358] ;  /* 0x0003580001337983 */ /* 0x000ea80000300800 */
[----:B------:R-:W2:Y:S01]  /*b150*/  LDL.LU R49, [R1+0x334] ;  /* 0x0003340001317983 */ /* 0x000ea20000300800 */
[----:B------:R-:W-:-:S03]  /*b160*/  IMAD.X R160, R161, 0x1, R163, P5 ;  /* 0x00000001a1a07824 */ /* 0x000fc600028e06a3 */
[----:B------:R-:W2:Y:S04]  /*b170*/  LDL.LU R35, [R1+0x350] ;  /* 0x0003500001237983 */ /* 0x000ea80000300800 */
[----:B------:R-:W2:Y:S04]  /*b180*/  LDL.LU R33, [R1+0x32c] ;  /* 0x00032c0001217983 */ /* 0x000ea80000300800 */
[----:B------:R-:W2:Y:S04]  /*b190*/  LDL.LU R31, [R1+0x348] ;  /* 0x00034800011f7983 */ /* 0x000ea80000300800 */
[----:B-1----:R-:W2:Y:S04]  /*b1a0*/  LDL.LU R4, [R1+0x324] ;  /* 0x0003240001047983 */ /* 0x002ea80000300800 */
[----:B------:R-:W2:Y:S04]  /*b1b0*/  LDL.LU R29, [R1+0x340] ;  /* 0x00034000011d7983 */ /* 0x000ea80000300800 */
[----:B------:R-:W2:Y:S04]  /*b1c0*/  LDL.LU R21, [R1+0x31c] ;  /* 0x00031c0001157983 */ /* 0x000ea80000300800 */
[----:B------:R-:W2:Y:S01]  /*b1d0*/  LDL.LU R19, [R1+0x338] ;  /* 0x0003380001137983 */ /* 0x000ea20000300800 */
[----:B---3--:R-:W-:-:S02]  /*b1e0*/  IADD3 R11, P5, PT, R11, R162, RZ ;  /* 0x000000a20b0b7210 */ /* 0x008fc40007fbe0ff */
[----:B----4-:R-:W-:-:S03]  /*b1f0*/  IADD3 R9, P6, PT, R9, R162, RZ ;  /* 0x000000a209097210 */ /* 0x010fc60007fde0ff */
[----:B------:R1:W-:Y:S04]  /*b200*/  STL [R1+0x380], R11 ;  /* 0x0003800b01007387 */ /* 0x0003e80000100800 */
[----:B------:R-:W3:Y:S04]  /*b210*/  LDL.LU R17, [R1+0x330] ;  /* 0x0003300001117983 */ /* 0x000ee80000300800 */
[----:B-1----:R-:W4:Y:S04]  /*b220*/  LDL.LU R11, [R1+0x314] ;  /* 0x00031400010b7983 */ /* 0x002f280000300800 */
[----:B------:R1:W-:Y:S04]  /*b230*/  STL [R1+0x37c], R9 ;  /* 0x00037c0901007387 */ /* 0x0003e80000100800 */
[----:B-1----:R-:W4:Y:S01]  /*b240*/  LDL.LU R9, [R1+0x328] ;  /* 0x0003280001097983 */ /* 0x002f220000300800 */
[-C--:B--2---:R-:W-:Y:S01]  /*b250*/  IADD3 R109, P2, PT, R109, R162.reuse, RZ ;  /* 0x000000a26d6d7210 */ /* 0x084fe20007f5e0ff */
[--C-:B------:R-:W-:Y:S01]  /*b260*/  IMAD.X R107, R107, 0x1, R3.reuse, P3 ;  /* 0x000000016b6b7824 */ /* 0x100fe200018e0603 */
[-C--:B------:R-:W-:Y:S01]  /*b270*/  IADD3 R105, P3, PT, R105, R162.reuse, RZ ;  /* 0x000000a269697210 */ /* 0x080fe20007f7e0ff */
[--C-:B------:R-:W-:Y:S01]  /*b280*/  IMAD.X R99, R99, 0x1, R3.reuse, P4 ;  /* 0x0000000163637824 */ /* 0x100fe200020e0603 */
[----:B------:R-:W-:Y:S01]  /*b290*/  IADD3 R97, P4, PT, R97, R162, RZ ;  /* 0x000000a261617210 */ /* 0x000fe20007f9e0ff */
[----:B------:R1:W-:Y:S01]  /*b2a0*/  STL [R1+0x378], R109 ;  /* 0x0003786d01007387 */ /* 0x0003e20000100800 */
[----:B------:R-:W-:-:S03]  /*b2b0*/  IMAD.X R91, R91, 0x1, R3, P5 ;  /* 0x000000015b5b7824 */ /* 0x000fc600028e0603 */
[----:B------:R2:W-:Y:S01]  /*b2c0*/  STL [R1+0x288], R107 ;  /* 0x0002886b01007387 */ /* 0x0005e20000100800 */
[----:B------:R-:W-:-:S03]  /*b2d0*/  IADD3 R89, P5, PT, R89, R162, RZ ;  /* 0x000000a259597210 */ /* 0x000fc60007fbe0ff */
        /* <DEDUP_REMOVED lines=36> */
[----:B------:R-:W-:Y:S01]  /*b520*/  STL [R1+0x324], R4 ;  /* 0x0003240401007387 */ /* 0x000fe20000100800 */
[----:B------:R-:W-:-:S03]  /*b530*/  IMAD.X R19, R19, 0x1, R3, P5 ;  /* 0x0000000113137824 */ /* 0x000fc600028e0603 */
[----:B------:R0:W-:Y:S04]  /*b540*/  STL [R1+0x32c], R33 ;  /* 0x00032c2101007387 */ /* 0x0001e80000100800 */
[----:B------:R0:W-:Y:S04]  /*b550*/  STL [R1+0x348], R31 ;  /* 0x0003481f01007387 */ /* 0x0001e80000100800 */
[----:B------:R0:W-:Y:S04]  /*b560*/  STL [R1+0x340], R29 ;  /* 0x0003401d01007387 */ /* 0x0001e80000100800 */
[----:B------:R0:W-:Y:S04]  /*b570*/  STL [R1+0x31c], R21 ;  /* 0x00031c1501007387 */ /* 0x0001e80000100800 */
[----:B------:R0:W-:Y:S04]  /*b580*/  STL [R1+0x338], R19 ;  /* 0x0003381301007387 */ /* 0x0001e80000100800 */
[----:B------:R-:W2:Y:S01]  /*b590*/  LDL.LU R115, [R1+0x30c] ;  /* 0x00030c0001737983 */ /* 0x000ea20000300800 */
[----:B---3--:R-:W-:Y:S01]  /*b5a0*/  IMAD.X R17, R17, 0x1, R3, P6 ;  /* 0x0000000111117824 */ /* 0x008fe200030e0603 */
[----:B----4-:R-:W-:-:S04]  /*b5b0*/  IADD3 R11, P6, PT, R11, R162, RZ ;  /* 0x000000a20b0b7210 */ /* 0x010fc80007fde0ff */
[----:B------:R3:W-:Y:S04]  /*b5c0*/  STL [R1+0x330], R17 ;  /* 0x0003301101007387 */ /* 0x0007e80000100800 */
[----:B------:R-:W4:Y:S04]  /*b5d0*/  LDL.LU R113, [R1+0x320] ;  /* 0x0003200001717983 */ /* 0x000f280000300800 */
[----:B------:R0:W-:Y:S04]  /*b5e0*/  STL [R1+0x314], R11 ;  /* 0x0003140b01007387 */ /* 0x0001e80000100800 */
[----:B------:R-:W4:Y:S01]  /*b5f0*/  LDL.LU R111, [R1+0x304] ;  /* 0x00030400016f7983 */ /* 0x000f220000300800 */
[----:B------:R-:W-:-:S05]  /*b600*/  IMAD.X R9, R9, 0x1, R3, P2 ;  /* 0x0000000109097824 */ /* 0x000fca00010e0603 */
[----:B------:R0:W-:Y:S04]  /*b610*/  STL [R1+0x328], R9 ;  /* 0x0003280901007387 */ /* 0x0001e80000100800 */
[----:B-1----:R-:W4:Y:S04]  /*b620*/  LDL.LU R109, [R1+0x318] ;  /* 0x00031800016d7983 */ /* 0x002f280000300800 */
[----:B--2---:R-:W2:Y:S04]  /*b630*/  LDL.LU R107, [R1+0x2fc] ;  /* 0x0002fc00016b7983 */ /* 0x004ea80000300800 */
[----:B0-----:R-:W2:Y:S04]  /*b640*/  LDL.LU R105, [R1+0x310] ;  /* 0x0003100001697983 */ /* 0x001ea80000300800 */
        /* <DEDUP_REMOVED lines=22> */
[----:B---3--:R-:W3:Y:S04]  /*b7b0*/  LDL.LU R17, [R1+0x2b0] ;  /* 0x0002b00001117983 */ /* 0x008ee80000300800 */
[----:B------:R-:W3:Y:S04]  /*b7c0*/  LDL.LU R11, [R1+0x2a8] ;  /* 0x0002a800010b7983 */ /* 0x000ee80000300800 */
[----:B------:R-:W3:Y:S01]  /*b7d0*/  LDL.LU R9, [R1+0x2a0] ;  /* 0x0002a00001097983 */ /* 0x000ee20000300800 */
[----:B------:R-:W-:Y:S01]  /*b7e0*/  IADD3 R115, P2, PT, R115, R162, RZ ;  /* 0x000000a273737210 */ /* 0x000fe20007f5e0ff */
[----:B------:R-:W-:-:S04]  /*b7f0*/  USHF.L.U32 UR4, UR4, 0x1f, URZ ;  /* 0x0000001f04047899 */ /* 0x000fc800080006ff */
[----:B------:R0:W-:Y:S02]  /*b800*/  STL [R1+0x30c], R115 ;  /* 0x00030c7301007387 */ /* 0x0001e40000100800 */
[----:B------:R-:W-:-:S04]  /*b810*/  IMAD.U32 R4, RZ, RZ, UR4 ;  /* 0x00000004ff047e24 */ /* 0x000fc8000f8e00ff */
[----:B------:R-:W1:Y:S01]  /*b820*/  SYNCS.PHASECHK.TRANS64.TRYWAIT P5, [UR12], R4 ;  /* 0x00000004ff0075a7 */ /* 0x000e6200080a110c */
[----:B----4-:R-:W-:Y:S01]  /*b830*/  IMAD.X R113, R113, 0x1, R3, P3 ;  /* 0x0000000171717824 */ /* 0x010fe200018e0603 */
[----:B------:R-:W-:-:S04]  /*b840*/  IADD3 R111, P3, PT, R111, R162, RZ ;  /* 0x000000a26f6f7210 */ /* 0x000fc80007f7e0ff */
[----:B------:R0:W-:Y:S04]  /*b850*/  STL [R1+0x320], R113 ;  /* 0x0003207101007387 */ /* 0x0001e80000100800 */
[----:B------:R0:W-:Y:S01]  /*b860*/  STL [R1+0x304], R111 ;  /* 0x0003046f01007387 */ /* 0x0001e20000100800 */
[----:B------:R-:W-:Y:S01]  /*b870*/  IMAD.X R109, R109, 0x1, R3, P4 ;  /* 0x000000016d6d7824 */ /* 0x000fe200020e0603 */
[----:B--2---:R-:W-:-:S04]  /*b880*/  IADD3 R107, P4, PT, R107, R162, RZ ;  /* 0x000000a26b6b7210 */ /* 0x004fc80007f9e0ff */
        /* <DEDUP_REMOVED lines=23> */
[-C--:B------:R-:W-:Y:S01]  /*ba00*/  IADD3 R69, P2, PT, R69, R162.reuse, RZ ;  /* 0x000000a245457210 */ /* 0x080fe20007f5e0ff */
[----:B------:R-:W-:Y:S02]  /*ba10*/  IMAD.X R59, R59, 0x1, R3, P3 ;  /* 0x000000013b3b7824 */ /* 0x000fe400018e0603 */
        /* <DEDUP_REMOVED lines=14> */
[--C-:B------:R-:W-:Y:S01]  /*bb00*/  IMAD.X R29, R29, 0x1, R3.reuse, P3 ;  /* 0x000000011d1d7824 */ /* 0x100fe200018e0603 */
[----:B------:R-:W-:Y:S01]  /*bb10*/  IADD3 R21, P3, PT, R21, R162, RZ ;  /* 0x000000a215157210 */ /* 0x000fe20007f7e0ff */
[----:B------:R0:W-:Y:S01]  /*bb20*/  STL [R1+0x2b4], R35 ;  /* 0x0002b42301007387 */ /* 0x0001e20000100800 */
[----:B------:R-:W-:-:S03]  /*bb30*/  IMAD.X R19, R19, 0x1, R3, P4 ;  /* 0x0000000113137824 */ /* 0x000fc600020e0603 */
[----:B------:R0:W-:Y:S01]  /*bb40*/  STL [R1+0x2c8], R33 ;  /* 0x0002c82101007387 */ /* 0x0001e20000100800 */
[----:B---3--:R-:W-:-:S03]  /*bb50*/  IMAD.X R17, R17, 0x1, R3, P6 ;  /* 0x0000000111117824 */ /* 0x008fc600030e0603 */
[----:B------:R0:W-:Y:S01]  /*bb60*/  STL [R1+0x2ac], R31 ;  /* 0x0002ac1f01007387 */ /* 0x0001e20000100800 */
[----:B------:R-:W-:-:S03]  /*bb70*/  IMAD.X R11, R11, 0x1, R3, P2 ;  /* 0x000000010b0b7824 */ /* 0x000fc600010e0603 */
[----:B------:R0:W-:Y:S01]  /*bb80*/  STL [R1+0x2c0], R29 ;  /* 0x0002c01d01007387 */ /* 0x0001e20000100800 */
[----:B------:R-:W-:-:S03]  /*bb90*/  IMAD.X R9, R9, 0x1, R3, P3 ;  /* 0x0000000109097824 */ /* 0x000fc600018e0603 */
[----:B------:R0:W-:Y:S04]  /*bba0*/  STL [R1+0x2a4], R21 ;  /* 0x0002a41501007387 */ /* 0x0001e80000100800 */
[----:B------:R0:W-:Y:S04]  /*bbb0*/  STL [R1+0x2b8], R19 ;  /* 0x0002b81301007387 */ /* 0x0001e80000100800 */
[----:B------:R0:W-:Y:S04]  /*bbc0*/  STL [R1+0x2a0], R9 ;  /* 0x0002a00901007387 */ /* 0x0001e80000100800 */
[----:B------:R0:W-:Y:S04]  /*bbd0*/  STL [R1+0x2b0], R17 ;  /* 0x0002b01101007387 */ /* 0x0001e80000100800 */
[----:B------:R0:W-:Y:S01]  /*bbe0*/  STL [R1+0x2a8], R11 ;  /* 0x0002a80b01007387 */ /* 0x0001e20000100800 */
[----:B-1----:R-:W-:Y:S05]  /*bbf0*/  @!P5 BRA `(.L_x_8) ;  /* 0x000000a00088d947 */ /* 0x002fea0003800000 */
.L_x_16:
[----:B------:R1:W-:Y:S01]  /*bc00*/  STL [R1+0x96c], R94 ;  /* 0x00096c5e01007387 */ /* 0x0003e20000100800 */
[----:B------:R-:W-:-:S03]  /*bc10*/  VIADD R164, R164, 0x1 ;  /* 0x00000001a4a47836 */ /* 0x000fc60000000000 */
[----:B------:R2:W-:Y:S04]  /*bc20*/  STL [R1+0x968], R44 ;  /* 0x0009682c01007387 */ /* 0x0005e80000100800 */
[----:B------:R3:W-:Y:S01]  /*bc30*/  STL [R1+0x964], R45 ;  /* 0x0009642d01007387 */ /* 0x0007e20000100800 */
[----:B-1----:R-:W-:-:S03]  /*bc40*/  PRMT R94, RZ, 0x7610, R94 ;  /* 0x00007610ff5e7816 */ /* 0x002fc6000000005e */
[----:B------:R1:W-:Y:S04]  /*bc50*/  STL [R1+0x960], R95 ;  /* 0x0009605f01007387 */ /* 0x0003e80000100800 */
[----:B------:R4:W-:Y:S04]  /*bc60*/  STL [R1+0x95c], R101 ;  /* 0x00095c6501007387 */ /* 0x0009e80000100800 */
[----:B------:R0:W-:Y:S04]  /*bc70*/  STL [R1+0x958], R5 ;  /* 0x0009580501007387 */ /* 0x0001e80000100800 */
[----:B------:R0:W-:Y:S04]  /*bc80*/  STL [R1+0x954], R102 ;  /* 0x0009546601007387 */ /* 0x0001e80000100800 */
        /* <DEDUP_REMOVED lines=43> */
[----:B--2---:R-:W-:-:S03]  /*bf40*/  PRMT R44, RZ, 0x7610, R44 ;  /* 0x00007610ff2c7816 */ /* 0x004fc6000000002c */
[----:B------:R-:W-:Y:S04]  /*bf50*/  STL [R1+0x658], R163 ;  /* 0x000658a301007387 */ /* 0x000fe80000100800 */
[----:B------:R-:W-:Y:S01]  /*bf60*/  STL [R1+0x7ec], R163 ;  /* 0x0007eca301007387 */ /* 0x000fe20000100800 */
[----:B---3--:R-:W-:-:S03]  /*bf70*/  PRMT R45, RZ, 0x7610, R45 ;  /* 0x00007610ff2d7816 */ /* 0x008fc6000000002d */
[----:B------:R-:W-:Y:S04]  /*bf80*/  STL [R1+0x654], R162 ;  /* 0x000654a201007387 */ /* 0x000fe80000100800 */
[----:B------:R-:W-:Y:S01]  /*bf90*/  STL [R1+0x80c], R162 ;  /* 0x00080ca201007387 */ /* 0x000fe20000100800 */
[----:B-1----:R-:W-:-:S03]  /*bfa0*/  PRMT R95, RZ, 0x7610, R95 ;  /* 0x00007610ff5f7816 */ /* 0x002fc6000000005f */
[----:B------:R-:W-:Y:S04]  /*bfb0*/  STL [R1+0x650], R3 ;  /* 0x0006500301007387 */ /* 0x000fe80000100800 */
[----:B------:R-:W-:Y:S01]  /*bfc0*/  STL [R1+0x7d0], R3 ;  /* 0x0007d00301007387 */ /* 0x000fe20000100800 */
[----:B----4-:R-:W-:-:S03]  /*bfd0*/  PRMT R101, RZ, 0x7610, R101 ;  /* 0x00007610ff657816 */ /* 0x010fc60000000065 */
[----:B------:R1:W-:Y:S01]  /*bfe0*/  STL.S16 [R1+0x190], R94 ;  /* 0x0001905e01007387 */ /* 0x0003e20000100600 */
[----:B0-----:R-:W-:Y:S02]  /*bff0*/  PRMT R5, RZ, 0x7610, R5 ;  /* 0x00007610ff057816 */ /* 0x001fe40000000005 */
[----:B------:R-:W-:Y:S01]  /*c000*/  PRMT R102, RZ, 0x7610, R102 ;  /* 0x00007610ff667816 */ /* 0x000fe20000000066 */
[----:B-1----:R-:W2:Y:S04]  /*c010*/  LDL.LU R94, [R1+0x96c] ;  /* 0x00096c00015e7983 */ /* 0x002ea80000300800 */
[----:B------:R0:W-:Y:S01]  /*c020*/  STL.S16 [R1+0x194], R44 ;  /* 0x0001942c01007387 */ /* 0x0001e20000100600 */
[----:B------:R-:W-:-:S03]  /*c030*/  PRMT R6, RZ, 0x7610, R6 ;  /* 0x00007610ff067816 */ /* 0x000fc60000000006 */
[----:B0-----:R-:W3:Y:S04]  /*c040*/  LDL.LU R44, [R1+0x968] ;  /* 0x00096800012c7983 */ /* 0x001ee80000300800 */
[----:B------:R0:W-:Y:S01]  /*c050*/  STL.S16 [R1+0x284], R45 ;  /* 0x0002842d01007387 */ /* 0x0001e20000100600 */
[----:B------:R-:W-:-:S03]  /*c060*/  PRMT R47, RZ, 0x7610, R47 ;  /* 0x00007610ff2f7816 */ /* 0x000fc6000000002f */
[----:B0-----:R-:W4:Y:S04]  /*c070*/  LDL.LU R45, [R1+0x964] ;  /* 0x00096400012d7983 */ /* 0x001f280000300800 */
[----:B------:R0:W-:Y:S01]  /*c080*/  STL.S16 [R1+0x388], R95 ;  /* 0x0003885f01007387 */ /* 0x0001e20000100600 */
[----:B------:R-:W-:-:S03]  /*c090*/  PRMT R7, RZ, 0x7610, R7 ;  /* 0x00007610ff077816 */ /* 0x000fc60000000007 */
[----:B0-----:R-:W2:Y:S04]  /*c0a0*/  LDL.LU R95, [R1+0x960] ;  /* 0x00096000015f7983 */ /* 0x001ea80000300800 */
        /* <DEDUP_REMOVED lines=29> */
[----:B0-----:R-:W2:Y:S01]  /*c280*/  LDL.LU R55, [R1+0x938] ;  /* 0x0009380001377983 */ /* 0x001ea20000300800 */
[----:B------:R-:W-:Y:S02]  /*c290*/  PRMT R23, RZ, 0x7610, R23 ;  /* 0x00007610ff177816 */ /* 0x000fe40000000017 */
[----:B------:R-:W-:Y:S01]  /*c2a0*/  PRMT R63, RZ, 0x7610, R63 ;  /* 0x00007610ff3f7816 */ /* 0x000fe2000000003f */
[----:B------:R0:W-:Y:S01]  /*c2b0*/  STL.S16 [R1+0x198], R60 ;  /* 0x0001983c01007387 */ /* 0x0001e20000100600 */
[----:B------:R-:W-:Y:S02]  /*c2c0*/  PRMT R64, RZ, 0x7610, R64 ;  /* 0x00007610ff407816 */ /* 0x000fe40000000040 */
[----:B------:R-:W-:Y:S02]  /*c2d0*/  PRMT R24, RZ, 0x7610, R24 ;  /* 0x00007610ff187816 */ /* 0x000fe40000000018 */
[----:B------:R-:W-:Y:S02]  /*c2e0*/  PRMT R25, RZ, 0x7610, R25 ;  /* 0x00007610ff197816 */ /* 0x000fe40000000019 */
[----:B------:R-:W-:-:S02]  /*c2f0*/  PRMT R65, RZ, 0x7610, R65 ;  /* 0x00007610ff417816 */ /* 0x000fc40000000041 */
[----:B------:R-:W-:Y:S01]  /*c300*/  PRMT R66, RZ, 0x7610, R66 ;  /* 0x00007610ff427816 */ /* 0x000fe20000000042 */
[----:B0-----:R-:W2:Y:S01]  /*c310*/  LDL.LU R60, [R1+0x934] ;  /* 0x00093400013c7983 */ /* 0x001ea20000300800 */
[----:B------:R-:W-:Y:S02]  /*c320*/  PRMT R26, RZ, 0x7610, R26 ;  /* 0x00007610ff1a7816 */ /* 0x000fe4000000001a */
[----:B------:R-:W-:Y:S01]  /*c330*/  PRMT R27, RZ, 0x7610, R27 ;  /* 0x00007610ff1b7816 */ /* 0x000fe2000000001b */
[----:B------:R0:W-:Y:S01]  /*c340*/  STL.S16 [R1+0x19c], R14 ;  /* 0x00019c0e01007387 */ /* 0x0001e20000100600 */
[----:B------:R-:W-:Y:S02]  /*c350*/  PRMT R67, RZ, 0x7610, R67 ;  /* 0x00007610ff437816 */ /* 0x000fe40000000043 */
[----:B------:R-:W-:Y:S02]  /*c360*/  PRMT R78, RZ, 0x7610, R78 ;  /* 0x00007610ff4e7816 */ /* 0x000fe4000000004e */
[----:B------:R-:W-:-:S02]  /*c370*/  PRMT R36, RZ, 0x7610, R36 ;  /* 0x00007610ff247816 */ /* 0x000fc40000000024 */
[----:B------:R-:W-:Y:S02]  /*c380*/  PRMT R37, RZ, 0x7610, R37 ;  /* 0x00007610ff257816 */ /* 0x000fe40000000025 */
[----:B------:R-:W-:Y:S01]  /*c390*/  PRMT R79, RZ, 0x7610, R79 ;  /* 0x00007610ff4f7816 */ /* 0x000fe2000000004f */
[----:B0-----:R-:W2:Y:S01]  /*c3a0*/  LDL.LU R14, [R1+0x930] ;  /* 0x00093000010e7983 */ /* 0x001ea20000300800 */
[----:B------:R-:W-:Y:S02]  /*c3b0*/  PRMT R80, RZ, 0x7610, R80 ;  /* 0x00007610ff507816 */ /* 0x000fe40000000050 */
[----:B------:R-:W-:Y:S01]  /*c3c0*/  PRMT R38, RZ, 0x7610, R38 ;  /* 0x00007610ff267816 */ /* 0x000fe20000000026 */
[----:B------:R0:W-:Y:S01]  /*c3d0*/  STL.S16 [R1+0x38c], R15 ;  /* 0x00038c0f01007387 */ /* 0x0001e20000100600 */
[----:B------:R-:W-:Y:S02]  /*c3e0*/  PRMT R158, RZ, 0x7610, R158 ;  /* 0x00007610ff9e7816 */ /* 0x000fe4000000009e */
[----:B------:R-:W-:-:S02]  /*c3f0*/  PRMT R81, RZ, 0x7610, R81 ;  /* 0x00007610ff517816 */ /* 0x000fc40000000051 */
[----:B------:R-:W-:Y:S02]  /*c400*/  PRMT R160, RZ, 0x7610, R160 ;  /* 0x00007610ffa07816 */ /* 0x000fe400000000a0 */
[----:B------:R-:W-:Y:S02]  /*c410*/  PRMT R82, RZ, 0x7610, R82 ;  /* 0x00007610ff527816 */ /* 0x000fe40000000052 */
[----:B------:R-:W-:Y:S01]  /*c420*/  PRMT R4, RZ, 0x7610, R4 ;  /* 0x00007610ff047816 */ /* 0x000fe20000000004 */
[----:B0-----:R-:W2:Y:S01]  /*c430*/  LDL.LU R15, [R1+0x92c] ;  /* 0x00092c00010f7983 */ /* 0x001ea20000300800 */
[----:B------:R-:W-:Y:S02]  /*c440*/  PRMT R161, RZ, 0x7610, R161 ;  /* 0x00007610ffa17816 */ /* 0x000fe400000000a1 */
[----:B------:R-:W-:Y:S01]  /*c450*/  PRMT R159, RZ, 0x7610, R159 ;  /* 0x00007610ff9f7816 */ /* 0x000fe2000000009f */
[----:B------:R0:W-:Y:S01]  /*c460*/  STL.S16 [R1+0x390], R61 ;  /* 0x0003903d01007387 */ /* 0x0001e20000100600 */
[----:B------:R-:W-:-:S02]  /*c470*/  PRMT R157, RZ, 0x7610, R157 ;  /* 0x00007610ff9d7816 */ /* 0x000fc4000000009d */
[----:B------:R-:W-:Y:S02]  /*c480*/  PRMT R155, RZ, 0x7610, R155 ;  /* 0x00007610ff9b7816 */ /* 0x000fe4000000009b */
        /* <DEDUP_REMOVED lines=60> */
[----:B------:R0:W-:Y:S04]  /*c850*/  STL.S16 [R1+0x480], R25 ;  /* 0x0004801901007387 */ /* 0x0001e80000100600 */
[----:B0-----:R-:W2:Y:S04]  /*c860*/  LDL.LU R25, [R1+0x90c] ;  /* 0x00090c0001197983 */ /* 0x001ea80000300800 */
        /* <DEDUP_REMOVED lines=10> */
[----:B------:R-:W-:Y:S04]  /*c910*/  STL [R1+0x860], R163 ;  /* 0x000860a301007387 */ /* 0x000fe80000100800 */
        /* <DEDUP_REMOVED lines=8> */
[----:B------:R0:W-:Y:S01]  /*c9a0*/  STL.S16 [R1+0x464], R80 ;  /* 0x0004645001007387 */ /* 0x0001e20000100600 */
[----:B------:R-:W-:-:S03]  /*c9b0*/  PRMT R165, RZ, 0x7610, R165 ;  /* 0x00007610ffa57816 */ /* 0x000fc600000000a5 */
        /* <DEDUP_REMOVED lines=12> */
[----:B------:R-:W-:Y:S04]  /*ca80*/  STL.S16 [R1+0x448], R161 ;  /* 0x000448a101007387 */ /* 0x000fe80000100600 */
[----:B------:R-:W-:Y:S01]  /*ca90*/  STL [R1+0x838], R165 ;  /* 0x000838a501007387 */ /* 0x000fe20000100800 */
[----:B------:R-:W-:Y:S01]  /*caa0*/  PRMT R3, RZ, 0x7610, R3 ;  /* 0x00007610ff037816 */ /* 0x000fe20000000003 */
[----:B0-----:R-:W0:Y:S02]  /*cab0*/  LDC R4, c[0x0][0x3a0] ;  /* 0x0000e800ff047b82 */ /* 0x001e240000000800 */
[----:B------:R-:W-:Y:S04]  /*cac0*/  STL.S16 [R1+0x1ac], R159 ;  /* 0x0001ac9f01007387 */ /* 0x000fe80000100600 */
        /* <DEDUP_REMOVED lines=10> */
[----:B------:R-:W-:Y:S01]  /*cb70*/  STL.S16 [R1+0x420], R133 ;  /* 0x0004208501007387 */ /* 0x000fe20000100600 */
[----:B------:R-:W-:-:S03]  /*cb80*/  PRMT R2, RZ, 0x7610, R2 ;  /* 0x00007610ff027816 */ /* 0x000fc60000000002 */
        /* <DEDUP_REMOVED lines=8> */
[----:B------:R-:W-:Y:S04]  /*cc10*/  STL.64 [R1+0x840], R2 ;  /* 0x0008400201007387 */ /* 0x000fe80000100a00 */
        /* <DEDUP_REMOVED lines=8> */
[----:B------:R1:W-:Y:S04]  /*cca0*/  STL.S16 [R1+0x3e4], R9 ;  /* 0x0003e40901007387 */ /* 0x0003e80000100600 */
[----:B-1----:R-:W2:Y:S04]  /*ccb0*/  LDL.LU R9, [R1+0x570] ;  /* 0x0005700001097983 */ /* 0x002ea80000300800 */
[----:B------:R-:W-:Y:S04]  /*ccc0*/  STL.S16 [R1+0x3e0], R77 ;  /* 0x0003e04d01007387 */ /* 0x000fe80000100600 */
[----:B------:R1:W-:Y:S01]  /*ccd0*/  STL.S16 [R1+0x3dc], R11 ;  /* 0x0003dc0b01007387 */ /* 0x0003e20000100600 */
[----:B------:R-:W-:-:S03]  /*cce0*/  PRMT R2, RZ, 0x7610, R2 ;  /* 0x00007610ff027816 */ /* 0x000fc60000000002 */
[----:B-1----:R-:W3:Y:S04]  /*ccf0*/  LDL.LU R11, [R1+0x574] ;  /* 0x00057400010b7983 */ /* 0x002ee80000300800 */
[----:B------:R-:W-:Y:S04]  /*cd00*/  STL.S16 [R1+0x3d8], R75 ;  /* 0x0003d84b01007387 */ /* 0x000fe80000100600 */
[----:B------:R1:W-:Y:S01]  /*cd10*/  STL.S16 [R1+0x3d4], R29 ;  /* 0x0003d41d01007387 */ /* 0x0003e20000100600 */
[----:B------:R-:W-:Y:S02]  /*cd20*/  PRMT R163, RZ, 0x7610, R163 ;  /* 0x00007610ffa37816 */ /* 0x000fe400000000a3 */
[----:B------:R-:W-:Y:S01]  /*cd30*/  PRMT R162, RZ, 0x7610, R162 ;  /* 0x00007610ffa27816 */ /* 0x000fe200000000a2 */
[----:B-1----:R-:W4:Y:S04]  /*cd40*/  LDL.LU R29, [R1+0x578] ;  /* 0x00057800011d7983 */ /* 0x002f280000300800 */
[----:B------:R-:W-:Y:S04]  /*cd50*/  STL.S16 [R1+0x3d0], R73 ;  /* 0x0003d04901007387 */ /* 0x000fe80000100600 */
[----:B------:R-:W-:Y:S04]  /*cd60*/  STL.S16 [R1+0x3cc], R71 ;  /* 0x0003cc4701007387 */ /* 0x000fe80000100600 */
[----:B------:R1:W-:Y:S01]  /*cd70*/  STL.S16 [R1+0x3c8], R21 ;  /* 0x0003c81501007387 */ /* 0x0003e20000100600 */
[----:B------:R-:W-:-:S03]  /*cd80*/  PRMT R3, RZ, 0x7610, R3 ;  /* 0x00007610ff037816 */ /* 0x000fc60000000003 */
[----:B-1----:R-:W4:Y:S04]  /*cd90*/  LDL.LU R21, [R1+0x57c] ;  /* 0x00057c0001157983 */ /* 0x002f280000300800 */
[----:B------:R-:W-:Y:S04]  /*cda0*/  STL.S16 [R1+0x3c4], R69 ;  /* 0x0003c44501007387 */ /* 0x000fe80000100600 */
[----:B------:R-:W-:Y:S04]  /*cdb0*/  STL.S16 [R1+0x3c0], R59 ;  /* 0x0003c03b01007387 */ /* 0x000fe80000100600 */
[----:B------:R-:W-:Y:S04]  /*cdc0*/  STL.S16 [R1+0x3bc], R57 ;  /* 0x0003bc3901007387 */ /* 0x000fe80000100600 */
[----:B------:R1:W-:Y:S04]  /*cdd0*/  STL.S16 [R1+0x3b8], R2 ;  /* 0x0003b80201007387 */ /* 0x0003e80000100600 */
[----:B-1----:R-:W4:Y:S04]  /*cde0*/  LDL.LU R2, [R1+0x580] ;  /* 0x0005800001027983 */ /* 0x002f280000300800 */
[----:B------:R-:W-:Y:S04]  /*cdf0*/  STL.S16 [R1+0x3b4], R53 ;  /* 0x0003b43501007387 */ /* 0x000fe80000100600 */
[----:B------:R-:W-:Y:S04]  /*ce00*/  STL.S16 [R1+0x3b0], R51 ;  /* 0x0003b03301007387 */ /* 0x000fe80000100600 */
[----:B------:R-:W-:Y:S04]  /*ce10*/  STL.64 [R1+0x880], R162 ;  /* 0x000880a201007387 */ /* 0x000fe80000100a00 */
[----:B------:R1:W-:Y:S01]  /*ce20*/  STL.S16 [R1+0x274], R3 ;  /* 0x0002740301007387 */ /* 0x0003e20000100600 */
[----:B-----5:R-:W-:-:S03]  /*ce30*/  IMAD.MOV.U32 R85, RZ, RZ, R84 ;  /* 0x000000ffff557224 */ /* 0x020fc600078e0054 */
[----:B-1----:R-:W4:Y:S04]  /*ce40*/  LDL.LU R3, [R1+0x584] ;  /* 0x0005840001037983 */ /* 0x002f280000300800 */
[----:B------:R-:W-:Y:S04]  /*ce50*/  STL.S16 [R1+0x3ac], R49 ;  /* 0x0003ac3101007387 */ /* 0x000fe80000100600 */
[----:B------:R-:W-:Y:S04]  /*ce60*/  STL.S16 [R1+0x3a8], R35 ;  /* 0x0003a82301007387 */ /* 0x000fe80000100600 */
[----:B------:R1:W-:Y:S04]  /*ce70*/  STL.S16 [R1+0x3a4], R17 ;  /* 0x0003a41101007387 */ /* 0x0003e80000100600 */
[----:B-1----:R-:W4:Y:S04]  /*ce80*/  LDL.LU R17, [R1+0x588] ;  /* 0x0005880001117983 */ /* 0x002f280000300800 */
[----:B------:R-:W-:Y:S04]  /*ce90*/  STL.S16 [R1+0x3a0], R33 ;  /* 0x0003a02101007387 */ /* 0x000fe80000100600 */
[----:B------:R1:W-:Y:S04]  /*cea0*/  STL.S16 [R1+0x278], R19 ;  /* 0x0002781301007387 */ /* 0x0003e80000100600 */
[----:B-1----:R-:W4:Y:S04]  /*ceb0*/  LDL.LU R19, [R1+0x58c] ;  /* 0x00058c0001137983 */ /* 0x002f280000300800 */
[----:B------:R1:W-:Y:S04]  /*cec0*/  STL.S16 [R1+0x280], R31 ;  /* 0x0002801f01007387 */ /* 0x0003e80000100600 */
[----:B------:R-:W-:Y:S04]  /*ced0*/  STL [R1+0x660], R164 ;  /* 0x000660a401007387 */ /* 0x000fe80000100800 */
[----:B------:R-:W-:Y:S01]  /*cee0*/  STL [R1+0x7f0], R164 ;  /* 0x0007f0a401007387 */ /* 0x000fe20000100800 */
[----:B--2---:R-:W-:-:S03]  /*cef0*/  IMAD.MOV.U32 R84, RZ, RZ, R9 ;  /* 0x000000ffff547224 */ /* 0x004fc600078e0009 */
[----:B------:R-:W2:Y:S01]  /*cf00*/  LDL.LU R9, [R1+0x590] ;  /* 0x0005900001097983 */ /* 0x000ea20000300800 */
[----:B------:R-:W-:Y:S02]  /*cf10*/  IMAD.MOV.U32 R87, RZ, RZ, R86 ;  /* 0x000000ffff577224 */ /* 0x000fe400078e0056 */
[----:B------:R-:W-:Y:S01]  /*cf20*/  IMAD.MOV.U32 R105, RZ, RZ, R104 ;  /* 0x000000ffff697224 */ /* 0x000fe200078e0068 */
[----:B------:R-:W-:Y:S01]  /*cf30*/  STL.64 [R1+0x848], R84 ;  /* 0x0008485401007387 */ /* 0x000fe20000100a00 */
[----:B---3--:R-:W-:-:S03]  /*cf40*/  IMAD.MOV.U32 R86, RZ, RZ, R11 ;  /* 0x000000ffff567224 */ /* 0x008fc600078e000b */
[----:B------:R-:W3:Y:S04]  /*cf50*/  LDL.LU R11, [R1+0x594] ;  /* 0x00059400010b7983 */ /* 0x000ee80000300800 */
[----:B------:R-:W-:Y:S01]  /*cf60*/  STL.64 [R1+0x850], R86 ;  /* 0x0008505601007387 */ /* 0x000fe20000100a00 */
[----:B------:R-:W-:Y:S02]  /*cf70*/  IMAD.MOV.U32 R107, RZ, RZ, R106 ;  /* 0x000000ffff6b7224 */ /* 0x000fe400078e006a */
[----:B----4-:R-:W-:Y:S02]  /*cf80*/  IMAD.MOV.U32 R104, RZ, RZ, R29 ;  /* 0x000000ffff687224 */ /* 0x010fe400078e001d */
[----:B------:R-:W4:Y:S04]  /*cf90*/  LDL.LU R29, [R1+0x598] ;  /* 0x00059800011d7983 */ /* 0x000f280000300800 */
[----:B-1----:R-:W4:Y:S01]  /*cfa0*/  LDL.LU R31, [R1+0x59c] ;  /* 0x00059c00011f7983 */ /* 0x002f220000300800 */
[----:B------:R-:W-:-:S03]  /*cfb0*/  IMAD.MOV.U32 R125, RZ, RZ, R124 ;  /* 0x000000ffff7d7224 */ /* 0x000fc600078e007c */
[----:B------:R-:W-:Y:S04]  /*cfc0*/  STL.64 [R1+0x858], R104 ;  /* 0x0008586801007387 */ /* 0x000fe80000100a00 */
[----:B------:R-:W4:Y:S04]  /*cfd0*/  LDL.LU R49, [R1+0x5a0] ;  /* 0x0005a00001317983 */ /* 0x000f280000300800 */
[----:B------:R-:W4:Y:S01]  /*cfe0*/  LDL.LU R51, [R1+0x5a4] ;  /* 0x0005a40001337983 */ /* 0x000f220000300800 */
[----:B------:R-:W-:-:S03]  /*cff0*/  IMAD.MOV.U32 R106, RZ, RZ, R21 ;  /* 0x000000ffff6a7224 */ /* 0x000fc600078e0015 */
[----:B------:R-:W4:Y:S01]  /*d000*/  LDL.LU R69, [R1+0x5a8] ;  /* 0x0005a80001457983 */ /* 0x000f220000300800 */
[----:B------:R-:W-:-:S03]  /*d010*/  IMAD.MOV.U32 R127, RZ, RZ, R126 ;  /* 0x000000ffff7f7224 */ /* 0x000fc600078e007e */
[----:B------:R-:W4:Y:S04]  /*d020*/  LDL.LU R59, [R1+0x5ac] ;  /* 0x0005ac00013b7983 */ /* 0x000f280000300800 */
[----:B------:R-:W4:Y:S01]  /*d030*/  LDL.LU R57, [R1+0x5b0] ;  /* 0x0005b00001397983 */ /* 0x000f220000300800 */
[----:B------:R-:W-:-:S03]  /*d040*/  IMAD.MOV.U32 R143, RZ, RZ, R142 ;  /* 0x000000ffff8f7224 */ /* 0x000fc600078e008e */
[----:B------:R-:W-:Y:S04]  /*d050*/  STL.64 [R1+0x868], R106 ;  /* 0x0008686a01007387 */ /* 0x000fe80000100a00 */
[----:B------:R-:W4:Y:S01]  /*d060*/  LDL.LU R53, [R1+0x5b4] ;  /* 0x0005b40001357983 */ /* 0x000f220000300800 */
[----:B------:R-:W-:-:S03]  /*d070*/  IMAD.MOV.U32 R124, RZ, RZ, R2 ;  /* 0x000000ffff7c7224 */ /* 0x000fc600078e0002 */
[----:B------:R-:W4:Y:S04]  /*d080*/  LDL.LU R2, [R1+0x5b8] ;  /* 0x0005b80001027983 */ /* 0x000f280000300800 */
[----:B------:R-:W-:Y:S01]  /*d090*/  STL.64 [R1+0x870], R124 ;  /* 0x0008707c01007387 */ /* 0x000fe20000100a00 */
[----:B------:R-:W-:Y:S02]  /*d0a0*/  IMAD.MOV.U32 R145, RZ, RZ, R144 ;  /* 0x000000ffff917224 */ /* 0x000fe400078e0090 */
[----:B------:R-:W-:Y:S02]  /*d0b0*/  IMAD.MOV.U32 R126, RZ, RZ, R3 ;  /* 0x000000ffff7e7224 */ /* 0x000fe400078e0003 */
[----:B------:R-:W4:Y:S04]  /*d0c0*/  LDL.LU R3, [R1+0x5bc] ;  /* 0x0005bc0001037983 */ /* 0x000f280000300800 */
[----:B------:R-:W4:Y:S04]  /*d0d0*/  LDL.LU R35, [R1+0x5c0] ;  /* 0x0005c00001237983 */ /* 0x000f280000300800 */
[----:B------:R-:W-:Y:S01]  /*d0e0*/  STL.64 [R1+0x878], R126 ;  /* 0x0008787e01007387 */ /* 0x000fe20000100a00 */
[----:B------:R-:W-:-:S03]  /*d0f0*/  IMAD.MOV.U32 R142, RZ, RZ, R17 ;  /* 0x000000ffff8e7224 */ /* 0x000fc600078e0011 */
[----:B------:R-:W4:Y:S04]  /*d100*/  LDL.LU R17, [R1+0x5c4] ;  /* 0x0005c40001117983 */ /* 0x000f280000300800 */
[----:B------:R-:W4:Y:S04]  /*d110*/  LDL.LU R33, [R1+0x5c8] ;  /* 0x0005c80001217983 */ /* 0x000f280000300800 */
[----:B------:R-:W-:Y:S04]  /*d120*/  STL.64 [R1+0x888], R142 ;  /* 0x0008888e01007387 */ /* 0x000fe80000100a00 */
[----:B------:R-:W4:Y:S01]  /*d130*/  LDL.LU R21, [R1+0x5cc] ;  /* 0x0005cc0001157983 */ /* 0x000f220000300800 */
[----:B------:R-:W-:-:S03]  /*d140*/  IMAD.MOV.U32 R144, RZ, RZ, R19 ;  /* 0x000000ffff907224 */ /* 0x000fc600078e0013 */
[----:B------:R-:W4:Y:S04]  /*d150*/  LDL.LU R19, [R1+0x5d8] ;  /* 0x0005d80001137983 */ /* 0x000f280000300800 */
[----:B------:R-:W-:Y:S01]  /*d160*/  STL.64 [R1+0x890], R144 ;  /* 0x0008909001007387 */ /* 0x000fe20000100a00 */
[----:B--2---:R-:W-:-:S04]  /*d170*/  LOP3.LUT R9, R9, R8, RZ, 0x3c, !PT ;  /* 0x0000000809097212 */ /* 0x004fc800078e3cff */
[----:B------:R-:W-:-:S04]  /*d180*/  LOP3.LUT R8, R9, R8, RZ, 0x3c, !PT ;  /* 0x0000000809087212 */ /* 0x000fc800078e3cff */
[----:B------:R-:W-:-:S05]  /*d190*/  LOP3.LUT R9, R9, R8, RZ, 0x3c, !PT ;  /* 0x0000000809097212 */ /* 0x000fca00078e3cff */
[----:B------:R1:W-:Y:S04]  /*d1a0*/  STL.64 [R1+0x898], R8 ;  /* 0x0008980801007387 */ /* 0x0003e80000100a00 */
[----:B-1----:R-:W2:Y:S01]  /*d1b0*/  LDL.LU R8, [R1+0x5dc] ;  /* 0x0005dc0001087983 */ /* 0x002ea20000300800 */
[----:B---3--:R-:W-:-:S04]  /*d1c0*/  LOP3.LUT R11, R11, R10, RZ, 0x3c, !PT ;  /* 0x0000000a0b0b7212 */ /* 0x008fc800078e3cff */
[----:B------:R-:W-:Y:S02]  /*d1d0*/  LOP3.LUT R10, R11, R10, RZ, 0x3c, !PT ;  /* 0x0000000a0b0a7212 */ /* 0x000fe400078e3cff */
[----:B----4-:R-:W-:Y:S02]  /*d1e0*/  LOP3.LUT R29, R29, R28, RZ, 0x3c, !PT ;  /* 0x0000001c1d1d7212 */ /* 0x010fe400078e3cff */
[----:B------:R-:W-:Y:S02]  /*d1f0*/  LOP3.LUT R31, R31, R30, RZ, 0x3c, !PT ;  /* 0x0000001e1f1f7212 */ /* 0x000fe400078e3cff */
[----:B------:R-:W-:Y:S02]  /*d200*/  LOP3.LUT R28, R29, R28, RZ, 0x3c, !PT ;  /* 0x0000001c1d1c7212 */ /* 0x000fe400078e3cff */
[----:B------:R-:W-:Y:S02]  /*d210*/  LOP3.LUT R30, R31, R30, RZ, 0x3c, !PT ;  /* 0x0000001e1f1e7212 */ /* 0x000fe400078e3cff */
[----:B------:R-:W-:-:S02]  /*d220*/  LOP3.LUT R11, R11, R10, RZ, 0x3c, !PT ;  /* 0x0000000a0b0b7212 */ /* 0x000fc400078e3cff */
[----:B------:R-:W-:Y:S02]  /*d230*/  LOP3.LUT R29, R29, R28, RZ, 0x3c, !PT ;  /* 0x0000001c1d1d7212 */ /* 0x000fe400078e3cff */
[----:B------:R-:W-:Y:S01]  /*d240*/  LOP3.LUT R31, R31, R30, RZ, 0x3c, !PT ;  /* 0x0000001e1f1f7212 */ /* 0x000fe200078e3cff */
[----:B------:R-:W-:Y:S01]  /*d250*/  STL.64 [R1+0x8a0], R10 ;  /* 0x0008a00a01007387 */ /* 0x000fe20000100a00 */
[----:B------:R-:W-:-:S03]  /*d260*/  IMAD.MOV.U32 R109, RZ, RZ, R108 ;  /* 0x000000ffff6d7224 */ /* 0x000fc600078e006c */
[----:B------:R-:W-:Y:S01]  /*d270*/  STL.64 [R1+0x8b0], R28 ;  /* 0x0008b01c01007387 */ /* 0x000fe20000100a00 */
[----:B------:R-:W-:-:S03]  /*d280*/  IMAD.MOV.U32 R111, RZ, RZ, R110 ;  /* 0x000000ffff6f7224 */ /* 0x000fc600078e006e */
[----:B------:R1:W-:Y:S01]  /*d290*/  STL.64 [R1+0x8c0], R30 ;  /* 0x0008c01e01007387 */ /* 0x0003e20000100a00 */
[----:B------:R-:W-:Y:S02]  /*d2a0*/  IMAD.MOV.U32 R131, RZ, RZ, R130 ;  /* 0x000000ffff837224 */ /* 0x000fe400078e0082 */
[----:B------:R-:W-:Y:S01]  /*d2b0*/  IMAD.MOV.U32 R149, RZ, RZ, R148 ;  /* 0x000000ffff957224 */ /* 0x000fe200078e0094 */
[----:B-1----:R-:W3:Y:S04]  /*d2c0*/  LDL.LU R31, [R1+0x558] ;  /* 0x00055800011f7983 */ /* 0x002ee80000300800 */
[----:B------:R-:W4:Y:S04]  /*d2d0*/  LDL.LU R30, [R1+0x560] ;  /* 0x00056000011e7983 */ /* 0x000f280000300800 */
[----:B------:R-:W4:Y:S01]  /*d2e0*/  LDL.LU R29, [R1+0x564] ;  /* 0x00056400011d7983 */ /* 0x000f220000300800 */
[----:B------:R-:W-:-:S03]  /*d2f0*/  IMAD.MOV.U32 R108, RZ, RZ, R2 ;  /* 0x000000ffff6c7224 */ /* 0x000fc600078e0002 */
[----:B------:R-:W4:Y:S01]  /*d300*/  LDL.LU R2, [R1+0x550] ;  /* 0x0005500001027983 */ /* 0x000f220000300800 */
[----:B------:R-:W-:Y:S02]  /*d310*/  IMAD.MOV.U32 R89, RZ, RZ, R88 ;  /* 0x000000ffff597224 */ /* 0x000fe400078e0058 */
[----:B------:R-:W-:Y:S02]  /*d320*/  IMAD.MOV.U32 R71, RZ, RZ, R70 ;  /* 0x000000ffff477224 */ /* 0x000fe400078e0046 */
[----:B------:R-:W-:Y:S02]  /*d330*/  IMAD.MOV.U32 R88, RZ, RZ, R57 ;  /* 0x000000ffff587224 */ /* 0x000fe400078e0039 */
[----:B------:R-:W-:Y:S02]  /*d340*/  IMAD.MOV.U32 R70, RZ, RZ, R59 ;  /* 0x000000ffff467224 */ /* 0x000fe400078e003b */
[----:B------:R-:W-:Y:S02]  /*d350*/  IMAD.MOV.U32 R129, RZ, RZ, R128 ;  /* 0x000000ffff817224 */ /* 0x000fe400078e0080 */
[----:B------:R-:W-:-:S02]  /*d360*/  IMAD.MOV.U32 R110, RZ, RZ, R3 ;  /* 0x000000ffff6e7224 */ /* 0x000fc400078e0003 */
[----:B------:R-:W4:Y:S04]  /*d370*/  LDL.LU R3, [R1+0x554] ;  /* 0x0005540001037983 */ /* 0x000f280000300800 */
[----:B------:R-:W4:Y:S01]  /*d380*/  LDL.LU R28, [R1+0x52c] ;  /* 0x00052c00011c7983 */ /* 0x000f220000300800 */
[----:B------:R-:W-:Y:S02]  /*d390*/  IMAD.MOV.U32 R128, RZ, RZ, R35 ;  /* 0x000000ffff807224 */ /* 0x000fe400078e0023 */
[----:B------:R-:W-:Y:S02]  /*d3a0*/  IMAD.MOV.U32 R35, RZ, RZ, R34 ;  /* 0x000000ffff237224 */ /* 0x000fe400078e0022 */
[----:B------:R-:W-:Y:S02]  /*d3b0*/  IMAD.MOV.U32 R130, RZ, RZ, R17 ;  /* 0x000000ffff827224 */ /* 0x000fe400078e0011 */
[----:B------:R-:W4:Y:S04]  /*d3c0*/  LDL.LU R17, [R1+0x534] ;  /* 0x0005340001117983 */ /* 0x000f280000300800 */
[----:B------:R-:W4:Y:S04]  /*d3d0*/  LDL.LU R10, [R1+0x538] ;  /* 0x00053800010a7983 */ /* 0x000f280000300800 */
[----:B------:R-:W4:Y:S01]  /*d3e0*/  LDL.LU R11, [R1+0x51c] ;  /* 0x00051c00010b7983 */ /* 0x000f220000300800 */
[----:B------:R-:W-:-:S03]  /*d3f0*/  IMAD.MOV.U32 R148, RZ, RZ, R21 ;  /* 0x000000ffff947224 */ /* 0x000fc600078e0015 */
[----:B------:R-:W4:Y:S04]  /*d400*/  LDL.LU R21, [R1+0x520] ;  /* 0x0005200001157983 */ /* 0x000f280000300800 */
[----:B------:R-:W4:Y:S04]  /*d410*/  LDL.LU R57, [R1+0x500] ;  /* 0x0005000001397983 */ /* 0x000f280000300800 */
[----:B------:R-:W4:Y:S04]  /*d420*/  LDL.LU R59, [R1+0x504] ;  /* 0x00050400013b7983 */ /* 0x000f280000300800 */
[----:B------:R-:W4:Y:S04]  /*d430*/  LDL.LU R9, [R1+0x508] ;  /* 0x0005080001097983 */ /* 0x000f280000300800 */
[----:B------:R-:W4:Y:S01]  /*d440*/  LDL.LU R97, [R1+0x4f0] ;  /* 0x0004f00001617983 */ /* 0x000f220000300800 */
[----:B--2---:R-:W-:-:S03]  /*d450*/  IMAD.MOV.U32 R34, RZ, RZ, R8 ;  /* 0x000000ffff227224 */ /* 0x004fc600078e0008 */
[----:B------:R-:W2:Y:S01]  /*d460*/  LDL.LU R8, [R1+0x4f4] ;  /* 0x0004f40001087983 */ /* 0x000ea20000300800 */
[----:B------:R-:W-:Y:S02]  /*d470*/  IMAD.MOV.U32 R147, RZ, RZ, R146 ;  /* 0x000000ffff937224 */ /* 0x000fe400078e0092 */
[----:B------:R-:W-:Y:S01]  /*d480*/  IMAD.MOV.U32 R146, RZ, RZ, R33 ;  /* 0x000000ffff927224 */ /* 0x000fe200078e0021 */
[----:B------:R-:W2:Y:S01]  /*d490*/  LDL.LU R105, [R1+0x258] ;  /* 0x0002580001697983 */ /* 0x000ea20000300800 */
[----:B------:R-:W-:-:S03]  /*d4a0*/  IMAD.MOV.U32 R33, RZ, RZ, R32 ;  /* 0x000000ffff217224 */ /* 0x000fc600078e0020 */
[----:B------:R-:W2:Y:S01]  /*d4b0*/  LDL.LU R104, [R1+0x25c] ;  /* 0x00025c0001687983 */ /* 0x000ea20000300800 */
[----:B------:R-:W-:-:S03]  /*d4c0*/  IMAD.MOV.U32 R32, RZ, RZ, R19 ;  /* 0x000000ffff207224 */ /* 0x000fc600078e0013 */
[----:B------:R-:W2:Y:S01]  /*d4d0*/  LDL.LU R87, [R1+0x260] ;  /* 0x0002600001577983 */ /* 0x000ea20000300800 */
[----:B------:R-:W-:-:S03]  /*d4e0*/  IMAD.MOV.U32 R91, RZ, RZ, R90 ;  /* 0x000000ffff5b7224 */ /* 0x000fc600078e005a */
        /* <DEDUP_REMOVED lines=8> */
[----:B------:R-:W-:Y:S02]  /*d570*/  IMAD.MOV.U32 R115, RZ, RZ, R114 ;  /* 0x000000ffff737224 */ /* 0x000fe400078e0072 */
[----:B------:R-:W-:Y:S02]  /*d580*/  IMAD.MOV.U32 R133, RZ, RZ, R132 ;  /* 0x000000ffff857224 */ /* 0x000fe400078e0084 */
[----:B------:R-:W-:Y:S02]  /*d590*/  IMAD.MOV.U32 R75, RZ, RZ, R74 ;  /* 0x000000ffff4b7224 */ /* 0x000fe400078e004a */
[----:B------:R-:W-:Y:S02]  /*d5a0*/  IMAD.MOV.U32 R151, RZ, RZ, R150 ;  /* 0x000000ffff977224 */ /* 0x000fe400078e0096 */
[----:B------:R-:W-:Y:S02]  /*d5b0*/  IMAD.MOV.U32 R153, RZ, RZ, R152 ;  /* 0x000000ffff997224 */ /* 0x000fe400078e0098 */
[----:B---3--:R-:W-:-:S02]  /*d5c0*/  IMAD.MOV.U32 R52, RZ, RZ, R31 ;  /* 0x000000ffff347224 */ /* 0x008fc400078e001f */
[----:B----4-:R-:W-:Y:S02]  /*d5d0*/  IMAD.MOV.U32 R72, RZ, RZ, R30 ;  /* 0x000000ffff487224 */ /* 0x010fe400078e001e */
[----:B------:R-:W3:Y:S04]  /*d5e0*/  LDL.LU R30, [R1+0x1e8] ;  /* 0x0001e800011e7983 */ /* 0x000ee80000300800 */
[----:B------:R-:W4:Y:S01]  /*d5f0*/  LDL.LU R31, [R1+0x10] ;  /* 0x00001000011f7983 */ /* 0x000f220000300800 */
[----:B------:R-:W-:Y:S02]  /*d600*/  IMAD.MOV.U32 R74, RZ, RZ, R29 ;  /* 0x000000ffff4a7224 */ /* 0x000fe400078e001d */
[----:B------:R-:W-:Y:S02]  /*d610*/  IMAD.MOV.U32 R112, RZ, RZ, R2 ;  /* 0x000000ffff707224 */ /* 0x000fe400078e0002 */
[----:B------:R-:W4:Y:S01]  /*d620*/  LDL.LU R2, [R1+0x3c] ;  /* 0x00003c0001027983 */ /* 0x000f220000300800 */
[----:B------:R-:W-:-:S02]  /*d630*/  IMAD.MOV.U32 R77, RZ, RZ, R76 ;  /* 0x000000ffff4d7224 */ /* 0x000fc400078e004c */
[----:B------:R-:W-:Y:S02]  /*d640*/  IMAD.MOV.U32 R99, RZ, RZ, R98 ;  /* 0x000000ffff637224 */ /* 0x000fe400078e0062 */
[----:B------:R-:W-:Y:S02]  /*d650*/  IMAD.MOV.U32 R114, RZ, RZ, R3 ;  /* 0x000000ffff727224 */ /* 0x000fe400078e0003 */
[----:B------:R-:W4:Y:S01]  /*d660*/  LDL.LU R3, [R1+0x1c] ;  /* 0x00001c0001037983 */ /* 0x000f220000300800 */
[----:B------:R-:W-:-:S03]  /*d670*/  IMAD.MOV.U32 R132, RZ, RZ, R28 ;  /* 0x000000ffff847224 */ /* 0x000fc600078e001c */
[----:B------:R-:W4:Y:S04]  /*d680*/  LDL.LU R28, [R1+0x40] ;  /* 0x00004000011c7983 */ /* 0x000f280000300800 */
[----:B------:R-:W4:Y:S01]  /*d690*/  LDL.LU R29, [R1+0x20] ;  /* 0x00002000011d7983 */ /* 0x000f220000300800 */
[----:B------:R-:W-:Y:S02]  /*d6a0*/  IMAD.MOV.U32 R150, RZ, RZ, R17 ;  /* 0x000000ffff967224 */ /* 0x000fe400078e0011 */
[----:B------:R-:W-:Y:S02]  /*d6b0*/  IMAD.MOV.U32 R17, RZ, RZ, R16 ;  /* 0x000000ffff117224 */ /* 0x000fe400078e0010 */
[----:B------:R-:W-:Y:S02]  /*d6c0*/  IMAD.MOV.U32 R152, RZ, RZ, R10 ;  /* 0x000000ffff987224 */ /* 0x000fe400078e000a */
[----:B------:R-:W4:Y:S01]  /*d6d0*/  LDL.LU R10, [R1+0x44] ;  /* 0x00004400010a7983 */ /* 0x000f220000300800 */
[----:B------:R-:W-:-:S03]  /*d6e0*/  IMAD.MOV.U32 R16, RZ, RZ, R11 ;  /* 0x000000ffff107224 */ /* 0x000fc600078e000b */
[----:B------:R-:W4:Y:S01]  /*d6f0*/  LDL.LU R11, [R1+0x24] ;  /* 0x00002400010b7983 */ /* 0x000f220000300800 */
[----:B------:R-:W-:-:S03]  /*d700*/  IMAD.MOV.U32 R76, RZ, RZ, R9 ;  /* 0x000000ffff4c7224 */ /* 0x000fc600078e0009 */
[----:B------:R-:W4:Y:S01]  /*d710*/  LDL.LU R9, [R1+0x34] ;  /* 0x0000340001097983 */ /* 0x000f220000300800 */
[----:B--2---:R-:W-:-:S03]  /*d720*/  IMAD.MOV.U32 R98, RZ, RZ, R8 ;  /* 0x000000ffff627224 */ /* 0x004fc600078e0008 */
[----:B------:R-:W2:Y:S01]  /*d730*/  LDL.LU R8, [R1+0x38] ;  /* 0x0000380001087983 */ /* 0x000ea20000300800 */
[----:B------:R-:W-:Y:S02]  /*d740*/  IMAD.MOV.U32 R137, RZ, RZ, R136 ;  /* 0x000000ffff897224 */ /* 0x000fe400078e0088 */
        /* <DEDUP_REMOVED lines=9> */
[----:B------:R-:W-:-:S03]  /*d7e0*/  IMAD.MOV.U32 R145, RZ, RZ, R103 ;  /* 0x000000ffff917224 */ /* 0x000fc600078e0067 */
[----:B------:R-:W-:Y:S01]  /*d7f0*/  STL.64 [R1+0x8], R104 ;  /* 0x0000086801007387 */ /* 0x000fe20000100a00 */
[----:B------:R-:W-:Y:S02]  /*d800*/  IMAD.MOV.U32 R124, RZ, RZ, R123 ;  /* 0x000000ffff7c7224 */ /* 0x000fe400078e007b */
[----:B------:R-:W-:Y:S02]  /*d810*/  IMAD.MOV.U32 R125, RZ, RZ, R117 ;  /* 0x000000ffff7d7224 */ /* 0x000fe400078e0075 */
[----:B------:R-:W-:Y:S02]  /*d820*/  IMAD.MOV.U32 R126, RZ, RZ, R134 ;  /* 0x000000ffff7e7224 */ /* 0x000fe400078e0086 */
[----:B------:R-:W-:Y:S02]  /*d830*/  IMAD.MOV.U32 R127, RZ, RZ, R118 ;  /* 0x000000ffff7f7224 */ /* 0x000fe400078e0076 */
[----:B---3--:R-:W-:Y:S02]  /*d840*/  IMAD.MOV.U32 R106, RZ, RZ, R30 ;  /* 0x000000ffff6a7224 */ /* 0x008fe400078e001e */
[----:B----4-:R-:W-:-:S05]  /*d850*/  IMAD.MOV.U32 R107, RZ, RZ, R31 ;  /* 0x000000ffff6b7224 */ /* 0x010fca00078e001f */
[----:B------:R-:W-:Y:S01]  /*d860*/  STL.64 [R1+0x10], R106 ;  /* 0x0000106a01007387 */ /* 0x000fe20000100a00 */
[----:B------:R-:W-:Y:S02]  /*d870*/  IMAD.MOV.U32 R162, RZ, RZ, R135 ;  /* 0x000000ffffa27224 */ /* 0x000fe400078e0087 */
[----:B------:R-:W-:Y:S02]  /*d880*/  IMAD.MOV.U32 R163, RZ, RZ, R119 ;  /* 0x000000ffffa37224 */ /* 0x000fe400078e0077 */
[----:B------:R-:W-:Y:S02]  /*d890*/  IMAD.MOV.U32 R142, RZ, RZ, R140 ;  /* 0x000000ffff8e7224 */ /* 0x000fe400078e008c */
[----:B------:R-:W-:Y:S02]  /*d8a0*/  IMAD.MOV.U32 R143, RZ, RZ, R120 ;  /* 0x000000ffff8f7224 */ /* 0x000fe400078e0078 */
[----:B0-----:R-:W-:Y:S02]  /*d8b0*/  IMAD R4, R164, -0x40, R4 ;  /* 0xffffffc0a4047824 */ /* 0x001fe400078e0204 */
[----:B------:R-:W-:-:S02]  /*d8c0*/  IMAD.MOV.U32 R84, RZ, RZ, R28 ;  /* 0x000000ffff547224 */ /* 0x000fc400078e001c */
[----:B------:R-:W-:Y:S02]  /*d8d0*/  IMAD.MOV.U32 R85, RZ, RZ, R29 ;  /* 0x000000ffff557224 */ /* 0x000fe400078e001d */
[----:B------:R-:W-:Y:S02]  /*d8e0*/  IMAD.MOV.U32 R86, RZ, RZ, R10 ;  /* 0x000000ffff567224 */ /* 0x000fe400078e000a */
[----:B------:R-:W3:Y:S01]  /*d8f0*/  LDL.LU R10, [R1+0x4] ;  /* 0x00000400010a7983 */ /* 0x000ee20000300800 */
[----:B------:R-:W-:-:S03]  /*d900*/  IMAD.MOV.U32 R87, RZ, RZ, R11 ;  /* 0x000000ffff577224 */ /* 0x000fc600078e000b */
[----:B------:R-:W4:Y:S04]  /*d910*/  LDL.LU R28, [R1+0x18] ;  /* 0x00001800011c7983 */ /* 0x000f280000300800 */
[----:B------:R-:W-:Y:S04]  /*d920*/  STL.64 [R1+0x58], R2 ;  /* 0x0000580201007387 */ /* 0x000fe80000100a00 */
[----:B------:R-:W-:Y:S01]  /*d930*/  STL.64 [R1+0x60], R84 ;  /* 0x0000605401007387 */ /* 0x000fe20000100a00 */
[----:B------:R-:W-:Y:S02]  /*d940*/  IMAD.MOV.U32 R144, RZ, RZ, R9 ;  /* 0x000000ffff907224 */ /* 0x000fe400078e0009 */
[----:B------:R-:W-:Y:S01]  /*d950*/  IMAD.MOV.U32 R9, RZ, RZ, R116 ;  /* 0x000000ffff097224 */ /* 0x000fe200078e0074 */
[----:B------:R-:W-:Y:S04]  /*d960*/  STL.64 [R1+0x68], R86 ;  /* 0x0000685601007387 */ /* 0x000fe80000100a00 */
[----:B------:R-:W-:Y:S04]  /*d970*/  STL.64 [R1+0x88], R144 ;  /* 0x0000889001007387 */ /* 0x000fe80000100a00 */
[----:B--2---:R-:W-:Y:S04]  /*d980*/  STL.64 [R1+0x90], R8 ;  /* 0x0000900801007387 */ /* 0x004fe80000100a00 */
[----:B------:R-:W-:Y:S04]  /*d990*/  STL.64 [R1+0x98], R124 ;  /* 0x0000987c01007387 */ /* 0x000fe80000100a00 */
[----:B------:R-:W-:Y:S04]  /*d9a0*/  STL.64 [R1+0xa0], R126 ;  /* 0x0000a07e01007387 */ /* 0x000fe80000100a00 */
[----:B------:R-:W-:Y:S04]  /*d9b0*/  STL.64 [R1+0xa8], R162 ;  /* 0x0000a8a201007387 */ /* 0x000fe80000100a00 */
[----:B------:R-:W-:Y:S04]  /*d9c0*/  STL.64 [R1+0xb0], R142 ;  /* 0x0000b08e01007387 */ /* 0x000fe80000100a00 */
[----:B------:R-:W2:Y:S04]  /*d9d0*/  LDL R103, [R1+0x190] ;  /* 0x0001900001677983 */ /* 0x000ea80000100800 */
[----:B------:R-:W3:Y:S01]  /*d9e0*/  LDL R164, [R1+0x194] ;  /* 0x0001940001a47983 */ /* 0x000ee20000100800 */
[----:B------:R-:W-:Y:S01]  /*d9f0*/  ISETP.GT.AND P5, PT, R4, RZ, PT ;  /* 0x000000ff0400720c */ /* 0x000fe20003fa4270 */
[----:B------:R-:W-:-:S02]  /*da00*/  IMAD.MOV.U32 R161, RZ, RZ, R160 ;  /* 0x000000ffffa17224 */ /* 0x000fc400078e00a0 */
        /* <DEDUP_REMOVED lines=12> */
[----:B--2---:R-:W2:Y:S04]  /*dad0*/  @P5 LDG.E.U16 R103, desc[UR24][R160.64] ;  /* 0x00000018a0675981 */ /* 0x004ea8000c1e1500 */
[----:B---3--:R-:W3:Y:S01]  /*dae0*/  @P5 LDG.E.U16 R164, desc[UR24][R158.64] ;  /* 0x000000189ea45981 */ /* 0x008ee2000c1e1500 */
[----:B------:R-:W-:-:S03]  /*daf0*/  IMAD.MOV.U32 R116, RZ, RZ, R101 ;  /* 0x000000ffff747224 */ /* 0x000fc600078e0065 */
[----:B------:R-:W-:Y:S01]  /*db00*/  STL.64 [R1+0xc8], R10 ;  /* 0x0000c80a01007387 */ /* 0x000fe20000100a00 */
[----:B------:R-:W-:-:S03]  /*db10*/  IMAD.MOV.U32 R117, RZ, RZ, R5 ;  /* 0x000000ffff757224 */ /* 0x000fc600078e0005 */
[----:B----4-:R-:W-:Y:S01]  /*db20*/  STL.64 [R1+0xd0], R28 ;  /* 0x0000d01c01007387 */ /* 0x010fe20000100a00 */
[----:B------:R-:W-:-:S03]  /*db30*/  IMAD.MOV.U32 R118, RZ, RZ, R102 ;  /* 0x000000ffff767224 */ /* 0x000fc600078e0066 */
[----:B------:R-:W-:Y:S01]  /*db40*/  STL.64 [R1+0xd8], R40 ;  /* 0x0000d82801007387 */ /* 0x000fe20000100a00 */
[----:B------:R-:W-:-:S03]  /*db50*/  IMAD.MOV.U32 R119, RZ, RZ, R6 ;  /* 0x000000ffff777224 */ /* 0x000fc600078e0006 */
[----:B------:R-:W-:Y:S01]  /*db60*/  STL.64 [R1+0xe0], R30 ;  /* 0x0000e01e01007387 */ /* 0x000fe20000100a00 */
[----:B------:R-:W-:Y:S02]  /*db70*/  IMAD.MOV.U32 R94, RZ, RZ, R47 ;  /* 0x000000ffff5e7224 */ /* 0x000fe400078e002f */
[----:B------:R-:W-:Y:S01]  /*db80*/  IMAD.MOV.U32 R95, RZ, RZ, R7 ;  /* 0x000000ffff5f7224 */ /* 0x000fe200078e0007 */
[----:B------:R-:W-:Y:S01]  /*db90*/  STL.64 [R1+0xe8], R42 ;  /* 0x0000e82a01007387 */ /* 0x000fe20000100a00 */
[----:B------:R-:W-:Y:S02]  /*dba0*/  IMAD.MOV.U32 R6, RZ, RZ, R54 ;  /* 0x000000ffff067224 */ /* 0x000fe400078e0036 */
[----:B------:R-:W-:Y:S01]  /*dbb0*/  IMAD.MOV.U32 R7, RZ, RZ, R12 ;  /* 0x000000ffff077224 */ /* 0x000fe200078e000c */
[----:B------:R-:W-:Y:S01]  /*dbc0*/  STL.64 [R1+0xf0], R92 ;  /* 0x0000f05c01007387 */ /* 0x000fe20000100a00 */
[----:B------:R-:W-:-:S03]  /*dbd0*/  IMAD.MOV.U32 R12, RZ, RZ, R55 ;  /* 0x000000ffff0c7224 */ /* 0x000fc600078e0037 */
[----:B------:R-:W-:Y:S01]  /*dbe0*/  STL.64 [R1+0xf8], R44 ;  /* 0x0000f82c01007387 */ /* 0x000fe20000100a00 */
[----:B------:R-:W-:Y:S02]  /*dbf0*/  IMAD.MOV.U32 R54, RZ, RZ, R60 ;  /* 0x000000ffff367224 */ /* 0x000fe400078e003c */
[----:B------:R-:W-:Y:S01]  /*dc00*/  IMAD.MOV.U32 R55, RZ, RZ, R14 ;  /* 0x000000ffff377224 */ /* 0x000fe200078e000e */
[----:B------:R-:W-:Y:S01]  /*dc10*/  STL.64 [R1+0x108], R116 ;  /* 0x0001087401007387 */ /* 0x000fe20000100a00 */
[----:B------:R-:W-:-:S03]  /*dc20*/  IMAD.MOV.U32 R14, RZ, RZ, R61 ;  /* 0x000000ffff0e7224 */ /* 0x000fc600078e003d */
[----:B------:R-:W4:Y:S01]  /*dc30*/  LDL R47, [R1+0x284] ;  /* 0x00028400012f7983 */ /* 0x000f220000100800 */
[----:B------:R-:W-:Y:S02]  /*dc40*/  IMAD.MOV.U32 R60, RZ, RZ, R62 ;  /* 0x000000ffff3c7224 */ /* 0x000fe400078e003e */
[----:B------:R-:W-:Y:S01]  /*dc50*/  IMAD.MOV.U32 R61, RZ, RZ, R22 ;  /* 0x000000ffff3d7224 */ /* 0x000fe200078e0016 */
[----:B------:R-:W-:Y:S01]  /*dc60*/  STL.64 [R1+0x110], R118 ;  /* 0x0001107601007387 */ /* 0x000fe20000100a00 */
[----:B------:R-:W-:-:S03]  /*dc70*/  IMAD.MOV.U32 R22, RZ, RZ, R63 ;  /* 0x000000ffff167224 */ /* 0x000fc600078e003f */
[----:B------:R-:W-:Y:S01]  /*dc80*/  STL.64 [R1+0x118], R94 ;  /* 0x0001185e01007387 */ /* 0x000fe20000100a00 */
[----:B------:R-:W-:-:S03]  /*dc90*/  IMAD.MOV.U32 R62, RZ, RZ, R64 ;  /* 0x000000ffff3e7224 */ /* 0x000fc600078e0040 */
[----:B------:R-:W-:Y:S01]  /*dca0*/  STL.64 [R1+0x120], R6 ;  /* 0x0001200601007387 */ /* 0x000fe20000100a00 */
[----:B------:R-:W-:-:S03]  /*dcb0*/  IMAD.MOV.U32 R63, RZ, RZ, R24 ;  /* 0x000000ffff3f7224 */ /* 0x000fc600078e0018 */
[----:B------:R-:W-:Y:S01]  /*dcc0*/  STL.64 [R1+0x128], R12 ;  /* 0x0001280c01007387 */ /* 0x000fe20000100a00 */
[----:B------:R-:W-:-:S03]  /*dcd0*/  IMAD.MOV.U32 R24, RZ, RZ, R65 ;  /* 0x000000ffff187224 */ /* 0x000fc600078e0041 */
[----:B------:R-:W-:Y:S01]  /*dce0*/  STL.64 [R1+0x130], R54 ;  /* 0x0001303601007387 */ /* 0x000fe20000100a00 */
        /* <DEDUP_REMOVED lines=8> */
[----:B------:R-:W4:Y:S01]  /*dd70*/  LDL R83, [R1+0x4c8] ;  /* 0x0004c80001537983 */ /* 0x000f220000100800 */
[----:B------:R-:W-:-:S03]  /*dd80*/  IMAD.MOV.U32 R36, RZ, RZ, R79 ;  /* 0x000000ffff247224 */ /* 0x000fc600078e004f */
[----:B------:R-:W4:Y:S01]  /*dd90*/  LDL R5, [R1+0x4cc] ;  /* 0x0004cc0001057983 */ /* 0x000f220000100800 */
[----:B------:R-:W-:-:S03]  /*dda0*/  IMAD.MOV.U32 R78, RZ, RZ, R80 ;  /* 0x000000ffff4e7224 */ /* 0x000fc600078e0050 */
[----:B------:R-:W-:Y:S01]  /*ddb0*/  STL.64 [R1+0x150], R62 ;  /* 0x0001503e01007387 */ /* 0x000fe20000100a00 */
[----:B------:R-:W-:-:S03]  /*ddc0*/  IMAD.MOV.U32 R79, RZ, RZ, R38 ;  /* 0x000000ffff4f7224 */ /* 0x000fc600078e0026 */
[----:B------:R-:W-:Y:S04]  /*ddd0*/  STL.64 [R1+0x158], R24 ;  /* 0x0001581801007387 */ /* 0x000fe80000100a00 */
[----:B------:R-:W-:Y:S04]  /*dde0*/  STL.64 [R1+0x160], R64 ;  /* 0x0001604001007387 */ /* 0x000fe80000100a00 */
[----:B------:R-:W4:Y:S04]  /*ddf0*/  LDL R101, [R1+0x4d0] ;  /* 0x0004d00001657983 */ /* 0x000f280000100800 */
[----:B------:R-:W4:Y:S04]  /*de00*/  LDL R102, [R1+0x4d4] ;  /* 0x0004d40001667983 */ /* 0x000f280000100800 */
[----:B------:R-:W-:Y:S04]  /*de10*/  STL.64 [R1+0x168], R26 ;  /* 0x0001681a01007387 */ /* 0x000fe80000100a00 */
[----:B------:R-:W-:Y:S04]  /*de20*/  STL.64 [R1+0x170], R66 ;  /* 0x0001704201007387 */ /* 0x000fe80000100a00 */
[----:B------:R-:W-:Y:S04]  /*de30*/  STL.64 [R1+0x178], R36 ;  /* 0x0001782401007387 */ /* 0x000fe80000100a00 */
[----:B------:R-:W-:Y:S04]  /*de40*/  STL.64 [R1+0x180], R78 ;  /* 0x0001804e01007387 */ /* 0x000fe80000100a00 */
[----:B------:R-:W4:Y:S04]  /*de50*/  LDL R140, [R1+0x4c4] ;  /* 0x0004c400018c7983 */ /* 0x000f280000100800 */
[----:B------:R-:W4:Y:S04]  /*de60*/  LDL R134, [R1+0x4c0] ;  /* 0x0004c00001867983 */ /* 0x000f280000100800 */
[----:B------:R-:W4:Y:S04]  /*de70*/  LDL R39, [R1+0x4bc] ;  /* 0x0004bc0001277983 */ /* 0x000f280000100800 */
[----:B------:R-:W4:Y:S04]  /*de80*/  LDL R120, [R1+0x4b8] ;  /* 0x0004b80001787983 */ /* 0x000f280000100800 */
[----:B------:R-:W4:Y:S04]  /*de90*/  LDL R135, [R1+0x4b4] ;  /* 0x0004b40001877983 */ /* 0x000f280000100800 */
[----:B------:R-:W4:Y:S04]  /*dea0*/  LDL R123, [R1+0x4b0] ;  /* 0x0004b000017b7983 */ /* 0x000f280000100800 */
[----:B------:R-:W-:Y:S04]  /*deb0*/  STL [R1+0x668], R160 ;  /* 0x000668a001007387 */ /* 0x000fe80000100800 */
[----:B------:R0:W-:Y:S04]  /*dec0*/  STL [R1+0x7f8], R160 ;  /* 0x0007f8a001007387 */ /* 0x0001e80000100800 */
[----:B0-----:R-:W4:Y:S04]  /*ded0*/  LDL.LU R160, [R1+0x38c] ;  /* 0x00038c0001a07983 */ /* 0x001f280000300800 */
[----:B------:R-:W-:Y:S04]  /*dee0*/  STL [R1+0x664], R161 ;  /* 0x000664a101007387 */ /* 0x000fe80000100800 */
[----:B------:R0:W-:Y:S04]  /*def0*/  STL [R1+0x7f4], R161 ;  /* 0x0007f4a101007387 */ /* 0x0001e80000100800 */
[----:B0-----:R-:W4:Y:S04]  /*df00*/  LDL.LU R161, [R1+0x390] ;  /* 0x0003900001a17983 */ /* 0x001f280000300800 */
[----:B--2---:R0:W-:Y:S04]  /*df10*/  @P5 STL [R1+0x190], R103 ;  /* 0x0001906701005387 */ /* 0x0041e80000100800 */
[----:B0-----:R-:W2:Y:S04]  /*df20*/  LDL R103, [R1+0x198] ;  /* 0x0001980001677983 */ /* 0x001ea80000100800 */
[----:B---3--:R0:W-:Y:S04]  /*df30*/  @P5 STL [R1+0x194], R164 ;  /* 0x000194a401005387 */ /* 0x0081e80000100800 */
[----:B0-----:R-:W3:Y:S04]  /*df40*/  LDL R164, [R1+0x19c] ;  /* 0x00019c0001a47983 */ /* 0x001ee80000100800 */
[----:B------:R-:W-:Y:S04]  /*df50*/  STL [R1+0x670], R158 ;  /* 0x0006709e01007387 */ /* 0x000fe80000100800 */
[----:B------:R0:W-:Y:S04]  /*df60*/  STL [R1+0x7fc], R158 ;  /* 0x0007fc9e01007387 */ /* 0x0001e80000100800 */
[----:B0-----:R-:W2:Y:S01]  /*df70*/  LDL.LU R158, [R1+0x388] ;  /* 0x00038800019e7983 */ /* 0x001ea20000300800 */
[----:B------:R-:W-:-:S02]  /*df80*/  ISETP.GT.AND P4, PT, R4, 0x1, PT ;  /* 0x000000010400780c */ /* 0x000fc40003f84270 */
[----:B------:R-:W-:-:S11]  /*df90*/  ISETP.GT.AND P2, PT, R4, 0x2, PT ;  /* 0x000000020400780c */ /* 0x000fd60003f44270 */
[----:B----4-:R-:W4:Y:S04]  /*dfa0*/  @P4 LDG.E.U16 R47, desc[UR24][R78.64] ;  /* 0x000000184e2f4981 */ /* 0x010f28000c1e1500 */
[----:B------:R-:W3:Y:S04]  /*dfb0*/  @P2 LDG.E.U16 R101, desc[UR24][R26.64] ;  /* 0x000000181a652981 */ /* 0x000ee8000c1e1500 */
[----:B------:R-:W3:Y:S04]  /*dfc0*/  @P2 LDG.E.U16 R102, desc[UR24][R66.64] ;  /* 0x0000001842662981 */ /* 0x000ee8000c1e1500 */
[----:B--2---:R-:W2:Y:S01]  /*dfd0*/  @P4 LDG.E.U16 R158, desc[UR24][R36.64] ;  /* 0x00000018249e4981 */ /* 0x004ea2000c1e1500 */
[----:B------:R-:W-:-:S02]  /*dfe0*/  ISETP.GT.AND P3, PT, R4, 0x3, PT ;  /* 0x000000030400780c */ /* 0x000fc40003f64270 */
[C---:B------:R-:W-:Y:S01]  /*dff0*/  ISETP.GT.AND P6, PT, R4.reuse, 0x4, PT ;  /* 0x000000040400780c */ /* 0x040fe20003fc4270 */
[----:B------:R-:W-:Y:S01]  /*e000*/  STL [R1+0x66c], R159 ;  /* 0x00066c9f01007387 */ /* 0x000fe20000100800 */
[----:B------:R-:W-:-:S03]  /*e010*/  ISETP.GT.AND P5, PT, R4, 0x5, PT ;  /* 0x000000050400780c */ /* 0x000fc60003fa4270 */
[----:B------:R-:W-:Y:S06]  /*e020*/  STL [R1+0x800], R159 ;  /* 0x0008009f01007387 */ /* 0x000fec0000100800 */
[----:B------:R-:W3:Y:S04]  /*e030*/  @P3 LDG.E.U16 R83, desc[UR24][R24.64] ;  /* 0x0000001818533981 */ /* 0x000ee8000c1e1500 */
[----:B------:R-:W3:Y:S04]  /*e040*/  @P3 LDG.E.U16 R5, desc[UR24][R64.64] ;  /* 0x0000001840053981 */ /* 0x000ee8000c1e1500 */
[----:B------:R-:W3:Y:S04]  /*e050*/  @P6 LDG.E.U16 R134, desc[UR24][R22.64] ;  /* 0x0000001816866981 */ /* 0x000ee8000c1e1500 */
[----:B------:R-:W3:Y:S04]  /*e060*/  @P6 LDG.E.U16 R140, desc[UR24][R62.64] ;  /* 0x000000183e8c6981 */ /* 0x000ee8000c1e1500 */
[----:B------:R-:W3:Y:S04]  /*e070*/  @P5 LDG.E.U16 R120, desc[UR24][R14.64] ;  /* 0x000000180e785981 */ /* 0x000ee8000c1e1500 */
[----:B------:R-:W3:Y:S04]  /*e080*/  @P5 LDG.E.U16 R39, desc[UR24][R60.64] ;  /* 0x000000183c275981 */ /* 0x000ee8000c1e1500 */
[----:B--2---:R-:W-:Y:S04]  /*e090*/  STL [R1+0x804], R158 ;  /* 0x0008049e01007387 */ /* 0x004fe80000100800 */
[----:B----4-:R-:W-:Y:S01]  /*e0a0*/  @P4 STL [R1+0x284], R47 ;  /* 0x0002842f01004387 */ /* 0x010fe20000100800 */
[----:B------:R-:W-:-:S03]  /*e0b0*/  ISETP.GT.AND P4, PT, R4, 0x6, PT ;  /* 0x000000060400780c */ /* 0x000fc60003f84270 */
[----:B---3--:R-:W-:Y:S04]  /*e0c0*/  @P2 STL [R1+0x4d0], R101 ;  /* 0x0004d06501002387 */ /* 0x008fe80000100800 */
[----:B------:R-:W-:Y:S01]  /*e0d0*/  @P2 STL [R1+0x4d4], R102 ;  /* 0x0004d46601002387 */ /* 0x000fe20000100800 */
[----:B------:R-:W-:-:S05]  /*e0e0*/  ISETP.GT.AND P2, PT, R4, 0x7, PT ;  /* 0x000000070400780c */ /* 0x000fca0003f44270 */
[----:B------:R-:W2:Y:S04]  /*e0f0*/  @P4 LDG.E.U16 R135, desc[UR24][R54.64] ;  /* 0x0000001836874981 */ /* 0x000ea8000c1e1500 */
[----:B------:R-:W3:Y:S04]  /*e100*/  @P4 LDG.E.U16 R123, desc[UR24][R12.64] ;  /* 0x000000180c7b4981 */ /* 0x000ee8000c1e1500 */
[----:B------:R-:W4:Y:S04]  /*e110*/  @P2 LDG.E.U16 R100, desc[UR24][R6.64] ;  /* 0x0000001806642981 */ /* 0x000f28000c1e1500 */
[----:B------:R-:W3:Y:S04]  /*e120*/  @P2 LDG.E.U16 R46, desc[UR24][R94.64] ;  /* 0x000000185e2e2981 */ /* 0x000ee8000c1e1500 */
[----:B------:R-:W-:Y:S04]  /*e130*/  @P3 STL [R1+0x4c8], R83 ;  /* 0x0004c85301003387 */ /* 0x000fe80000100800 */
[----:B------:R-:W-:Y:S04]  /*e140*/  @P3 STL [R1+0x4cc], R5 ;  /* 0x0004cc0501003387 */ /* 0x000fe80000100800 */
[----:B------:R0:W-:Y:S04]  /*e150*/  @P6 STL [R1+0x4c0], R134 ;  /* 0x0004c08601006387 */ /* 0x0001e80000100800 */
[----:B0-----:R-:W4:Y:S04]  /*e160*/  LDL R134, [R1+0x4a4] ;  /* 0x0004a40001867983 */ /* 0x001f280000100800 */
[----:B------:R0:W-:Y:S04]  /*e170*/  @P6 STL [R1+0x4c4], R140 ;  /* 0x0004c48c01006387 */ /* 0x0001e80000100800 */
[----:B0-----:R-:W4:Y:S04]  /*e180*/  LDL R140, [R1+0x4a0] ;  /* 0x0004a000018c7983 */ /* 0x001f280000100800 */
[----:B------:R0:W-:Y:S04]  /*e190*/  @P5 STL [R1+0x4b8], R120 ;  /* 0x0004b87801005387 */ /* 0x0001e80000100800 */
[----:B------:R-:W-:Y:S04]  /*e1a0*/  @P5 STL [R1+0x4bc], R39 ;  /* 0x0004bc2701005387 */ /* 0x000fe80000100800 */
[----:B0-----:R-:W4:Y:S04]  /*e1b0*/  LDL R120, [R1+0x490] ;  /* 0x0004900001787983 */ /* 0x001f280000100800 */
[----:B--2---:R0:W-:Y:S04]  /*e1c0*/  @P4 STL [R1+0x4b4], R135 ;  /* 0x0004b48701004387 */ /* 0x0041e80000100800 */
[----:B0-----:R-:W2:Y:S04]  /*e1d0*/  LDL R135, [R1+0x1a0] ;  /* 0x0001a00001877983 */ /* 0x001ea80000100800 */
[----:B---3--:R-:W-:Y:S04]  /*e1e0*/  @P4 STL [R1+0x4b0], R123 ;  /* 0x0004b07b01004387 */ /* 0x008fe80000100800 */
[----:B----4-:R0:W-:Y:S04]  /*e1f0*/  STL [R1+0x4ac], R100 ;  /* 0x0004ac6401007387 */ /* 0x0101e80000100800 */
[----:B0-----:R-:W3:Y:S04]  /*e200*/  LDL.LU R100, [R1+0x8cc] ;  /* 0x0008cc0001647983 */ /* 0x001ee80000300800 */
[----:B------:R0:W-:Y:S04]  /*e210*/  STL [R1+0x4a8], R46 ;  /* 0x0004a82e01007387 */ /* 0x0001e80000100800 */
[----:B0-----:R-:W4:Y:S01]  /*e220*/  LDL.LU R46, [R1+0x8c8] ;  /* 0x0008c800012e7983 */ /* 0x001f220000300800 */
[----:B------:R-:W-:-:S02]  /*e230*/  ISETP.GT.AND P3, PT, R4, 0x8, PT ;  /* 0x000000080400780c */ /* 0x000fc40003f64270 */
[C---:B------:R-:W-:Y:S01]  /*e240*/  ISETP.GT.AND P6, PT, R4.reuse, 0x9, PT ;  /* 0x000000090400780c */ /* 0x040fe20003fc4270 */
[----:B------:R-:W2:Y:S01]  /*e250*/  LDL.LU R5, [R1] ;  /* 0x0000000001057983 */ /* 0x000ea20000300800 */
[C---:B------:R-:W-:Y:S02]  /*e260*/  ISETP.GT.AND P5, PT, R4.reuse, 0xa, PT ;  /* 0x0000000a0400780c */ /* 0x040fe40003fa4270 */
[C---:B------:R-:W-:Y:S01]  /*e270*/  ISETP.GT.AND P4, PT, R4.reuse, 0xb, PT ;  /* 0x0000000b0400780c */ /* 0x040fe20003f84270 */
[----:B------:R-:W2:Y:S01]  /*e280*/  LDL R123, [R1+0x1a4] ;  /* 0x0001a400017b7983 */ /* 0x000ea20000100800 */
[----:B------:R-:W-:-:S05]  /*e290*/  ISETP.GT.AND P2, PT, R4, 0xc, PT ;  /* 0x0000000c0400780c */ /* 0x000fca0003f44270 */
[----:B------:R-:W2:Y:S04]  /*e2a0*/  @P3 LDG.E.U16 R164, desc[UR24][R116.64] ;  /* 0x0000001874a43981 */ /* 0x000ea8000c1e1500 */
[----:B------:R-:W2:Y:S01]  /*e2b0*/  @P3 LDG.E.U16 R103, desc[UR24][R118.64] ;  /* 0x0000001876673981 */ /* 0x000ea2000c1e1500 */
[----:B------:R-:W-:Y:S02]  /*e2c0*/  PRMT R141, RZ, 0x7610, R141 ;  /* 0x00007610ff8d7816 */ /* 0x000fe4000000008d */
[----:B------:R-:W-:Y:S01]  /*e2d0*/  PRMT R121, RZ, 0x7610, R121 ;  /* 0x00007610ff797816 */ /* 0x000fe20000000079 */
[----:B------:R-:W2:Y:S01]  /*e2e0*/  @P6 LDG.E.U16 R161, desc[UR24][R44.64] ;  /* 0x000000182ca16981 */ /* 0x000ea2000c1e1500 */
[----:B------:R-:W-:-:S03]  /*e2f0*/  PRMT R122, RZ, 0x7610, R122 ;  /* 0x00007610ff7a7816 */ /* 0x000fc6000000007a */
[----:B------:R-:W2:Y:S04]  /*e300*/  @P5 LDG.E.U16 R134, desc[UR24][R92.64] ;  /* 0x000000185c865981 */ /* 0x000ea8000c1e1500 */
[----:B------:R-:W2:Y:S04]  /*e310*/  @P5 LDG.E.U16 R140, desc[UR24][R42.64] ;  /* 0x000000182a8c5981 */ /* 0x000ea8000c1e1500 */
[----:B------:R-:W2:Y:S04]  /*e320*/  @P4 LDG.E.U16 R141, desc[UR24][R30.64] ;  /* 0x000000181e8d4981 */ /* 0x000ea8000c1e1500 */
[----:B------:R-:W2:Y:S04]  /*e330*/  @P4 LDG.E.U16 R121, desc[UR24][R40.64] ;  /* 0x0000001828794981 */ /* 0x000ea8000c1e1500 */
[----:B------:R-:W2:Y:S04]  /*e340*/  @P2 LDG.E.U16 R122, desc[UR24][R28.64] ;  /* 0x000000181c7a2981 */ /* 0x000ea8000c1e1500 */
[----:B------:R-:W2:Y:S04]  /*e350*/  LDL R119, [R1+0x48c] ;  /* 0x00048c0001777983 */ /* 0x000ea80000100800 */
[----:B------:R-:W2:Y:S04]  /*e360*/  LDL R118, [R1+0x488] ;  /* 0x0004880001767983 */ /* 0x000ea80000100800 */
[----:B------:R-:W2:Y:S01]  /*e370*/  @P2 LDG.E.U16 R120, desc[UR24][R10.64] ;  /* 0x000000180a782981 */ /* 0x000ea2000c1e1500 */
[----:B---3--:R-:W-:-:S02]  /*e380*/  IMAD.MOV.U32 R6, RZ, RZ, R100 ;  /* 0x000000ffff067224 */ /* 0x008fc400078e0064 */
[----:B----4-:R-:W-:-:S05]  /*e390*/  IMAD.MOV.U32 R7, RZ, RZ, R46 ;  /* 0x000000ffff077224 */ /* 0x010fca00078e002e */
[----:B------:R-:W3:Y:S04]  /*e3a0*/  @P6 LDG.E.U16 R160, desc[UR24][R6.64] ;  /* 0x0000001806a06981 */ /* 0x000ee8000c1e1500 */
[----:B--2---:R0:W-:Y:S04]  /*e3b0*/  @P3 STL [R1+0x19c], R164 ;  /* 0x00019ca401003387 */ /* 0x0041e80000100800 */
[----:B0-----:R-:W2:Y:S04]  /*e3c0*/  LDL.LU R164, [R1+0x394] ;  /* 0x0003940001a47983 */ /* 0x001ea80000300800 */
[----:B------:R0:W-:Y:S04]  /*e3d0*/  @P3 STL [R1+0x198], R103 ;  /* 0x0001986701003387 */ /* 0x0001e80000100800 */
[----:B------:R-:W-:Y:S04]  /*e3e0*/  STL.64 [R1+0x100], R6 ;  /* 0x0001000601007387 */ /* 0x000fe80000100a00 */
[----:B------:R-:W4:Y:S04]  /*e3f0*/  LDL R117, [R1+0x484] ;  /* 0x0004840001757983 */ /* 0x000f280000100800 */
[----:B------:R-:W2:Y:S04]  /*e400*/  LDL R116, [R1+0x480] ;  /* 0x0004800001747983 */ /* 0x000ea80000100800 */
[----:B---3--:R-:W-:Y:S04]  /*e410*/  STL [R1+0x808], R160 ;  /* 0x000808a001007387 */ /* 0x008fe80000100800 */
[----:B0-----:R-:W3:Y:S04]  /*e420*/  LDL R103, [R1+0x47c] ;  /* 0x00047c0001677983 */ /* 0x001ee80000100800 */
[----:B------:R-:W-:Y:S04]  /*e430*/  STL [R1+0x810], R161 ;  /* 0x000810a101007387 */ /* 0x000fe80000100800 */
[----:B------:R0:W-:Y:S04]  /*e440*/  @P5 STL [R1+0x4a4], R134 ;  /* 0x0004a48601005387 */ /* 0x0001e80000100800 */
[----:B0-----:R-:W2:Y:S04]  /*e450*/  LDL R134, [R1+0x478] ;  /* 0x0004780001867983 */ /* 0x001ea80000100800 */
[----:B------:R-:W-:Y:S04]  /*e460*/  @P5 STL [R1+0x4a0], R140 ;  /* 0x0004a08c01005387 */ /* 0x000fe80000100800 */
[----:B------:R-:W2:Y:S04]  /*e470*/  LDL.LU.64 R30, [R1+0x8c0] ;  /* 0x0008c000011e7983 */ /* 0x000ea80000300a00 */
[----:B------:R0:W-:Y:S04]  /*e480*/  STL [R1+0x49c], R141 ;  /* 0x00049c8d01007387 */ /* 0x0001e80000100800 */
[----:B0-----:R-:W2:Y:S04]  /*e490*/  LDL.LU R141, [R1+0x8bc] ;  /* 0x0008bc00018d7983 */ /* 0x001ea80000300800 */
[----:B------:R0:W-:Y:S04]  /*e4a0*/  STL [R1+0x498], R121 ;  /* 0x0004987901007387 */ /* 0x0001e80000100800 */
[----:B0-----:R-:W3:Y:S04]  /*e4b0*/  LDL.LU R121, [R1+0x8b8] ;  /* 0x0008b80001797983 */ /* 0x001ee80000300800 */
[----:B------:R-:W3:Y:S04]  /*e4c0*/  LDL.LU.64 R28, [R1+0x8b0] ;  /* 0x0008b000011c7983 */ /* 0x000ee80000300a00 */
[----:B------:R0:W-:Y:S04]  /*e4d0*/  STL [R1+0x494], R122 ;  /* 0x0004947a01007387 */ /* 0x0001e80000100800 */
[----:B0-----:R-:W3:Y:S01]  /*e4e0*/  LDL.LU R122, [R1+0x8a8] ;  /* 0x0008a800017a7983 */ /* 0x001ee20000300800 */
[C---:B------:R-:W-:Y:S01]  /*e4f0*/  ISETP.GT.AND P6, PT, R4.reuse, 0xd, PT ;  /* 0x0000000d0400780c */ /* 0x040fe20003fc4270 */
[----:B------:R-:W-:Y:S01]  /*e500*/  IMAD.MOV.U32 R24, RZ, RZ, R5 ;  /* 0x000000ffff187224 */ /* 0x000fe200078e0005 */
[C---:B------:R-:W-:Y:S01]  /*e510*/  ISETP.GT.AND P3, PT, R4.reuse, 0x10, PT ;  /* 0x000000100400780c */ /* 0x040fe20003f64270 */
[----:B------:R-:W3:Y:S01]  /*e520*/  LDL.LU.64 R10, [R1+0x8a0] ;  /* 0x0008a000010a7983 */ /* 0x000ee20000300a00 */
[----:B------:R-:W-:-:S11]  /*e530*/  ISETP.GT.AND P5, PT, R4, 0xe, PT ;  /* 0x0000000e0400780c */ /* 0x000fd60003fa4270 */
[----:B------:R-:W3:Y:S04]  /*e540*/  @P3 LDG.E.U16 R135, desc[UR24][R8.64] ;  /* 0x0000001808873981 */ /* 0x000ee8000c1e1500 */
[----:B------:R-:W3:Y:S04]  /*e550*/  @P3 LDG.E.U16 R123, desc[UR24][R144.64] ;  /* 0x00000018907b3981 */ /* 0x000ee8000c1e1500 */
[----:B----4-:R-:W4:Y:S04]  /*e560*/  @P5 LDG.E.U16 R117, desc[UR24][R142.64] ;  /* 0x000000188e755981 */ /* 0x010f28000c1e1500 */
[----:B------:R-:W4:Y:S04]  /*e570*/  LDL.LU.64 R8, [R1+0x898] ;  /* 0x0008980001087983 */ /* 0x000f280000300a00 */
[----:B------:R-:W4:Y:S04]  /*e580*/  LDL.LU R14, [R1+0x28] ;  /* 0x00002800010e7983 */ /* 0x000f280000300800 */
[----:B------:R-:W4:Y:S04]  /*e590*/  LDL.LU R13, [R1+0x48] ;  /* 0x00004800010d7983 */ /* 0x000f280000300800 */
[----:B------:R-:W4:Y:S04]  /*e5a0*/  LDL.LU R12, [R1+0x2c] ;  /* 0x00002c00010c7983 */ /* 0x000f280000300800 */
[----:B------:R-:W4:Y:S01]  /*e5b0*/  LDL.LU R7, [R1+0x4c] ;  /* 0x00004c0001077983 */ /* 0x000f220000300800 */
[----:B--2---:R-:W-:-:S02]  /*e5c0*/  IMAD.MOV.U32 R22, RZ, RZ, R141 ;  /* 0x000000ffff167224 */ /* 0x004fc400078e008d */
[----:B---3--:R-:W-:Y:S01]  /*e5d0*/  IMAD.MOV.U32 R23, RZ, RZ, R121 ;  /* 0x000000ffff177224 */ /* 0x008fe200078e0079 */
[----:B------:R-:W2:Y:S04]  /*e5e0*/  @P5 LDG.E.U16 R116, desc[UR24][R162.64] ;  /* 0x00000018a2745981 */ /* 0x000ea8000c1e1500 */
[----:B------:R-:W3:Y:S01]  /*e5f0*/  @P6 LDG.E.U16 R118, desc[UR24][R22.64] ;  /* 0x0000001816766981 */ /* 0x000ee2000c1e1500 */
[----:B------:R-:W-:-:S05]  /*e600*/  IMAD.MOV.U32 R25, RZ, RZ, R122 ;  /* 0x000000ffff197224 */ /* 0x000fca00078e007a */
[----:B------:R-:W2:Y:S04]  /*e610*/  @P6 LDG.E.U16 R119, desc[UR24][R24.64] ;  /* 0x0000001818776981 */ /* 0x000ea8000c1e1500 */
[----:B------:R-:W-:Y:S04]  /*e620*/  @P2 STL [R1+0x490], R120 ;  /* 0x0004907801002387 */ /* 0x000fe80000100800 */
[----:B------:R-:W-:Y:S04]  /*e630*/  STL.64 [R1+0xc0], R24 ;  /* 0x0000c01801007387 */ /* 0x000fe80000100a00 */
[----:B------:R-:W4:Y:S04]  /*e640*/  LDL.LU R6, [R1+0x30] ;  /* 0x0000300001067983 */ /* 0x000f280000300800 */
[----:B------:R-:W-:Y:S04]  /*e650*/  STL.64 [R1+0xb8], R22 ;  /* 0x0000b81601007387 */ /* 0x000fe80000100a00 */
[----:B------:R-:W4:Y:S04]  /*e660*/  LDL.LU R5, [R1+0x50] ;  /* 0x0000500001057983 */ /* 0x000f280000300800 */
[----:B---3--:R0:W-:Y:S04]  /*e670*/  @P6 STL [R1+0x488], R118 ;  /* 0x0004887601006387 */ /* 0x0081e80000100800 */
[----:B--2---:R-:W-:Y:S04]  /*e680*/  @P6 STL [R1+0x48c], R119 ;  /* 0x00048c7701006387 */ /* 0x004fe80000100800 */
[----:B------:R-:W2:Y:S04]  /*e690*/  LDL.LU.64 R144, [R1+0x890] ;  /* 0x0008900001907983 */ /* 0x000ea80000300a00 */
[----:B0-----:R-:W3:Y:S04]  /*e6a0*/  LDL R118, [R1+0x1ac] ;  /* 0x0001ac0001767983 */ /* 0x001ee80000100800 */
[----:B------:R-:W2:Y:S04]  /*e6b0*/  LDL.LU.64 R142, [R1+0x888] ;  /* 0x00088800018e7983 */ /* 0x000ea80000300a00 */
[----:B------:R-:W2:Y:S01]  /*e6c0*/  LDL.LU.64 R162, [R1+0x880] ;  /* 0x0008800001a27983 */ /* 0x000ea20000300a00 */
[----:B------:R-:W-:-:S02]  /*e6d0*/  ISETP.GT.AND P4, PT, R4, 0xf, PT ;  /* 0x0000000f0400780c */ /* 0x000fc40003f84270 */
[----:B------:R-:W-:-:S11]  /*e6e0*/  ISETP.GT.AND P2, PT, R4, 0x18, PT ;  /* 0x000000180400780c */ /* 0x000fd60003f44270 */
[----:B------:R-:W2:Y:S04]  /*e6f0*/  @P4 LDG.E.U16 R103, desc[UR24][R126.64] ;  /* 0x000000187e674981 */ /* 0x000ea8000c1e1500 */
[----:B------:R0:W-:Y:S04]  /*e700*/  @P3 STL [R1+0x1a4], R123 ;  /* 0x0001a47b01003387 */ /* 0x0001e80000100800 */
[----:B------:R-:W2:Y:S04]  /*e710*/  @P4 LDG.E.U16 R134, desc[UR24][R124.64] ;  /* 0x000000187c864981 */ /* 0x000ea8000c1e1500 */
[----:B0-----:R-:W2:Y:S01]  /*e720*/  LDL R123, [R1+0x474] ;  /* 0x00047400017b7983 */ /* 0x001ea20000100800 */
[----:B------:R-:W-:Y:S01]  /*e730*/  ISETP.GT.AND P6, PT, R4, 0x11, PT ;  /* 0x000000110400780c */ /* 0x000fe20003fc4270 */
[----:B----4-:R-:W-:-:S02]  /*e740*/  IMAD.MOV.U32 R38, RZ, RZ, R7 ;  /* 0x000000ffff267224 */ /* 0x010fc400078e0007 */
[----:B------:R-:W-:Y:S02]  /*e750*/  IMAD.MOV.U32 R39, RZ, RZ, R12 ;  /* 0x000000ffff277224 */ /* 0x000fe400078e000c */
[----:B------:R-:W-:Y:S02]  /*e760*/  IMAD.MOV.U32 R36, RZ, RZ, R13 ;  /* 0x000000ffff247224 */ /* 0x000fe400078e000d */
[----:B------:R-:W-:Y:S01]  /*e770*/  IMAD.MOV.U32 R37, RZ, RZ, R14 ;  /* 0x000000ffff257224 */ /* 0x000fe200078e000e */
[----:B---3--:R-:W3:Y:S04]  /*e780*/  @P2 LDG.E.U16 R118, desc[UR24][R104.64] ;  /* 0x0000001868762981 */ /* 0x008ee8000c1e1500 */
[----:B--2---:R-:W2:Y:S04]  /*e790*/  @P2 LDG.E.U16 R163, desc[UR24][R106.64] ;  /* 0x000000186aa32981 */ /* 0x004ea8000c1e1500 */
[----:B------:R0:W-:Y:S04]  /*e7a0*/  @P5 STL [R1+0x484], R117 ;  /* 0x0004847501005387 */ /* 0x0001e80000100800 */
[----:B0-----:R-:W4:Y:S04]  /*e7b0*/  LDL R117, [R1+0x470] ;  /* 0x0004700001757983 */ /* 0x001f280000100800 */
[----:B------:R0:W-:Y:S04]  /*e7c0*/  @P5 STL [R1+0x480], R116 ;  /* 0x0004807401005387 */ /* 0x0001e80000100800 */
[----:B0-----:R-:W3:Y:S04]  /*e7d0*/  LDL R116, [R1+0x46c] ;  /* 0x00046c0001747983 */ /* 0x001ee80000100800 */
[----:B------:R-:W-:Y:S04]  /*e7e0*/  @P3 STL [R1+0x1a0], R135 ;  /* 0x0001a08701003387 */ /* 0x000fe80000100800 */
[----:B------:R-:W3:Y:S04]  /*e7f0*/  LDL.LU.64 R126, [R1+0x878] ;  /* 0x00087800017e7983 */ /* 0x000ee80000300a00 */
[----:B------:R0:W-:Y:S04]  /*e800*/  @P4 STL [R1+0x47c], R103 ;  /* 0x00047c6701004387 */ /* 0x0001e80000100800 */
[----:B0-----:R-:W3:Y:S04]  /*e810*/  LDL R103, [R1+0x468] ;  /* 0x0004680001677983 */ /* 0x001ee80000100800 */
[----:B------:R-:W3:Y:S04]  /*e820*/  LDL.LU.64 R124, [R1+0x870] ;  /* 0x00087000017c7983 */ /* 0x000ee80000300a00 */
[----:B------:R-:W3:Y:S04]  /*e830*/  LDL.LU.64 R106, [R1+0x868] ;  /* 0x00086800016a7983 */ /* 0x000ee80000300a00 */
[----:B--2---:R0:W-:Y:S04]  /*e840*/  STL [R1+0x1a8], R163 ;  /* 0x0001a8a301007387 */ /* 0x0041e80000100800 */
[----:B0-----:R-:W2:Y:S01]  /*e850*/  LDL.LU R163, [R1+0x860] ;  /* 0x0008600001a37983 */ /* 0x001ea20000300800 */
[----:B------:R-:W-:Y:S01]  /*e860*/  IMAD.MOV.U32 R7, RZ, RZ, R6 ;  /* 0x000000ffff077224 */ /* 0x000fe200078e0006 */
[C---:B------:R-:W-:Y:S01]  /*e870*/  ISETP.GT.AND P3, PT, R4.reuse, 0x12, PT ;  /* 0x000000120400780c */ /* 0x040fe20003f64270 */
[----:B------:R-:W-:Y:S01]  /*e880*/  IMAD.MOV.U32 R6, RZ, RZ, R5 ;  /* 0x000000ffff067224 */ /* 0x000fe200078e0005 */
[----:B------:R-:W-:-:S04]  /*e890*/  ISETP.GT.AND P5, PT, R4, 0x13, PT ;  /* 0x000000130400780c */ /* 0x000fc80003fa4270 */
[----:B------:R-:W2:Y:S07]  /*e8a0*/  @P6 LDG.E.U16 R164, desc[UR24][R6.64] ;  /* 0x0000001806a46981 */ /* 0x000eae000c1e1500 */
[----:B----4-:R-:W4:Y:S04]  /*e8b0*/  @P3 LDG.E.U16 R117, desc[UR24][R86.64] ;  /* 0x0000001856753981 */ /* 0x010f28000c1e1500 */
[----:B------:R-:W4:Y:S04]  /*e8c0*/  @P3 LDG.E.U16 R123, desc[UR24][R36.64] ;  /* 0x00000018247b3981 */ /* 0x000f28000c1e1500 */
[----:B---3--:R-:W3:Y:S04]  /*e8d0*/  @P5 LDG.E.U16 R116, desc[UR24][R84.64] ;  /* 0x0000001854745981 */ /* 0x008ee8000c1e1500 */
[----:B--2---:R-:W2:Y:S04]  /*e8e0*/  @P6 LDG.E.U16 R163, desc[UR24][R38.64] ;  /* 0x0000001826a36981 */ /* 0x004ea8000c1e1500 */
[----:B------:R-:W-:Y:S04]  /*e8f0*/  @P4 STL [R1+0x478], R134 ;  /* 0x0004788601004387 */ /* 0x000fe80000100800 */
[----:B------:R0:W-:Y:S04]  /*e900*/  STL.64 [R1+0x80], R6 ;  /* 0x0000800601007387 */ /* 0x0001e80000100a00 */
[----:B------:R-:W-:Y:S04]  /*e910*/  STL.64 [R1+0x70], R36 ;  /* 0x0000702401007387 */ /* 0x000fe80000100a00 */
[----:B------:R-:W-:Y:S04]  /*e920*/  STL.64 [R1+0x78], R38 ;  /* 0x0000782601007387 */ /* 0x000fe80000100a00 */
[----:B------:R-:W3:Y:S04]  /*e930*/  LDL.LU R22, [R1+0x234] ;  /* 0x0002340001167983 */ /* 0x000ee80000300800 */
[----:B------:R-:W3:Y:S04]  /*e940*/  LDL.LU R15, [R1+0x4dc] ;  /* 0x0004dc00010f7983 */ /* 0x000ee80000300800 */
[----:B------:R-:W3:Y:S04]  /*e950*/  LDL.LU R26, [R1+0x188] ;  /* 0x00018800011a7983 */ /* 0x000ee80000300800 */
[----:B------:R-:W3:Y:S04]  /*e960*/  LDL.LU R25, [R1+0x1c4] ;  /* 0x0001c40001197983 */ /* 0x000ee80000300800 */
[----:B------:R-:W3:Y:S04]  /*e970*/  @P5 LDG.E.U16 R103, desc[UR24][R2.64] ;  /* 0x0000001802675981 */ /* 0x000ee8000c1e1500 */
[----:B------:R-:W3:Y:S04]  /*e980*/  LDL.LU R14, [R1+0x18c] ;  /* 0x00018c00010e7983 */ /* 0x000ee80000300800 */
[----:B------:R-:W3:Y:S04]  /*e990*/  LDL.LU R13, [R1+0x1c8] ;  /* 0x0001c800010d7983 */ /* 0x000ee80000300800 */
[----:B------:R-:W3:Y:S04]  /*e9a0*/  LDL.LU R12, [R1+0x1c0] ;  /* 0x0001c000010c7983 */ /* 0x000ee80000300800 */
[----:B0-----:R-:W3:Y:S04]  /*e9b0*/  LDL.LU R7, [R1+0x1cc] ;  /* 0x0001cc0001077983 */ /* 0x001ee80000300800 */
[----:B------:R0:W-:Y:S04]  /*e9c0*/  STL [R1+0x814], R164 ;  /* 0x000814a401007387 */ /* 0x0001e80000100800 */
[----:B0-----:R-:W3:Y:S04]  /*e9d0*/  LDL.LU R164, [R1+0x1b8] ;  /* 0x0001b80001a47983 */ /* 0x001ee80000300800 */
[----:B--2---:R0:W-:Y:S04]  /*e9e0*/  STL [R1+0x818], R163 ;  /* 0x000818a301007387 */ /* 0x0041e80000100800 */
[----:B0-----:R-:W2:Y:S04]  /*e9f0*/  LDL.LU R163, [R1+0x1b4] ;  /* 0x0001b40001a37983 */ /* 0x001ea80000300800 */
[----:B------:R-:W2:Y:S04]  /*ea00*/  LDL.LU.64 R104, [R1+0x858] ;  /* 0x0008580001687983 */ /* 0x000ea80000300a00 */
[----:B------:R-:W2:Y:S04]  /*ea10*/  LDL.LU R6, [R1+0x54] ;  /* 0x0000540001067983 */ /* 0x000ea80000300800 */
[----:B------:R-:W2:Y:S04]  /*ea20*/  LDL.LU R5, [R1+0x1d0] ;  /* 0x0001d00001057983 */ /* 0x000ea80000300800 */
[----:B------:R-:W-:Y:S04]  /*ea30*/  @P2 STL [R1+0x1ac], R118 ;  /* 0x0001ac7601002387 */ /* 0x000fe80000100800 */
[----:B------:R-:W2:Y:S04]  /*ea40*/  LDL.LU.64 R86, [R1+0x850] ;  /* 0x0008500001567983 */ /* 0x000ea80000300a00 */
[----:B----4-:R0:W-:Y:S04]  /*ea50*/  @P3 STL [R1+0x470], R117 ;  /* 0x0004707501003387 */ /* 0x0101e80000100800 */
[----:B------:R1:W-:Y:S04]  /*ea60*/  @P3 STL [R1+0x474], R123 ;  /* 0x0004747b01003387 */ /* 0x0003e80000100800 */
[----:B------:R-:W4:Y:S04]  /*ea70*/  LDL.LU.64 R84, [R1+0x848] ;  /* 0x0008480001547983 */ /* 0x000f280000300a00 */
[----:B------:R-:W4:Y:S04]  /*ea80*/  LDL.LU R161, [R1+0x1bc] ;  /* 0x0001bc0001a17983 */ /* 0x000f280000300800 */
[----:B------:R-:W4:Y:S04]  /*ea90*/  LDL.LU.64 R2, [R1+0x840] ;  /* 0x0008400001027983 */ /* 0x000f280000300a00 */
[----:B0-----:R-:W4:Y:S04]  /*eaa0*/  LDL R117, [R1+0x460] ;  /* 0x0004600001757983 */ /* 0x001f280000100800 */
[----:B-1----:R-:W4:Y:S04]  /*eab0*/  LDL R123, [R1+0x464] ;  /* 0x00046400017b7983 */ /* 0x002f280000100800 */
[----:B---3--:R0:W-:Y:S04]  /*eac0*/  @P5 STL [R1+0x46c], R116 ;  /* 0x00046c7401005387 */ /* 0x0081e80000100800 */
[----:B0-----:R-:W3:Y:S01]  /*ead0*/  LDL R116, [R1+0x45c] ;  /* 0x00045c0001747983 */ /* 0x001ee20000100800 */
[----:B------:R-:W-:-:S02]  /*eae0*/  ISETP.GT.AND P4, PT, R4, 0x20, PT ;  /* 0x000000200400780c */ /* 0x000fc40003f84270 */
[----:B------:R-:W-:Y:S01]  /*eaf0*/  PRMT R165, RZ, 0x7610, R165 ;  /* 0x00007610ffa57816 */ /* 0x000fe200000000a5 */
[----:B------:R0:W-:Y:S10]  /*eb00*/  @P5 STL [R1+0x468], R103 ;  /* 0x0004686701005387 */ /* 0x0001f40000100800 */
[----:B------:R-:W3:Y:S04]  /*eb10*/  @P4 LDG.E.U16 R165, desc[UR24][R156.64] ;  /* 0x000000189ca54981 */ /* 0x000ee8000c1e1500 */
[----:B0-----:R-:W3:Y:S01]  /*eb20*/  LDL R103, [R1+0x458] ;  /* 0x0004580001677983 */ /* 0x001ee20000100800 */
[----:B------:R-:W-:-:S02]  /*eb30*/  ISETP.GT.AND P2, PT, R4, 0x14, PT ;  /* 0x000000140400780c */ /* 0x000fc40003f44270 */
[----:B------:R-:W-:Y:S01]  /*eb40*/  ISETP.GT.AND P3, PT, R4, 0x15, PT ;  /* 0x000000150400780c */ /* 0x000fe20003f64270 */
[----:B------:R-:W-:Y:S02]  /*eb50*/  IMAD.MOV.U32 R38, RZ, RZ, R7 ;  /* 0x000000ffff267224 */ /* 0x000fe400078e0007 */
[----:B------:R-:W-:Y:S02]  /*eb60*/  IMAD.MOV.U32 R39, RZ, RZ, R12 ;  /* 0x000000ffff277224 */ /* 0x000fe400078e000c */
[----:B------:R-:W-:Y:S02]  /*eb70*/  IMAD.MOV.U32 R36, RZ, RZ, R13 ;  /* 0x000000ffff247224 */ /* 0x000fe400078e000d */
[----:B------:R-:W-:Y:S02]  /*eb80*/  IMAD.MOV.U32 R37, RZ, RZ, R14 ;  /* 0x000000ffff257224 */ /* 0x000fe400078e000e */
[----:B------:R-:W-:Y:S02]  /*eb90*/  IMAD.MOV.U32 R27, RZ, RZ, R26 ;  /* 0x000000ffff1b7224 */ /* 0x000fe400078e001a */
[----:B------:R-:W-:-:S02]  /*eba0*/  IMAD.MOV.U32 R41, RZ, RZ, R22 ;  /* 0x000000ffff297224 */ /* 0x000fc400078e0016 */
[----:B------:R-:W-:Y:S01]  /*ebb0*/  IMAD.MOV.U32 R40, RZ, RZ, R15 ;  /* 0x000000ffff287224 */ /* 0x000fe200078e000f */
[----:B--2---:R-:W2:Y:S01]  /*ebc0*/  @P4 LDG.E.U16 R163, desc[UR24][R154.64] ;  /* 0x000000189aa34981 */ /* 0x004ea2000c1e1500 */
[----:B------:R-:W-:Y:S02]  /*ebd0*/  IMAD.MOV.U32 R43, RZ, RZ, R6 ;  /* 0x000000ffff2b7224 */ /* 0x000fe400078e0006 */
[----:B------:R-:W-:Y:S01]  /*ebe0*/  IMAD.MOV.U32 R42, RZ, RZ, R5 ;  /* 0x000000ffff2a7224 */ /* 0x000fe200078e0005 */
[----:B----4-:R-:W4:Y:S04]  /*ebf0*/  @P2 LDG.E.U16 R117, desc[UR24][R38.64] ;  /* 0x0000001826752981 */ /* 0x010f28000c1e1500 */
[----:B------:R-:W2:Y:S04]  /*ec00*/  @P2 LDG.E.U16 R123, desc[UR24][R42.64] ;  /* 0x000000182a7b2981 */ /* 0x000ea8000c1e1500 */
[----:B---3--:R-:W3:Y:S01]  /*ec10*/  @P3 LDG.E.U16 R116, desc[UR24][R36.64] ;  /* 0x0000001824743981 */ /* 0x008ee2000c1e1500 */
[----:B------:R-:W-:-:S03]  /*ec20*/  IMAD.MOV.U32 R26, RZ, RZ, R25 ;  /* 0x000000ffff1a7224 */ /* 0x000fc600078e0019 */
[----:B------:R0:W-:Y:S04]  /*ec30*/  STL [R1+0x1b0], R165 ;  /* 0x0001b0a501007387 */ /* 0x0001e80000100800 */
[----:B------:R-:W3:Y:S04]  /*ec40*/  @P3 LDG.E.U16 R103, desc[UR24][R26.64] ;  /* 0x000000181a673981 */ /* 0x000ee8000c1e1500 */
[----:B0-----:R-:W3:Y:S04]  /*ec50*/  LDL.LU R165, [R1+0x838] ;  /* 0x0008380001a57983 */ /* 0x001ee80000300800 */
[----:B------:R-:W-:Y:S04]  /*ec60*/  STL [R1+0x678], R156 ;  /* 0x0006789c01007387 */ /* 0x000fe80000100800 */
[----:B------:R-:W-:Y:S04]  /*ec70*/  STL [R1+0x674], R157 ;  /* 0x0006749d01007387 */ /* 0x000fe80000100800 */
[----:B------:R-:W-:Y:S04]  /*ec80*/  STL.64 [R1+0x820], R156 ;  /* 0x0008209c01007387 */ /* 0x000fe80000100a00 */
[----:B------:R-:W3:Y:S04]  /*ec90*/  LDL.LU R24, [R1+0x238] ;  /* 0x0002380001187983 */ /* 0x000ee80000300800 */
[----:B------:R-:W3:Y:S04]  /*eca0*/  LDL.LU R23, [R1+0x4e0] ;  /* 0x0004e00001177983 */ /* 0x000ee80000300800 */
[----:B------:R-:W3:Y:S04]  /*ecb0*/  LDL.LU R22, [R1+0x1d4] ;  /* 0x0001d40001167983 */ /* 0x000ee80000300800 */
[----:B------:R-:W3:Y:S04]  /*ecc0*/  LDL.LU R15, [R1+0x1ec] ;  /* 0x0001ec00010f7983 */ /* 0x000ee80000300800 */
[----:B------:R-:W-:Y:S04]  /*ecd0*/  STL.64 [R1+0x38], R26 ;  /* 0x0000381a01007387 */ /* 0x000fe80000100a00 */
[----:B------:R-:W-:Y:S04]  /*ece0*/  STL.64 [R1+0x40], R36 ;  /* 0x0000402401007387 */ /* 0x000fe80000100a00 */
[----:B------:R-:W-:Y:S04]  /*ecf0*/  STL.64 [R1+0x48], R38 ;  /* 0x0000482601007387 */ /* 0x000fe80000100a00 */
[----:B------:R-:W-:Y:S04]  /*ed00*/  STL.64 [R1+0x50], R42 ;  /* 0x0000502a01007387 */ /* 0x000fe80000100a00 */
[----:B------:R-:W3:Y:S04]  /*ed10*/  LDL.LU R6, [R1+0x1d8] ;  /* 0x0001d80001067983 */ /* 0x000ee80000300800 */
[----:B------:R-:W3:Y:S04]  /*ed20*/  LDL.LU R5, [R1+0x1f0] ;  /* 0x0001f00001057983 */ /* 0x000ee80000300800 */
[----:B------:R-:W3:Y:S04]  /*ed30*/  LDL.LU R14, [R1+0x1dc] ;  /* 0x0001dc00010e7983 */ /* 0x000ee80000300800 */
[----:B------:R-:W3:Y:S04]  /*ed40*/  LDL.LU R13, [R1+0x1f4] ;  /* 0x0001f400010d7983 */ /* 0x000ee80000300800 */
[----:B------:R-:W3:Y:S04]  /*ed50*/  LDL.LU R12, [R1+0x1e0] ;  /* 0x0001e000010c7983 */ /* 0x000ee80000300800 */
[----:B------:R-:W3:Y:S04]  /*ed60*/  LDL.LU R7, [R1+0x1f8] ;  /* 0x0001f80001077983 */ /* 0x000ee80000300800 */
[----:B------:R-:W-:Y:S04]  /*ed70*/  STL [R1+0x680], R154 ;  /* 0x0006809a01007387 */ /* 0x000fe80000100800 */
[----:B------:R-:W-:Y:S04]  /*ed80*/  STL [R1+0x67c], R155 ;  /* 0x00067c9b01007387 */ /* 0x000fe80000100800 */
[----:B------:R-:W-:Y:S04]  /*ed90*/  STL.64 [R1+0x828], R154 ;  /* 0x0008289a01007387 */ /* 0x000fe80000100a00 */
[----:B----4-:R0:W-:Y:S04]  /*eda0*/  @P2 STL [R1+0x460], R117 ;  /* 0x0004607501002387 */ /* 0x0101e80000100800 */
[----:B--2---:R-:W-:Y:S04]  /*edb0*/  @P2 STL [R1+0x464], R123 ;  /* 0x0004647b01002387 */ /* 0x004fe80000100800 */
[----:B------:R-:W2:Y:S04]  /*edc0*/  LDL.LU R160, [R1+0x274] ;  /* 0x0002740001a07983 */ /* 0x000ea80000300800 */
[----:B------:R-:W4:Y:S04]  /*edd0*/  LDL R118, [R1+0x454] ;  /* 0x0004540001767983 */ /* 0x000f280000100800 */
[----:B---3--:R1:W-:Y:S04]  /*ede0*/  @P3 STL [R1+0x45c], R116 ;  /* 0x00045c7401003387 */ /* 0x0083e80000100800 */
[----:B0-----:R-:W3:Y:S04]  /*edf0*/  LDL R117, [R1+0x44c] ;  /* 0x00044c0001757983 */ /* 0x001ee80000100800 */
[----:B-1----:R-:W2:Y:S04]  /*ee00*/  LDL R116, [R1+0x450] ;  /* 0x0004500001747983 */ /* 0x002ea80000100800 */
[----:B------:R0:W-:Y:S01]  /*ee10*/  @P3 STL [R1+0x458], R103 ;  /* 0x0004586701003387 */ /* 0x0001e20000100800 */
[----:B------:R-:W-:-:S03]  /*ee20*/  ISETP.GT.AND P4, PT, R4, 0x16, PT ;  /* 0x000000160400780c */ /* 0x000fc60003f84270 */
[----:B0-----:R-:W3:Y:S04]  /*ee30*/  LDL R103, [R1+0x448] ;  /* 0x0004480001677983 */ /* 0x001ee80000100800 */
[----:B------:R-:W-:Y:S04]  /*ee40*/  STL [R1+0x688], R152 ;  /* 0x0006889801007387 */ /* 0x000fe80000100800 */
[----:B------:R-:W-:Y:S04]  /*ee50*/  STL [R1+0x684], R153 ;  /* 0x0006849901007387 */ /* 0x000fe80000100800 */
[----:B------:R-:W3:Y:S01]  /*ee60*/  LDL.LU R26, [R1+0x214] ;  /* 0x00021400011a7983 */ /* 0x000ee20000300800 */
[----:B------:R-:W-:-:S03]  /*ee70*/  IMAD.MOV.U32 R43, RZ, RZ, R24 ;  /* 0x000000ffff2b7224 */ /* 0x000fc600078e0018 */
[----:B------:R-:W3:Y:S01]  /*ee80*/  LDL.LU R25, [R1+0x250] ;  /* 0x0002500001197983 */ /* 0x000ee20000300800 */
[----:B------:R-:W-:-:S03]  /*ee90*/  IMAD.MOV.U32 R37, RZ, RZ, R22 ;  /* 0x000000ffff257224 */ /* 0x000fc600078e0016 */
[----:B------:R-:W3:Y:S01]  /*eea0*/  LDL.LU R24, [R1+0x218] ;  /* 0x0002180001187983 */ /* 0x000ee20000300800 */
[----:B------:R-:W-:Y:S02]  /*eeb0*/  IMAD.MOV.U32 R36, RZ, RZ, R15 ;  /* 0x000000ffff247224 */ /* 0x000fe400078e000f */
[----:B------:R-:W-:-:S03]  /*eec0*/  IMAD.MOV.U32 R42, RZ, RZ, R23 ;  /* 0x000000ffff2a7224 */ /* 0x000fc600078e0017 */
[----:B------:R-:W-:Y:S04]  /*eed0*/  STL.64 [R1+0x18], R36 ;  /* 0x0000182401007387 */ /* 0x000fe80000100a00 */
[----:B------:R-:W3:Y:S04]  /*eee0*/  LDL.LU R23, [R1+0x254] ;  /* 0x0002540001177983 */ /* 0x000ee80000300800 */
[----:B------:R-:W3:Y:S04]  /*eef0*/  LDL.LU R22, [R1+0x204] ;  /* 0x0002040001167983 */ /* 0x000ee80000300800 */
[----:B------:R-:W3:Y:S01]  /*ef00*/  LDL.LU R15, [R1+0x22c] ;  /* 0x00022c00010f7983 */ /* 0x000ee20000300800 */
[----:B------:R-:W-:-:S03]  /*ef10*/  IMAD.MOV.U32 R39, RZ, RZ, R6 ;  /* 0x000000ffff277224 */ /* 0x000fc600078e0006 */
[----:B------:R-:W3:Y:S01]  /*ef20*/  LDL.LU R6, [R1+0x1fc] ;  /* 0x0001fc0001067983 */ /* 0x000ee20000300800 */
[----:B------:R-:W-:-:S03]  /*ef30*/  IMAD.MOV.U32 R38, RZ, RZ, R5 ;  /* 0x000000ffff267224 */ /* 0x000fc600078e0005 */
[----:B------:R-:W3:Y:S01]  /*ef40*/  LDL.LU R5, [R1+0x20c] ;  /* 0x00020c0001057983 */ /* 0x000ee20000300800 */
[----:B------:R-:W-:Y:S02]  /*ef50*/  IMAD.MOV.U32 R45, RZ, RZ, R14 ;  /* 0x000000ffff2d7224 */ /* 0x000fe400078e000e */
[----:B------:R-:W-:Y:S01]  /*ef60*/  IMAD.MOV.U32 R44, RZ, RZ, R13 ;  /* 0x000000ffff2c7224 */ /* 0x000fe200078e000d */
[----:B------:R-:W-:Y:S01]  /*ef70*/  STL.64 [R1+0x20], R38 ;  /* 0x0000202601007387 */ /* 0x000fe20000100a00 */
[----:B------:R-:W-:-:S03]  /*ef80*/  IMAD.MOV.U32 R47, RZ, RZ, R12 ;  /* 0x000000ffff2f7224 */ /* 0x000fc600078e000c */
[----:B------:R-:W3:Y:S01]  /*ef90*/  LDL.LU R14, [R1+0x200] ;  /* 0x00020000010e7983 */ /* 0x000ee20000300800 */
[----:B------:R-:W-:-:S03]  /*efa0*/  IMAD.MOV.U32 R46, RZ, RZ, R7 ;  /* 0x000000ffff2e7224 */ /* 0x000fc600078e0007 */
[----:B------:R-:W-:Y:S04]  /*efb0*/  STL.64 [R1+0x28], R44 ;  /* 0x0000282c01007387 */ /* 0x000fe80000100a00 */
[----:B------:R-:W3:Y:S04]  /*efc0*/  LDL.LU R13, [R1+0x210] ;  /* 0x00021000010d7983 */ /* 0x000ee80000300800 */
[----:B------:R-:W-:Y:S04]  /*efd0*/  STL.64 [R1+0x30], R46 ;  /* 0x0000302e01007387 */ /* 0x000fe80000100a00 */
[----:B------:R-:W3:Y:S01]  /*efe0*/  LDL R123, [R1+0x398] ;  /* 0x00039800017b7983 */ /* 0x000ee20000100800 */
[----:B------:R-:W-:-:S02]  /*eff0*/  ISETP.GT.AND P2, PT, R4, 0x17, PT ;  /* 0x000000170400780c */ /* 0x000fc40003f44270 */
[----:B------:R-:W-:Y:S01]  /*f000*/  ISETP.GT.AND P5, PT, R4, 0x28, PT ;  /* 0x000000280400780c */ /* 0x000fe20003fa4270 */
[----:B------:R-:W3:-:S12]  /*f010*/  LDL.LU R158, [R1+0x278] ;  /* 0x00027800019e7983 */ /* 0x000ed80000300800 */
[----:B------:R-:W3:Y:S04]  /*f020*/  @P5 LDG.E.U16 R164, desc[UR24][R152.64] ;  /* 0x0000001898a45981 */ /* 0x000ee8000c1e1500 */
[----:B------:R-:W3:Y:S04]  /*f030*/  @P5 LDG.E.U16 R161, desc[UR24][R150.64] ;  /* 0x0000001896a15981 */ /* 0x000ee8000c1e1500 */
[----:B--2---:R-:W2:Y:S04]  /*f040*/  @P4 LDG.E.U16 R116, desc[UR24][R44.64] ;  /* 0x000000182c744981 */ /* 0x004ea8000c1e1500 */
[----:B----4-:R-:W4:Y:S01]  /*f050*/  @P4 LDG.E.U16 R118, desc[UR24][R46.64] ;  /* 0x000000182e764981 */ /* 0x010f22000c1e1500 */
[----:B------:R-:W-:-:S03]  /*f060*/  ISETP.GT.AND P5, PT, R4, 0x19, PT ;  /* 0x000000190400780c */ /* 0x000fc60003fa4270 */
[----:B---3--:R-:W3:Y:S04]  /*f070*/  @P2 LDG.E.U16 R117, desc[UR24][R38.64] ;  /* 0x0000001826752981 */ /* 0x008ee8000c1e1500 */
[----:B------:R-:W3:Y:S04]  /*f080*/  @P2 LDG.E.U16 R103, desc[UR24][R36.64] ;  /* 0x0000001824672981 */ /* 0x000ee8000c1e1500 */
[----:B------:R-:W-:Y:S04]  /*f090*/  STL [R1+0x690], R150 ;  /* 0x0006909601007387 */ /* 0x000fe80000100800 */
[----:B------:R-:W-:Y:S04]  /*f0a0*/  STL [R1+0x68c], R151 ;  /* 0x00068c9701007387 */ /* 0x000fe80000100800 */
[----:B------:R-:W3:Y:S04]  /*f0b0*/  LDL.LU R12, [R1+0x208] ;  /* 0x00020800010c7983 */ /* 0x000ee80000300800 */
[----:B------:R-:W3:Y:S01]  /*f0c0*/  LDL.LU R7, [R1+0x230] ;  /* 0x0002300001077983 */ /* 0x000ee20000300800 */
[----:B------:R-:W-:-:S02]  /*f0d0*/  IMAD.MOV.U32 R141, RZ, RZ, R6 ;  /* 0x000000ffff8d7224 */ /* 0x000fc400078e0006 */
[----:B------:R-:W-:-:S05]  /*f0e0*/  IMAD.MOV.U32 R140, RZ, RZ, R5 ;  /* 0x000000ffff8c7224 */ /* 0x000fca00078e0005 */
[----:B------:R-:W3:Y:S04]  /*f0f0*/  @P5 LDG.E.U16 R123, desc[UR24][R140.64] ;  /* 0x000000188c7b5981 */ /* 0x000ee8000c1e1500 */
[----:B--2---:R0:W-:Y:S04]  /*f100*/  @P4 STL [R1+0x450], R116 ;  /* 0x0004507401004387 */ /* 0x0041e80000100800 */
[----:B0-----:R-:W2:Y:S04]  /*f110*/  LDL R116, [R1+0x444] ;  /* 0x0004440001747983 */ /* 0x001ea80000100800 */
[----:B----4-:R-:W-:Y:S04]  /*f120*/  @P4 STL [R1+0x454], R118 ;  /* 0x0004547601004387 */ /* 0x010fe80000100800 */
[----:B---3--:R0:W-:Y:S01]  /*f130*/  @P2 STL [R1+0x448], R103 ;  /* 0x0004486701002387 */ /* 0x0081e20000100800 */
[----:B------:R-:W-:-:S02]  /*f140*/  IMAD.MOV.U32 R121, RZ, RZ, R22 ;  /* 0x000000ffff797224 */ /* 0x000fc400078e0016 */
[----:B------:R-:W-:Y:S01]  /*f150*/  IMAD.MOV.U32 R120, RZ, RZ, R15 ;  /* 0x000000ffff787224 */ /* 0x000fe200078e000f */
[----:B0-----:R-:W3:Y:S04]  /*f160*/  LDL R103, [R1+0x440] ;  /* 0x0004400001677983 */ /* 0x001ee80000100800 */
[----:B------:R-:W-:Y:S04]  /*f170*/  STL [R1+0x698], R148 ;  /* 0x0006989401007387 */ /* 0x000fe80000100800 */
[----:B------:R-:W-:Y:S01]  /*f180*/  STL [R1+0x694], R149 ;  /* 0x0006949501007387 */ /* 0x000fe20000100800 */
[----:B------:R-:W-:-:S03]  /*f190*/  IMAD.MOV.U32 R80, RZ, RZ, R25 ;  /* 0x000000ffff507224 */ /* 0x000fc600078e0019 */
[----:B------:R-:W4:Y:S01]  /*f1a0*/  LDL.LU R159, [R1+0x280] ;  /* 0x00028000019f7983 */ /* 0x000f220000300800 */
[----:B------:R-:W-:-:S03]  /*f1b0*/  IMAD.MOV.U32 R83, RZ, RZ, R24 ;  /* 0x000000ffff537224 */ /* 0x000fc600078e0018 */
[----:B------:R-:W4:Y:S01]  /*f1c0*/  LDL.LU R22, [R1+0x21c] ;  /* 0x00021c0001167983 */ /* 0x000f220000300800 */
[----:B------:R-:W-:-:S03]  /*f1d0*/  IMAD.MOV.U32 R24, RZ, RZ, R13 ;  /* 0x000000ffff187224 */ /* 0x000fc600078e000d */
[----:B------:R-:W4:Y:S01]  /*f1e0*/  LDL.LU R15, [R1+0x224] ;  /* 0x00022400010f7983 */ /* 0x000f220000300800 */
[----:B------:R-:W-:-:S03]  /*f1f0*/  IMAD.MOV.U32 R25, RZ, RZ, R14 ;  /* 0x000000ffff197224 */ /* 0x000fc600078e000e */
[----:B------:R-:W4:Y:S01]  /*f200*/  LDL.LU R6, [R1+0x220] ;  /* 0x0002200001067983 */ /* 0x000f220000300800 */
[----:B------:R-:W-:-:S03]  /*f210*/  ISETP.GT.AND P4, PT, R4, 0x1a, PT ;  /* 0x0000001a0400780c */ /* 0x000fc60003f84270 */
[----:B------:R-:W4:Y:S04]  /*f220*/  LDL.LU R5, [R1+0x228] ;  /* 0x0002280001057983 */ /* 0x000f280000300800 */
[----:B------:R0:W-:Y:S01]  /*f230*/  @P2 STL [R1+0x44c], R117 ;  /* 0x00044c7501002387 */ /* 0x0001e20000100800 */
[----:B------:R-:W-:Y:S01]  /*f240*/  IMAD.MOV.U32 R122, RZ, RZ, R7 ;  /* 0x000000ffff7a7224 */ /* 0x000fe200078e0007 */
[C---:B------:R-:W-:Y:S01]  /*f250*/  ISETP.GT.AND P3, PT, R4.reuse, 0x30, PT ;  /* 0x000000300400780c */ /* 0x040fe20003f64270 */
[----:B------:R-:W-:Y:S01]  /*f260*/  IMAD.MOV.U32 R82, RZ, RZ, R23 ;  /* 0x000000ffff527224 */ /* 0x000fe200078e0017 */
[----:B------:R-:W4:Y:S04]  /*f270*/  @P5 LDG.E.U16 R165, desc[UR24][R24.64] ;  /* 0x0000001818a55981 */ /* 0x000f28000c1e1500 */
[----:B0-----:R-:W4:Y:S04]  /*f280*/  LDL R117, [R1+0x43c] ;  /* 0x00043c0001757983 */ /* 0x001f280000100800 */
[----:B------:R-:W-:Y:S04]  /*f290*/  STL [R1+0x6a0], R146 ;  /* 0x0006a09201007387 */ /* 0x000fe80000100800 */
[----:B------:R-:W-:Y:S04]  /*f2a0*/  STL [R1+0x69c], R147 ;  /* 0x00069c9301007387 */ /* 0x000fe80000100800 */
[----:B------:R-:W-:Y:S04]  /*f2b0*/  STL.64 [R1], R24 ;  /* 0x0000001801007387 */ /* 0x000fe80000100a00 */
[----:B------:R-:W4:Y:S04]  /*f2c0*/  LDL R135, [R1+0x438] ;  /* 0x0004380001877983 */ /* 0x000f280000100800 */
[----:B------:R-:W-:Y:S04]  /*f2d0*/  STL [R1+0x6a8], R140 ;  /* 0x0006a88c01007387 */ /* 0x000fe80000100800 */
[----:B------:R-:W-:Y:S04]  /*f2e0*/  STL [R1+0x6a4], R141 ;  /* 0x0006a48d01007387 */ /* 0x000fe80000100800 */
[----:B------:R0:W-:Y:S04]  /*f2f0*/  @P5 STL [R1+0x398], R123 ;  /* 0x0003987b01005387 */ /* 0x0001e80000100800 */
[----:B---3--:R-:W3:Y:S01]  /*f300*/  @P4 LDG.E.U16 R103, desc[UR24][R120.64] ;  /* 0x0000001878674981 */ /* 0x008ee2000c1e1500 */
[----:B0-----:R-:W-:Y:S01]  /*f310*/  IMAD.MOV.U32 R123, RZ, RZ, R12 ;  /* 0x000000ffff7b7224 */ /* 0x001fe200078e000c */
[----:B------:R-:W-:-:S02]  /*f320*/  ISETP.GT.AND P2, PT, R4, 0x1b, PT ;  /* 0x0000001b0400780c */ /* 0x000fc40003f44270 */
[----:B------:R-:W3:Y:S04]  /*f330*/  @P3 LDG.E.U16 R162, desc[UR24][R148.64] ;  /* 0x0000001894a23981 */ /* 0x000ee8000c1e1500 */
[----:B--2---:R-:W2:Y:S04]  /*f340*/  @P4 LDG.E.U16 R116, desc[UR24][R122.64] ;  /* 0x000000187a744981 */ /* 0x004ea8000c1e1500 */
[----:B------:R-:W3:Y:S01]  /*f350*/  @P3 LDG.E.U16 R160, desc[UR24][R146.64] ;  /* 0x0000001892a03981 */ /* 0x000ee2000c1e1500 */
[----:B------:R-:W-:-:S03]  /*f360*/  ISETP.GT.AND P3, PT, R4, 0x1c, PT ;  /* 0x0000001c0400780c */ /* 0x000fc60003f64270 */
[----:B--2---:R0:W-:Y:S04]  /*f370*/  @P4 STL [R1+0x444], R116 ;  /* 0x0004447401004387 */ /* 0x0041e80000100800 */
[----:B------:R-:W2:Y:S04]  /*f380*/  LDL R119, [R1+0x430] ;  /* 0x0004300001777983 */ /* 0x000ea80000100800 */
[----:B0-----:R-:W2:Y:S04]  /*f390*/  LDL R116, [R1+0x434] ;  /* 0x0004340001747983 */ /* 0x001ea80000100800 */
[----:B------:R-:W-:Y:S04]  /*f3a0*/  STL [R1+0x6b0], R122 ;  /* 0x0006b07a01007387 */ /* 0x000fe80000100800 */
[----:B------:R-:W-:Y:S04]  /*f3b0*/  STL [R1+0x6ac], R123 ;  /* 0x0006ac7b01007387 */ /* 0x000fe80000100800 */
[----:B------:R-:W-:Y:S04]  /*f3c0*/  STL [R1+0x6b8], R144 ;  /* 0x0006b89001007387 */ /* 0x000fe80000100800 */
[----:B------:R-:W-:Y:S04]  /*f3d0*/  STL [R1+0x6b4], R145 ;  /* 0x0006b49101007387 */ /* 0x000fe80000100800 */
[----:B------:R-:W2:Y:S04]  /*f3e0*/  LDL.LU R14, [R1+0x23c] ;  /* 0x00023c00010e7983 */ /* 0x000ea80000300800 */
[----:B------:R-:W2:Y:S04]  /*f3f0*/  LDL.LU R13, [R1+0x248] ;  /* 0x00024800010d7983 */ /* 0x000ea80000300800 */
[----:B------:R-:W2:Y:S04]  /*f400*/  LDL.LU R12, [R1+0x240] ;  /* 0x00024000010c7983 */ /* 0x000ea80000300800 */
[----:B------:R-:W2:Y:S04]  /*f410*/  LDL.LU R7, [R1+0x24c] ;  /* 0x00024c0001077983 */ /* 0x000ea80000300800 */
[----:B------:R-:W2:Y:S01]  /*f420*/  LDL R134, [R1+0x42c] ;  /* 0x00042c0001867983 */ /* 0x000ea20000100800 */
[----:B----4-:R-:W-:-:S03]  /*f430*/  IMAD.MOV.U32 R102, RZ, RZ, R5 ;  /* 0x000000ffff667224 */ /* 0x010fc600078e0005 */
[----:B------:R-:W-:Y:S04]  /*f440*/  STL [R1+0x6c0], R120 ;  /* 0x0006c07801007387 */ /* 0x000fe80000100800 */
[----:B------:R-:W-:Y:S04]  /*f450*/  STL [R1+0x6bc], R121 ;  /* 0x0006bc7901007387 */ /* 0x000fe80000100800 */
[----:B---3--:R0:W-:Y:S01]  /*f460*/  @P4 STL [R1+0x440], R103 ;  /* 0x0004406701004387 */ /* 0x0081e20000100800 */
[----:B------:R-:W-:Y:S02]  /*f470*/  IMAD.MOV.U32 R100, RZ, RZ, R15 ;  /* 0x000000ffff647224 */ /* 0x000fe400078e000f */
[----:B------:R-:W-:Y:S01]  /*f480*/  IMAD.MOV.U32 R101, RZ, RZ, R22 ;  /* 0x000000ffff657224 */ /* 0x000fe200078e0016 */
[----:B------:R-:W3:Y:S04]  /*f490*/  LDL R118, [R1+0x428] ;  /* 0x0004280001767983 */ /* 0x000ee80000100800 */
[----:B------:R-:W4:Y:S01]  /*f4a0*/  @P2 LDG.E.U16 R135, desc[UR24][R100.64] ;  /* 0x0000001864872981 */ /* 0x000f22000c1e1500 */
[----:B0-----:R-:W-:-:S05]  /*f4b0*/  IMAD.MOV.U32 R103, RZ, RZ, R6 ;  /* 0x000000ffff677224 */ /* 0x001fca00078e0006 */
[----:B------:R-:W4:Y:S04]  /*f4c0*/  @P2 LDG.E.U16 R117, desc[UR24][R102.64] ;  /* 0x0000001866752981 */ /* 0x000f28000c1e1500 */
[----:B--2---:R-:W2:Y:S01]  /*f4d0*/  @P3 LDG.E.U16 R116, desc[UR24][R82.64] ;  /* 0x0000001852743981 */ /* 0x004ea2000c1e1500 */
[----:B------:R-:W-:Y:S01]  /*f4e0*/  IMAD.MOV.U32 R81, RZ, RZ, R26 ;  /* 0x000000ffff517224 */ /* 0x000fe200078e001a */
[----:B------:R-:W-:-:S04]  /*f4f0*/  ISETP.GT.AND P4, PT, R4, 0x1d, PT ;  /* 0x0000001d0400780c */ /* 0x000fc80003f84270 */
[----:B------:R-:W2:Y:S01]  /*f500*/  @P3 LDG.E.U16 R119, desc[UR24][R80.64] ;  /* 0x0000001850773981 */ /* 0x000ea2000c1e1500 */
[----:B------:R-:W-:Y:S02]  /*f510*/  IMAD.MOV.U32 R61, RZ, RZ, R14 ;  /* 0x000000ffff3d7224 */ /* 0x000fe400078e000e */
[----:B------:R-:W-:Y:S02]  /*f520*/  IMAD.MOV.U32 R60, RZ, RZ, R13 ;  /* 0x000000ffff3c7224 */ /* 0x000fe400078e000d */
[----:B------:R-:W-:Y:S02]  /*f530*/  IMAD.MOV.U32 R63, RZ, RZ, R12 ;  /* 0x000000ffff3f7224 */ /* 0x000fe400078e000c */
[----:B------:R-:W-:-:S05]  /*f540*/  IMAD.MOV.U32 R62, RZ, RZ, R7 ;  /* 0x000000ffff3e7224 */ /* 0x000fca00078e0007 */
[----:B------:R-:W2:Y:S04]  /*f550*/  @P4 LDG.E.U16 R134, desc[UR24][R62.64] ;  /* 0x000000183e864981 */ /* 0x000ea8000c1e1500 */
[----:B---3--:R-:W3:Y:S04]  /*f560*/  @P4 LDG.E.U16 R118, desc[UR24][R60.64] ;  /* 0x000000183c764981 */ /* 0x008ee8000c1e1500 */
[----:B----4-:R0:W-:Y:S04]  /*f570*/  @P2 STL [R1+0x43c], R117 ;  /* 0x00043c7501002387 */ /* 0x0101e80000100800 */
[----:B0-----:R-:W4:Y:S04]  /*f580*/  LDL R117, [R1+0x424] ;  /* 0x0004240001757983 */ /* 0x001f280000100800 */
[----:B------:R-:W-:Y:S04]  /*f590*/  STL [R1+0x6c8], R102 ;  /* 0x0006c86601007387 */ /* 0x000fe80000100800 */
[----:B------:R-:W-:Y:S04]  /*f5a0*/  STL [R1+0x6c4], R103 ;  /* 0x0006c46701007387 */ /* 0x000fe80000100800 */
[----:B------:R-:W-:Y:S04]  /*f5b0*/  STL [R1+0x6d4], R142 ;  /* 0x0006d48e01007387 */ /* 0x000fe80000100800 */
[----:B------:R-:W-:Y:S04]  /*f5c0*/  STL [R1+0x6cc], R143 ;  /* 0x0006cc8f01007387 */ /* 0x000fe80000100800 */
[----:B------:R-:W-:Y:S04]  /*f5d0*/  STL [R1+0x6dc], R100 ;  /* 0x0006dc6401007387 */ /* 0x000fe80000100800 */
[----:B------:R-:W-:Y:S04]  /*f5e0*/  STL [R1+0x6d8], R101 ;  /* 0x0006d86501007387 */ /* 0x000fe80000100800 */
[----:B------:R-:W-:Y:S04]  /*f5f0*/  @P2 STL [R1+0x438], R135 ;  /* 0x0004388701002387 */ /* 0x000fe80000100800 */
[----:B--2---:R0:W-:Y:S04]  /*f600*/  @P3 STL [R1+0x434], R116 ;  /* 0x0004347401003387 */ /* 0x0041e80000100800 */
[----:B0-----:R-:W2:Y:S04]  /*f610*/  LDL R116, [R1+0x420] ;  /* 0x0004200001747983 */ /* 0x001ea80000100800 */
[----:B------:R-:W-:Y:S04]  /*f620*/  STL [R1+0x6e4], R82 ;  /* 0x0006e45201007387 */ /* 0x000fe80000100800 */
[----:B------:R-:W-:Y:S04]  /*f630*/  STL [R1+0x6e0], R83 ;  /* 0x0006e05301007387 */ /* 0x000fe80000100800 */
[----:B------:R-:W2:Y:S04]  /*f640*/  LDL.LU R6, [R1+0x244] ;  /* 0x0002440001067983 */ /* 0x000ea80000300800 */
[----:B------:R-:W2:Y:S04]  /*f650*/  LDL.LU R5, [R1+0x4d8] ;  /* 0x0004d80001057983 */ /* 0x000ea80000300800 */
[----:B------:R0:W-:Y:S04]  /*f660*/  STL [R1+0x6ec], R80 ;  /* 0x0006ec5001007387 */ /* 0x0001e80000100800 */
[----:B------:R-:W-:Y:S04]  /*f670*/  STL [R1+0x6e8], R81 ;  /* 0x0006e85101007387 */ /* 0x000fe80000100800 */
[----:B------:R-:W-:Y:S04]  /*f680*/  @P3 STL [R1+0x430], R119 ;  /* 0x0004307701003387 */ /* 0x000fe80000100800 */
[----:B0-----:R-:W2:Y:S01]  /*f690*/  LDL.LU R80, [R1+0x3e8] ;  /* 0x0003e80001507983 */ /* 0x001ea20000300800 */
[----:B------:R-:W-:-:S03]  /*f6a0*/  ISETP.GT.AND P5, PT, R4, 0x1e, PT ;  /* 0x0000001e0400780c */ /* 0x000fc60003fa4270 */
[----:B------:R0:W-:Y:S04]  /*f6b0*/  STL [R1+0x6f4], R62 ;  /* 0x0006f43e01007387 */ /* 0x0001e80000100800 */
[----:B0-----:R-:W2:Y:S04]  /*f6c0*/  LDL.LU R62, [R1+0x418] ;  /* 0x00041800013e7983 */ /* 0x001ea80000300800 */
[----:B------:R0:W-:Y:S04]  /*f6d0*/  STL [R1+0x6f0], R63 ;  /* 0x0006f03f01007387 */ /* 0x0001e80000100800 */
[----:B0-----:R-:W2:Y:S04]  /*f6e0*/  LDL.LU R63, [R1+0x3ec] ;  /* 0x0003ec00013f7983 */ /* 0x001ea80000300800 */
[----:B------:R-:W-:Y:S04]  /*f6f0*/  STL [R1+0x6fc], R60 ;  /* 0x0006fc3c01007387 */ /* 0x000fe80000100800 */
[----:B------:R0:W-:Y:S04]  /*f700*/  STL [R1+0x6f8], R61 ;  /* 0x0006f83d01007387 */ /* 0x0001e80000100800 */
[----:B----4-:R-:W4:Y:S04]  /*f710*/  @P5 LDG.E.U16 R117, desc[UR24][R42.64] ;  /* 0x000000182a755981 */ /* 0x010f28000c1e1500 */
[----:B0-----:R-:W4:Y:S04]  /*f720*/  LDL.LU R61, [R1+0x41c] ;  /* 0x00041c00013d7983 */ /* 0x001f280000300800 */
[----:B---3--:R-:W-:Y:S04]  /*f730*/  @P4 STL [R1+0x428], R118 ;  /* 0x0004287601004387 */ /* 0x008fe80000100800 */
[----:B------:R-:W-:Y:S04]  /*f740*/  @P4 STL [R1+0x42c], R134 ;  /* 0x00042c8601004387 */ /* 0x000fe80000100800 */
[----:B------:R-:W3:Y:S04]  /*f750*/  LDL.LU R14, [R1+0x4e4] ;  /* 0x0004e400010e7983 */ /* 0x000ee80000300800 */
[----:B------:R-:W3:Y:S04]  /*f760*/  LDL.LU R13, [R1+0x4f8] ;  /* 0x0004f800010d7983 */ /* 0x000ee80000300800 */
[----:B------:R-:W3:Y:S04]  /*f770*/  LDL.LU R12, [R1+0x4e8] ;  /* 0x0004e800010c7983 */ /* 0x000ee80000300800 */
[----:B------:R-:W3:Y:S04]  /*f780*/  LDL.LU R7, [R1+0x4fc] ;  /* 0x0004fc0001077983 */ /* 0x000ee80000300800 */
[----:B------:R-:W3:Y:S04]  /*f790*/  LDL.LU R60, [R1+0x410] ;  /* 0x00041000013c7983 */ /* 0x000ee80000300800 */
[----:B------:R0:W-:Y:S04]  /*f7a0*/  STL [R1+0x704], R42 ;  /* 0x0007042a01007387 */ /* 0x0001e80000100800 */
[----:B0-----:R-:W3:Y:S04]  /*f7b0*/  LDL.LU R42, [R1+0x414] ;  /* 0x00041400012a7983 */ /* 0x001ee80000300800 */
[----:B------:R0:W-:Y:S04]  /*f7c0*/  STL [R1+0x700], R43 ;  /* 0x0007002b01007387 */ /* 0x0001e80000100800 */
[----:B0-----:R-:W3:Y:S04]  /*f7d0*/  LDL.LU R43, [R1+0x39c] ;  /* 0x00039c00012b7983 */ /* 0x001ee80000300800 */
[----:B--2---:R-:W2:Y:S01]  /*f7e0*/  @P5 LDG.E.U16 R116, desc[UR24][R40.64] ;  /* 0x0000001828745981 */ /* 0x004ea2000c1e1500 */
[----:B------:R-:W-:-:S02]  /*f7f0*/  ISETP.GT.AND P2, PT, R4, 0x1f, PT ;  /* 0x0000001f0400780c */ /* 0x000fc40003f44270 */
[----:B------:R-:W-:-:S04]  /*f800*/  LOP3.LUT R19, R19, R18, RZ, 0x3c, !PT ;  /* 0x0000001213137212 */ /* 0x000fc800078e3cff */
[----:B------:R-:W-:Y:S01]  /*f810*/  LOP3.LUT R18, R19, R18, RZ, 0x3c, !PT ;  /* 0x0000001213127212 */ /* 0x000fe200078e3cff */
[----:B------:R-:W-:-:S03]  /*f820*/  IMAD.MOV.U32 R23, RZ, RZ, R6 ;  /* 0x000000ffff177224 */ /* 0x000fc600078e0006 */
[----:B------:R-:W-:Y:S01]  /*f830*/  LOP3.LUT R19, R19, R18, RZ, 0x3c, !PT ;  /* 0x0000001213137212 */ /* 0x000fe200078e3cff */
[----:B------:R-:W-:Y:S01]  /*f840*/  IMAD.MOV.U32 R22, RZ, RZ, R5 ;  /* 0x000000ffff167224 */ /* 0x000fe200078e0005 */
[C---:B------:R-:W-:Y:S02]  /*f850*/  ISETP.GT.AND P4, PT, R4.reuse, 0x22, PT ;  /* 0x000000220400780c */ /* 0x040fe40003f84270 */
[----:B------:R-:W-:Y:S01]  /*f860*/  ISETP.GT.AND P3, PT, R4, 0x21, PT ;  /* 0x000000210400780c */ /* 0x000fe20003f64270 */
[----:B------:R-:W-:Y:S04]  /*f870*/  STL [R1+0x70c], R40 ;  /* 0x00070c2801007387 */ /* 0x000fe80000100800 */
[----:B------:R-:W-:Y:S08]  /*f880*/  STL [R1+0x708], R41 ;  /* 0x0007082901007387 */ /* 0x000ff00000100800 */
[----:B------:R-:W2:Y:S04]  /*f890*/  @P3 LDG.E.U16 R3, desc[UR24][R136.64] ;  /* 0x0000001888033981 */ /* 0x000ea8000c1e1500 */
[----:B------:R-:W2:Y:S04]  /*f8a0*/  @P2 LDG.E.U16 R62, desc[UR24][R18.64] ;  /* 0x00000018123e2981 */ /* 0x000ea8000c1e1500 */
[----:B----4-:R-:W4:Y:S01]  /*f8b0*/  @P2 LDG.E.U16 R61, desc[UR24][R22.64] ;  /* 0x00000018163d2981 */ /* 0x010f22000c1e1500 */
[----:B---3--:R-:W-:-:S02]  /*f8c0*/  IMAD.MOV.U32 R119, RZ, RZ, R12 ;  /* 0x000000ffff777224 */ /* 0x008fc400078e000c */
[----:B------:R-:W-:-:S05]  /*f8d0*/  IMAD.MOV.U32 R118, RZ, RZ, R7 ;  /* 0x000000ffff767224 */ /* 0x000fca00078e0007 */
[----:B------:R-:W3:Y:S04]  /*f8e0*/  @P4 LDG.E.U16 R42, desc[UR24][R118.64] ;  /* 0x00000018762a4981 */ /* 0x000ee8000c1e1500 */
[----:B------:R-:W3:Y:S04]  /*f8f0*/  @P3 LDG.E.U16 R43, desc[UR24][R138.64] ;  /* 0x000000188a2b3981 */ /* 0x000ee8000c1e1500 */
[----:B--2---:R0:W-:Y:S04]  /*f900*/  @P5 STL [R1+0x420], R116 ;  /* 0x0004207401005387 */ /* 0x0041e80000100800 */
[----:B------:R1:W-:Y:S04]  /*f910*/  @P5 STL [R1+0x424], R117 ;  /* 0x0004247501005387 */ /* 0x0003e80000100800 */
[----:B------:R-:W2:Y:S01]  /*f920*/  LDL R134, [R1+0x40c] ;  /* 0x00040c0001867983 */ /* 0x000ea20000100800 */
[----:B0-----:R-:W-:-:S03]  /*f930*/  IMAD.MOV.U32 R116, RZ, RZ, R13 ;  /* 0x000000ffff747224 */ /* 0x001fc600078e000d */
[----:B------:R-:W2:Y:S01]  /*f940*/  LDL.LU R6, [R1+0x4ec] ;  /* 0x0004ec0001067983 */ /* 0x000ea20000300800 */
[----:B-1----:R-:W-:-:S03]  /*f950*/  IMAD.MOV.U32 R117, RZ, RZ, R14 ;  /* 0x000000ffff757224 */ /* 0x002fc600078e000e */
[----:B------:R-:W2:Y:S04]  /*f960*/  LDL.LU R5, [R1+0x50c] ;  /* 0x00050c0001057983 */ /* 0x000ea80000300800 */
[----:B------:R-:W2:Y:S04]  /*f970*/  @P4 LDG.E.U16 R60, desc[UR24][R116.64] ;  /* 0x00000018743c4981 */ /* 0x000ea8000c1e1500 */
[----:B----4-:R-:W-:Y:S04]  /*f980*/  STL [R1+0x718], R61 ;  /* 0x0007183d01007387 */ /* 0x010fe80000100800 */
[----:B------:R-:W-:Y:S04]  /*f990*/  STL [R1+0x714], R22 ;  /* 0x0007141601007387 */ /* 0x000fe80000100800 */
[----:B------:R-:W-:Y:S04]  /*f9a0*/  STL [R1+0x710], R23 ;  /* 0x0007101701007387 */ /* 0x000fe80000100800 */
[----:B------:R-:W-:Y:S04]  /*f9b0*/  STL [R1+0x724], R62 ;  /* 0x0007243e01007387 */ /* 0x000fe80000100800 */
[----:B------:R-:W-:Y:S04]  /*f9c0*/  STL [R1+0x720], R18 ;  /* 0x0007201201007387 */ /* 0x000fe80000100800 */
[----:B------:R-:W-:Y:S04]  /*f9d0*/  STL [R1+0x71c], R19 ;  /* 0x00071c1301007387 */ /* 0x000fe80000100800 */
[----:B------:R0:W-:Y:S04]  /*f9e0*/  STL [R1+0x72c], R138 ;  /* 0x00072c8a01007387 */ /* 0x0001e80000100800 */
[----:B0-----:R-:W4:Y:S04]  /*f9f0*/  LDL.LU R138, [R1+0x3f0] ;  /* 0x0003f000018a7983 */ /* 0x001f280000300800 */
[----:B------:R-:W-:Y:S04]  /*fa00*/  STL [R1+0x728], R139 ;  /* 0x0007288b01007387 */ /* 0x000fe80000100800 */
[----:B------:R-:W-:Y:S04]  /*fa10*/  STL [R1+0x734], R136 ;  /* 0x0007348801007387 */ /* 0x000fe80000100800 */
[----:B------:R0:W-:Y:S04]  /*fa20*/  STL [R1+0x730], R137 ;  /* 0x0007308901007387 */ /* 0x0001e80000100800 */
[----:B0-----:R-:W4:Y:S04]  /*fa30*/  LDL.LU R137, [R1+0x3f4] ;  /* 0x0003f40001897983 */ /* 0x001f280000300800 */
[----:B---3--:R-:W-:Y:S04]  /*fa40*/  STL [R1+0x7bc], R42 ;  /* 0x0007bc2a01007387 */ /* 0x008fe80000100800 */
[----:B------:R-:W-:Y:S04]  /*fa50*/  STL [R1+0x7e0], R43 ;  /* 0x0007e02b01007387 */ /* 0x000fe80000100800 */
[----:B------:R-:W-:Y:S04]  /*fa60*/  STL [R1+0x73c], R118 ;  /* 0x00073c7601007387 */ /* 0x000fe80000100800 */
[----:B------:R0:W-:Y:S04]  /*fa70*/  STL [R1+0x738], R119 ;  /* 0x0007387701007387 */ /* 0x0001e80000100800 */
[----:B0-----:R-:W3:Y:S04]  /*fa80*/  LDL.LU R119, [R1+0x400] ;  /* 0x0004000001777983 */ /* 0x001ee80000300800 */
[----:B--2---:R-:W-:Y:S04]  /*fa90*/  STL [R1+0x7c0], R60 ;  /* 0x0007c03c01007387 */ /* 0x004fe80000100800 */
[----:B------:R-:W-:Y:S04]  /*faa0*/  STL [R1+0x744], R116 ;  /* 0x0007447401007387 */ /* 0x000fe80000100800 */
[----:B------:R0:W-:Y:S04]  /*fab0*/  STL [R1+0x740], R117 ;  /* 0x0007407501007387 */ /* 0x0001e80000100800 */
[----:B0-----:R-:W2:Y:S01]  /*fac0*/  LDL.LU R117, [R1+0x404] ;  /* 0x0004040001757983 */ /* 0x001ea20000300800 */
[----:B------:R-:W-:-:S02]  /*fad0*/  LOP3.LUT R97, R97, R96, RZ, 0x3c, !PT ;  /* 0x0000006061617212 */ /* 0x000fc400078e3cff */
[C---:B------:R-:W-:Y:S02]  /*fae0*/  ISETP.GT.AND P5, PT, R4.reuse, 0x23, PT ;  /* 0x000000230400780c */ /* 0x040fe40003fa4270 */
[C---:B------:R-:W-:Y:S02]  /*faf0*/  LOP3.LUT R96, R97.reuse, R96, RZ, 0x3c, !PT ;  /* 0x0000006061607212 */ /* 0x040fe400078e3cff */
[----:B------:R-:W-:Y:S02]  /*fb00*/  PRMT R0, RZ, 0x7610, R0 ;  /* 0x00007610ff007816 */ /* 0x000fe40000000000 */
[----:B------:R-:W-:Y:S02]  /*fb10*/  LOP3.LUT R97, R97, R96, RZ, 0x3c, !PT ;  /* 0x0000006061617212 */ /* 0x000fe400078e3cff */
[----:B------:R-:W-:-:S05]  /*fb20*/  ISETP.GT.AND P2, PT, R4, 0x24, PT ;  /* 0x000000240400780c */ /* 0x000fca0003f44270 */
[----:B------:R-:W4:Y:S01]  /*fb30*/  @P5 LDG.E.U16 R0, desc[UR24][R96.64] ;  /* 0x0000001860005981 */ /* 0x000f22000c1e1500 */
[-C--:B------:R-:W-:Y:S01]  /*fb40*/  LOP3.LUT R59, R59, R58.reuse, RZ, 0x3c, !PT ;  /* 0x0000003a3b3b7212 */ /* 0x080fe200078e3cff */
[----:B------:R-:W-:Y:S01]  /*fb50*/  IMAD.MOV.U32 R78, RZ, RZ, R5 ;  /* 0x000000ffff4e7224 */ /* 0x000fe200078e0005 */
[----:B------:R-:W-:Y:S01]  /*fb60*/  ISETP.GT.AND P3, PT, R4, 0x25, PT ;  /* 0x000000250400780c */ /* 0x000fe20003f64270 */
[----:B------:R-:W-:Y:S01]  /*fb70*/  IMAD.MOV.U32 R79, RZ, RZ, R6 ;  /* 0x000000ffff4f7224 */ /* 0x000fe200078e0006 */
[----:B------:R-:W4:Y:S01]  /*fb80*/  @P5 LDG.E.U16 R134, desc[UR24][R98.64] ;  /* 0x0000001862865981 */ /* 0x000f22000c1e1500 */
[----:B------:R-:W-:-:S04]  /*fb90*/  LOP3.LUT R58, R59, R58, RZ, 0x3c, !PT ;  /* 0x0000003a3b3a7212 */ /* 0x000fc800078e3cff */
[----:B------:R-:W-:-:S06]  /*fba0*/  LOP3.LUT R59, R59, R58, RZ, 0x3c, !PT ;  /* 0x0000003a3b3b7212 */ /* 0x000fcc00078e3cff */
[----:B------:R-:W4:Y:S04]  /*fbb0*/  @P3 LDG.E.U16 R2, desc[UR24][R58.64] ;  /* 0x000000183a023981 */ /* 0x000f28000c1e1500 */
[----:B---3--:R-:W3:Y:S04]  /*fbc0*/  @P2 LDG.E.U16 R119, desc[UR24][R76.64] ;  /* 0x000000184c772981 */ /* 0x008ee8000c1e1500 */
[----:B--2---:R-:W2:Y:S04]  /*fbd0*/  @P2 LDG.E.U16 R117, desc[UR24][R78.64] ;  /* 0x000000184e752981 */ /* 0x004ea8000c1e1500 */
[----:B------:R-:W-:Y:S04]  /*fbe0*/  STL [R1+0x74c], R98 ;  /* 0x00074c6201007387 */ /* 0x000fe80000100800 */
[----:B------:R-:W-:Y:S04]  /*fbf0*/  STL [R1+0x748], R99 ;  /* 0x0007486301007387 */ /* 0x000fe80000100800 */
[----:B----4-:R0:W-:Y:S04]  /*fc00*/  STL [R1+0x408], R0 ;  /* 0x0004080001007387 */ /* 0x0101e80000100800 */
[----:B0-----:R-:W4:Y:S04]  /*fc10*/  LDL.LU R0, [R1+0x834] ;  /* 0x0008340001007983 */ /* 0x001f280000300800 */
[----:B------:R-:W4:Y:S04]  /*fc20*/  LDL.LU R14, [R1+0x510] ;  /* 0x00051000010e7983 */ /* 0x000f280000300800 */
[----:B------:R-:W4:Y:S04]  /*fc30*/  LDL.LU R13, [R1+0x524] ;  /* 0x00052400010d7983 */ /* 0x000f280000300800 */
[----:B------:R-:W4:Y:S04]  /*fc40*/  LDL.LU R12, [R1+0x514] ;  /* 0x00051400010c7983 */ /* 0x000f280000300800 */
[----:B------:R-:W4:Y:S04]  /*fc50*/  LDL.LU R7, [R1+0x528] ;  /* 0x0005280001077983 */ /* 0x000f280000300800 */
[----:B------:R-:W-:Y:S04]  /*fc60*/  STL [R1+0x754], R96 ;  /* 0x0007546001007387 */ /* 0x000fe80000100800 */
[----:B------:R-:W-:Y:S04]  /*fc70*/  STL [R1+0x750], R97 ;  /* 0x0007506101007387 */ /* 0x000fe80000100800 */
[----:B------:R-:W-:Y:S04]  /*fc80*/  @P5 STL [R1+0x40c], R134 ;  /* 0x00040c8601005387 */ /* 0x000fe80000100800 */
[----:B------:R-:W4:Y:S04]  /*fc90*/  LDL.LU R139, [R1+0x3bc] ;  /* 0x0003bc00018b7983 */ /* 0x000f280000300800 */
[----:B------:R-:W4:Y:S04]  /*fca0*/  LDL.LU R62, [R1+0x3b8] ;  /* 0x0003b800013e7983 */ /* 0x000f280000300800 */
[----:B--2---:R-:W-:Y:S04]  /*fcb0*/  STL [R1+0x77c], R117 ;  /* 0x00077c7501007387 */ /* 0x004fe80000100800 */
[----:B------:R-:W-:Y:S04]  /*fcc0*/  STL [R1+0x75c], R78 ;  /* 0x00075c4e01007387 */ /* 0x000fe80000100800 */
[----:B------:R-:W-:Y:S04]  /*fcd0*/  STL [R1+0x758], R79 ;  /* 0x0007584f01007387 */ /* 0x000fe80000100800 */
[----:B---3--:R-:W-:Y:S04]  /*fce0*/  STL [R1+0x780], R119 ;  /* 0x0007807701007387 */ /* 0x008fe80000100800 */
[----:B------:R0:W-:Y:S04]  /*fcf0*/  STL [R1+0x764], R76 ;  /* 0x0007644c01007387 */ /* 0x0001e80000100800 */
[----:B0-----:R-:W2:Y:S04]  /*fd00*/  LDL.LU R76, [R1+0x3c0] ;  /* 0x0003c000014c7983 */ /* 0x001ea80000300800 */
[----:B------:R-:W-:Y:S04]  /*fd10*/  STL [R1+0x760], R77 ;  /* 0x0007604d01007387 */ /* 0x000fe80000100800 */
[----:B------:R0:W-:Y:S04]  /*fd20*/  STL [R1+0x3fc], R2 ;  /* 0x0003fc0201007387 */ /* 0x0001e80000100800 */
[----:B0-----:R-:W3:Y:S04]  /*fd30*/  LDL.LU R2, [R1+0x830] ;  /* 0x0008300001027983 */ /* 0x001ee80000300800 */
[----:B------:R-:W2:Y:S04]  /*fd40*/  LDL.LU R6, [R1+0x518] ;  /* 0x0005180001067983 */ /* 0x000ea80000300800 */
[----:B------:R-:W2:Y:S04]  /*fd50*/  LDL.LU R5, [R1+0x530] ;  /* 0x0005300001057983 */ /* 0x000ea80000300800 */
[----:B------:R-:W2:Y:S04]  /*fd60*/  LDL.LU R97, [R1+0x3d0] ;  /* 0x0003d00001617983 */ /* 0x000ea80000300800 */
[----:B------:R-:W2:Y:S04]  /*fd70*/  LDL.LU R118, [R1+0x3cc] ;  /* 0x0003cc0001767983 */ /* 0x000ea80000300800 */
[----:B------:R-:W2:Y:S04]  /*fd80*/  LDL.LU R136, [R1+0x3c8] ;  /* 0x0003c80001887983 */ /* 0x000ea80000300800 */
[----:B------:R0:W-:Y:S04]  /*fd90*/  STL [R1+0x76c], R58 ;  /* 0x00076c3a01007387 */ /* 0x0001e80000100800 */
[----:B0-----:R-:W2:Y:S01]  /*fda0*/  LDL.LU R58, [R1+0x3f8] ;  /* 0x0003f800013a7983 */ /* 0x001ea20000300800 */
[----:B------:R-:W-:-:S04]  /*fdb0*/  LOP3.LUT R57, R57, R56, RZ, 0x3c, !PT ;  /* 0x0000003839397212 */ /* 0x000fc800078e3cff */
[C---:B------:R-:W-:Y:S02]  /*fdc0*/  LOP3.LUT R56, R57.reuse, R56, RZ, 0x3c, !PT ;  /* 0x0000003839387212 */ /* 0x040fe400078e3cff */
[C---:B------:R-:W-:Y:S02]  /*fdd0*/  ISETP.GT.AND P4, PT, R4.reuse, 0x26, PT ;  /* 0x000000260400780c */ /* 0x040fe40003f84270 */
[----:B------:R-:W-:Y:S01]  /*fde0*/  LOP3.LUT R57, R57, R56, RZ, 0x3c, !PT ;  /* 0x0000003839397212 */ /* 0x000fe200078e3cff */
[----:B----4-:R-:W-:Y:S01]  /*fdf0*/  IMAD.MOV.U32 R38, RZ, RZ, R7 ;  /* 0x000000ffff267224 */ /* 0x010fe200078e0007 */
[-C--:B------:R-:W-:Y:S01]  /*fe00*/  LOP3.LUT R21, R21, R20.reuse, RZ, 0x3c, !PT ;  /* 0x0000001415157212 */ /* 0x080fe200078e3cff */
[----:B------:R-:W-:Y:S01]  /*fe10*/  IMAD.MOV.U32 R39, RZ, RZ, R12 ;  /* 0x000000ffff277224 */ /* 0x000fe200078e000c */
[----:B------:R-:W-:Y:S01]  /*fe20*/  ISETP.GT.AND P5, PT, R4, 0x27, PT ;  /* 0x000000270400780c */ /* 0x000fe20003fa4270 */
[----:B------:R-:W-:Y:S01]  /*fe30*/  IMAD.MOV.U32 R36, RZ, RZ, R13 ;  /* 0x000000ffff247224 */ /* 0x000fe200078e000d */
[----:B------:R-:W-:Y:S01]  /*fe40*/  LOP3.LUT R20, R21, R20, RZ, 0x3c, !PT ;  /* 0x0000001415147212 */ /* 0x000fe200078e3cff */
[----:B------:R-:W-:-:S04]  /*fe50*/  IMAD.MOV.U32 R37, RZ, RZ, R14 ;  /* 0x000000ffff257224 */ /* 0x000fc800078e000e */
[----:B------:R-:W4:Y:S01]  /*fe60*/  @P4 LDG.E.U16 R137, desc[UR24][R38.64] ;  /* 0x0000001826894981 */ /* 0x000f22000c1e1500 */
[----:B------:R-:W-:-:S03]  /*fe70*/  LOP3.LUT R21, R21, R20, RZ, 0x3c, !PT ;  /* 0x0000001415157212 */ /* 0x000fc600078e3cff */
[----:B------:R-:W3:Y:S04]  /*fe80*/  @P4 LDG.E.U16 R138, desc[UR24][R36.64] ;  /* 0x00000018248a4981 */ /* 0x000ee8000c1e1500 */
[----:B------:R-:W3:Y:S04]  /*fe90*/  @P5 LDG.E.U16 R63, desc[UR24][R20.64] ;  /* 0x00000018143f5981 */ /* 0x000ee8000c1e1500 */
[----:B------:R-:W3:Y:S04]  /*fea0*/  @P5 LDG.E.U16 R80, desc[UR24][R16.64] ;  /* 0x0000001810505981 */ /* 0x000ee8000c1e1500 */
[----:B--2---:R-:W2:Y:S04]  /*feb0*/  @P3 LDG.E.U16 R58, desc[UR24][R56.64] ;  /* 0x00000018383a3981 */ /* 0x004ea8000c1e1500 */
[----:B------:R0:W-:Y:S04]  /*fec0*/  STL [R1+0x768], R59 ;  /* 0x0007683b01007387 */ /* 0x0001e80000100800 */
[----:B0-----:R-:W3:Y:S01]  /*fed0*/  LDL.LU R59, [R1+0x3c4] ;  /* 0x0003c400013b7983 */ /* 0x001ee20000300800 */
[----:B------:R-:W-:-:S02]  /*fee0*/  IMAD.MOV.U32 R135, RZ, RZ, R6 ;  /* 0x000000ffff877224 */ /* 0x000fc400078e0006 */
[----:B------:R-:W-:Y:S01]  /*fef0*/  IMAD.MOV.U32 R134, RZ, RZ, R5 ;  /* 0x000000ffff867224 */ /* 0x000fe200078e0005 */
[----:B--2---:R-:W-:Y:S04]  /*ff00*/  STL [R1+0x778], R58 ;  /* 0x0007783a01007387 */ /* 0x004fe80000100800 */
[----:B------:R-:W-:Y:S04]  /*ff10*/  STL [R1+0x774], R56 ;  /* 0x0007743801007387 */ /* 0x000fe80000100800 */
[----:B------:R-:W-:Y:S04]  /*ff20*/  STL [R1+0x770], R57 ;  /* 0x0007703901007387 */ /* 0x000fe80000100800 */
[----:B------:R-:W2:Y:S04]  /*ff30*/  LDL.LU R26, [R1+0x53c] ;  /* 0x00053c00011a7983 */ /* 0x000ea80000300800 */
[----:B------:R-:W2:Y:S04]  /*ff40*/  LDL.LU R25, [R1+0x548] ;  /* 0x0005480001197983 */ /* 0x000ea80000300800 */
[----:B------:R-:W2:Y:S04]  /*ff50*/  LDL.LU R24, [R1+0x540] ;  /* 0x0005400001187983 */ /* 0x000ea80000300800 */
[----:B------:R-:W2:Y:S04]  /*ff60*/  LDL.LU R15, [R1+0x54c] ;  /* 0x00054c00010f7983 */ /* 0x000ea80000300800 */
[----:B------:R-:W2:Y:S04]  /*ff70*/  LDL.LU R81, [R1+0x3b4] ;  /* 0x0003b40001517983 */ /* 0x000ea80000300800 */
[----:B------:R-:W2:Y:S04]  /*ff80*/  LDL.LU R82, [R1+0x3b0] ;  /* 0x0003b00001527983 */ /* 0x000ea80000300800 */
[----:B----4-:R0:W-:Y:S04]  /*ff90*/  STL [R1+0x78c], R137 ;  /* 0x00078c8901007387 */ /* 0x0101e80000100800 */
[----:B0-----:R-:W4:Y:S04]  /*ffa0*/  LDL.LU R137, [R1+0x3d4] ;  /* 0x0003d40001897983 */ /* 0x001f280000300800 */
[----:B------:R-:W-:Y:S04]  /*ffb0*/  STL [R1+0x788], R38 ;  /* 0x0007882601007387 */ /* 0x000fe80000100800 */
[----:B------:R0:W-:Y:S04]  /*ffc0*/  STL [R1+0x784], R39 ;  /* 0x0007842701007387 */ /* 0x0001e80000100800 */
[----:B0-----:R-:W4:Y:S04]  /*ffd0*/  LDL.LU R39, [R1+0x3e0] ;  /* 0x0003e00001277983 */ /* 0x001f280000300800 */
[----:B---3--:R-:W-:Y:S04]  /*ffe0*/  STL [R1+0x798], R138 ;  /* 0x0007988a01007387 */ /* 0x008fe80000100800 */
[----:B------:R-:W-:Y:S04]  /*fff0*/  STL [R1+0x794], R36 ;  /* 0x0007942401007387 */ /* 0x000fe80000100800 */
[----:B------:R-:W-:Y:S04]  /*10000*/  STL [R1+0x790], R37 ;  /* 0x0007902501007387 */ /* 0x000fe80000100800 */
[----:B------:R-:W-:Y:S04]  /*10010*/  STL [R1+0x7a4], R63 ;  /* 0x0007a43f01007387 */ /* 0x000fe80000100800 */
[----:B------:R-:W-:Y:S04]  /*10020*/  STL [R1+0x7a0], R20 ;  /* 0x0007a01401007387 */ /* 0x000fe80000100800 */
[----:B------:R0:W-:Y:S04]  /*10030*/  STL [R1+0x79c], R21 ;  /* 0x00079c1501007387 */ /* 0x0001e80000100800 */
[----:B0-----:R-:W3:Y:S04]  /*10040*/  LDL.LU R21, [R1+0x3e4] ;  /* 0x0003e40001157983 */ /* 0x001ee80000300800 */
[----:B------:R0:W-:Y:S04]  /*10050*/  STL [R1+0x7b0], R80 ;  /* 0x0007b05001007387 */ /* 0x0001e80000100800 */
[----:B------:R-:W-:Y:S04]  /*10060*/  STL [R1+0x7ac], R16 ;  /* 0x0007ac1001007387 */ /* 0x000fe80000100800 */
[----:B------:R-:W-:Y:S04]  /*10070*/  STL [R1+0x7a8], R17 ;  /* 0x0007a81101007387 */ /* 0x000fe80000100800 */
[----:B------:R-:W3:Y:S04]  /*10080*/  LDL.LU R14, [R1+0x544] ;  /* 0x00054400010e7983 */ /* 0x000ee80000300800 */
[----:B------:R-:W3:Y:S04]  /*10090*/  LDL.LU R13, [R1+0x55c] ;  /* 0x00055c00010d7983 */ /* 0x000ee80000300800 */
[----:B------:R-:W3:Y:S04]  /*100a0*/  LDL.LU R12, [R1+0x568] ;  /* 0x00056800010c7983 */ /* 0x000ee80000300800 */
[----:B------:R-:W3:Y:S04]  /*100b0*/  LDL.LU R7, [R1+0x5d0] ;  /* 0x0005d00001077983 */ /* 0x000ee80000300800 */
[----:B------:R-:W3:Y:S04]  /*100c0*/  LDL.LU R6, [R1+0x56c] ;  /* 0x00056c0001067983 */ /* 0x000ee80000300800 */
[----:B------:R-:W3:Y:S01]  /*100d0*/  LDL.LU R5, [R1+0x5d4] ;  /* 0x0005d40001057983 */ /* 0x000ee20000300800 */
[----:B------:R-:W-:-:S03]  /*100e0*/  ISETP.GT.AND P2, PT, R4, 0x29, PT ;  /* 0x000000290400780c */ /* 0x000fc60003f44270 */
[----:B------:R-:W3:Y:S04]  /*100f0*/  LDL.LU R119, [R1+0x3ac] ;  /* 0x0003ac0001777983 */ /* 0x000ee80000300800 */
[----:B------:R-:W3:Y:S04]  /*10100*/  LDL.LU R117, [R1+0x3a8] ;  /* 0x0003a80001757983 */ /* 0x000ee80000300800 */
[----:B------:R-:W3:Y:S04]  /*10110*/  LDL.LU R40, [R1+0x3a4] ;  /* 0x0003a40001287983 */ /* 0x000ee80000300800 */
[----:B0-----:R-:W3:Y:S04]  /*10120*/  LDL.LU R80, [R1+0x3a0] ;  /* 0x0003a00001507983 */ /* 0x001ee80000300800 */
[----:B------:R0:W-:Y:S01]  /*10130*/  STL [R1+0x7b8], R134 ;  /* 0x0007b88601007387 */ /* 0x0001e20000100800 */
[----:B--2---:R-:W-:-:S02]  /*10140*/  IMAD.MOV.U32 R93, RZ, RZ, R26 ;  /* 0x000000ffff5d7224 */ /* 0x004fc400078e001a */
[----:B------:R-:W-:Y:S02]  /*10150*/  IMAD.MOV.U32 R92, RZ, RZ, R25 ;  /* 0x000000ffff5c7224 */ /* 0x000fe400078e0019 */
[----:B------:R-:W-:Y:S02]  /*10160*/  IMAD.MOV.U32 R95, RZ, RZ, R24 ;  /* 0x000000ffff5f7224 */ /* 0x000fe400078e0018 */
[----:B------:R-:W-:Y:S01]  /*10170*/  IMAD.MOV.U32 R94, RZ, RZ, R15 ;  /* 0x000000ffff5e7224 */ /* 0x000fe200078e000f */
[C---:B------:R-:W-:Y:S02]  /*10180*/  ISETP.GT.AND P3, PT, R4.reuse, 0x2a, PT ;  /* 0x0000002a0400780c */ /* 0x040fe40003f64270 */
[C---:B------:R-:W-:Y:S02]  /*10190*/  ISETP.GT.AND P4, PT, R4.reuse, 0x2b, PT ;  /* 0x0000002b0400780c */ /* 0x040fe40003f84270 */
[C---:B------:R-:W-:Y:S01]  /*101a0*/  ISETP.GT.AND P5, PT, R4.reuse, 0x2c, PT ;  /* 0x0000002c0400780c */ /* 0x040fe20003fa4270 */
[----:B------:R-:W1:Y:S01]  /*101b0*/  S2R R47, SR_TID.X ;  /* 0x00000000002f7919 */ /* 0x000e620000002100 */
[----:B------:R-:W-:-:S09]  /*101c0*/  ISETP.GT.AND P6, PT, R4, 0x38, PT ;  /* 0x000000380400780c */ /* 0x000fd20003fc4270 */
[----:B------:R-:W2:Y:S04]  /*101d0*/  @P4 LDG.E.U16 R97, desc[UR24][R92.64] ;  /* 0x000000185c614981 */ /* 0x000ea8000c1e1500 */
[----:B------:R-:W2:Y:S04]  /*101e0*/  @P5 LDG.E.U16 R118, desc[UR24][R74.64] ;  /* 0x000000184a765981 */ /* 0x000ea8000c1e1500 */
[----:B----4-:R-:W4:Y:S04]  /*101f0*/  @P4 LDG.E.U16 R137, desc[UR24][R94.64] ;  /* 0x000000185e894981 */ /* 0x010f28000c1e1500 */
[----:B------:R-:W2:Y:S04]  /*10200*/  @P2 LDG.E.U16 R39, desc[UR24][R132.64] ;  /* 0x0000001884272981 */ /* 0x000ea8000c1e1500 */
[----:B---3--:R-:W3:Y:S04]  /*10210*/  @P2 LDG.E.U16 R21, desc[UR24][R134.64] ;  /* 0x0000001886152981 */ /* 0x008ee8000c1e1500 */
[----:B------:R-:W2:Y:S01]  /*10220*/  @P5 LDG.E.U16 R136, desc[UR24][R72.64] ;  /* 0x0000001848885981 */ /* 0x000ea2000c1e1500 */
[----:B------:R-:W-:-:S02]  /*10230*/  LOP3.LUT R49, R49, R48, RZ, 0x3c, !PT ;  /* 0x0000003031317212 */ /* 0x000fc400078e3cff */
[----:B------:R-:W-:Y:S01]  /*10240*/  LOP3.LUT R51, R51, R50, RZ, 0x3c, !PT ;  /* 0x0000003233337212 */ /* 0x000fe200078e3cff */
[----:B------:R1:W2:Y:S04]  /*10250*/  @P6 LDG.E.U16 R159, desc[UR24][R142.64] ;  /* 0x000000188e9f6981 */ /* 0x0002a8000c1e1500 */
[----:B0-----:R-:W2:Y:S04]  /*10260*/  LDL.LU R134, [R1+0x3dc] ;  /* 0x0003dc0001867983 */ /* 0x001ea80000300800 */
[----:B------:R0:W-:Y:S01]  /*10270*/  STL [R1+0x7b4], R135 ;  /* 0x0007b48701007387 */ /* 0x0001e20000100800 */
[----:B------:R-:W-:-:S02]  /*10280*/  IMAD.MOV.U32 R55, RZ, RZ, R14 ;  /* 0x000000ffff377224 */ /* 0x000fc400078e000e */
[----:B------:R-:W-:Y:S02]  /*10290*/  IMAD.MOV.U32 R54, RZ, RZ, R13 ;  /* 0x000000ffff367224 */ /* 0x000fe400078e000d */
[----:B------:R-:W-:Y:S01]  /*102a0*/  IMAD.MOV.U32 R15, RZ, RZ, R6 ;  /* 0x000000ffff0f7224 */ /* 0x000fe200078e0006 */
[----:B0-----:R-:W3:Y:S04]  /*102b0*/  LDL.LU R135, [R1+0x3d8] ;  /* 0x0003d80001877983 */ /* 0x001ee80000300800 */
[----:B------:R-:W-:Y:S01]  /*102c0*/  STL [R1+0x7c4], R133 ;  /* 0x0007c48501007387 */ /* 0x000fe20000100800 */
[----:B------:R-:W-:-:S03]  /*102d0*/  IMAD.MOV.U32 R13, RZ, RZ, R12 ;  /* 0x000000ffff0d7224 */ /* 0x000fc600078e000c */
[----:B------:R-:W-:Y:S01]  /*102e0*/  STL [R1+0x7e4], R132 ;  /* 0x0007e48401007387 */ /* 0x000fe20000100800 */
[----:B------:R-:W-:-:S03]  /*102f0*/  IMAD.MOV.U32 R14, RZ, RZ, R5 ;  /* 0x000000ffff0e7224 */ /* 0x000fc600078e0005 */
[----:B------:R-:W-:Y:S01]  /*10300*/  STL.64 [R1+0x7c8], R114 ;  /* 0x0007c87201007387 */ /* 0x000fe20000100a00 */
[----:B------:R-:W-:-:S03]  /*10310*/  IMAD.MOV.U32 R12, RZ, RZ, R7 ;  /* 0x000000ffff0c7224 */ /* 0x000fc600078e0007 */
[----:B------:R0:W-:Y:S04]  /*10320*/  STL.64 [R1+0x7d8], R112 ;  /* 0x0007d87001007387 */ /* 0x0001e80000100a00 */
[----:B------:R-:W4:Y:S04]  /*10330*/  LDL.LU R46, [R1+0x5e0] ;  /* 0x0005e000012e7983 */ /* 0x000f280000300800 */
        /* <DEDUP_REMOVED lines=10> */
[----:B------:R-:W4:Y:S01]  /*103e0*/  LDL.LU R36, [R1+0x614] ;  /* 0x0006140001247983 */ /* 0x000f220000300800 */
[----:B------:R-:W-:-:S02]  /*103f0*/  ISETP.GT.AND P2, PT, R4, 0x2d, PT ;  /* 0x0000002d0400780c */ /* 0x000fc40003f44270 */
[C---:B------:R-:W-:Y:S01]  /*10400*/  ISETP.GT.AND P4, PT, R4.reuse, 0x2f, PT ;  /* 0x0000002f0400780c */ /* 0x040fe20003f84270 */
[----:B------:R-:W4:Y:S01]  /*10410*/  LDL.LU R60, [R1+0x5f8] ;  /* 0x0005f800013c7983 */ /* 0x000f220000300800 */
[C---:B------:R-:W-:Y:S02]  /*10420*/  ISETP.GT.AND P5, PT, R4.reuse, 0x31, PT ;  /* 0x000000310400780c */ /* 0x040fe40003fa4270 */
[----:B------:R-:W-:Y:S01]  /*10430*/  LOP3.LUT R69, R69, R68, RZ, 0x3c, !PT ;  /* 0x0000004445457212 */ /* 0x000fe200078e3cff */
[----:B------:R-:W4:Y:S01]  /*10440*/  LDL.LU R42, [R1+0x618] ;  /* 0x00061800012a7983 */ /* 0x000f220000300800 */
[----:B------:R-:W-:Y:S02]  /*10450*/  PRMT R58, RZ, 0x7610, R58 ;  /* 0x00007610ff3a7816 */ /* 0x000fe4000000003a */
[----:B------:R-:W-:Y:S01]  /*10460*/  PRMT R56, RZ, 0x7610, R56 ;  /* 0x00007610ff387816 */ /* 0x000fe20000000038 */
[----:B------:R-:W4:Y:S04]  /*10470*/  LDL.LU R37, [R1+0x5fc] ;  /* 0x0005fc0001257983 */ /* 0x000f280000300800 */
[----:B------:R-:W4:Y:S04]  /*10480*/  @P2 LDG.E.U16 R59, desc[UR24][R54.64] ;  /* 0x00000018363b2981 */ /* 0x000f28000c1e1500 */
[----:B------:R-:W4:Y:S01]  /*10490*/  @P2 LDG.E.U16 R76, desc[UR24][R52.64] ;  /* 0x00000018344c2981 */ /* 0x000f22000c1e1500 */
[----:B------:R-:W-:-:S03]  /*104a0*/  ISETP.GT.AND P2, PT, R4, 0x32, PT ;  /* 0x000000320400780c */ /* 0x000fc60003f44270 */
        /* <DEDUP_REMOVED lines=8> */
[----:B------:R-:W-:Y:S02]  /*10530*/  ISETP.GT.AND P2, PT, R4, 0x36, PT ;  /* 0x000000360400780c */ /* 0x000fe40003f44270 */
[----:B------:R-:W-:Y:S01]  /*10540*/  LOP3.LUT R48, R49, R48, RZ, 0x3c, !PT ;  /* 0x0000003031307212 */ /* 0x000fe200078e3cff */
[----:B------:R-:W4:Y:S01]  /*10550*/  LDL.LU R17, [R1+0x61c] ;  /* 0x00061c0001117983 */ /* 0x000f220000300800 */
[----:B------:R-:W-:Y:S02]  /*10560*/  LOP3.LUT R50, R51, R50, RZ, 0x3c, !PT ;  /* 0x0000003233327212 */ /* 0x000fe400078e3cff */
[----:B------:R-:W-:Y:S01]  /*10570*/  LOP3.LUT R68, R69, R68, RZ, 0x3c, !PT ;  /* 0x0000004445447212 */ /* 0x000fe200078e3cff */
[----:B------:R-:W4:Y:S01]  /*10580*/  @P6 LDG.E.U16 R158, desc[UR24][R144.64] ;  /* 0x00000018909e6981 */ /* 0x000f22000c1e1500 */
[----:B------:R-:W-:-:S02]  /*10590*/  PRMT R116, RZ, 0x7610, R116 ;  /* 0x00007610ff747816 */ /* 0x000fc40000000074 */
[----:B------:R-:W-:Y:S01]  /*105a0*/  PRMT R99, RZ, 0x7610, R99 ;  /* 0x00007610ff637816 */ /* 0x000fe20000000063 */
[----:B------:R-:W4:Y:S01]  /*105b0*/  LDL R63, [R1+0x2e4] ;  /* 0x0002e400013f7983 */ /* 0x000f220000100800 */
[----:B------:R-:W-:Y:S02]  /*105c0*/  PRMT R61, RZ, 0x7610, R61 ;  /* 0x00007610ff3d7816 */ /* 0x000fe4000000003d */
[----:B------:R-:W-:Y:S01]  /*105d0*/  PRMT R77, RZ, 0x7610, R77 ;  /* 0x00007610ff4d7816 */ /* 0x000fe2000000004d */
[----:B------:R-:W4:Y:S01]  /*105e0*/  @P4 LDG.E.U16 R116, desc[UR24][R70.64] ;  /* 0x0000001846744981 */ /* 0x000f22000c1e1500 */
[----:B-1----:R-:W-:Y:S02]  /*105f0*/  PRMT R142, RZ, 0x7610, R142 ;  /* 0x00007610ff8e7816 */ /* 0x002fe4000000008e */
[----:B------:R-:W-:Y:S02]  /*10600*/  PRMT R18, RZ, 0x7610, R18 ;  /* 0x00007610ff127816 */ /* 0x000fe40000000012 */
[----:B------:R-:W-:-:S02]  /*10610*/  LOP3.LUT R49, R49, R48, RZ, 0x3c, !PT ;  /* 0x0000003031317212 */ /* 0x000fc400078e3cff */
[----:B------:R-:W-:Y:S01]  /*10620*/  LOP3.LUT R51, R51, R50, RZ, 0x3c, !PT ;  /* 0x0000003233337212 */ /* 0x000fe200078e3cff */
[----:B------:R-:W4:Y:S01]  /*10630*/  @P2 LDG.E.U16 R142, desc[UR24][R30.64] ;  /* 0x000000181e8e2981 */ /* 0x000f22000c1e1500 */
[----:B------:R-:W-:-:S03]  /*10640*/  LOP3.LUT R69, R69, R68, RZ, 0x3c, !PT ;  /* 0x0000004445457212 */ /* 0x000fc600078e3cff */
[----:B------:R-:W4:Y:S04]  /*10650*/  @P5 LDG.E.U16 R61, desc[UR24][R50.64] ;  /* 0x00000018323d5981 */ /* 0x000f28000c1e1500 */
[----:B------:R-:W4:Y:S01]  /*10660*/  @P4 LDG.E.U16 R99, desc[UR24][R68.64] ;  /* 0x0000001844634981 */ /* 0x000f22000c1e1500 */
[----:B------:R-:W-:-:S03]  /*10670*/  ISETP.GT.AND P4, PT, R4, 0x39, PT ;  /* 0x000000390400780c */ /* 0x000fc60003f84270 */
[----:B------:R-:W4:Y:S01]  /*10680*/  @P5 LDG.E.U16 R77, desc[UR24][R48.64] ;  /* 0x00000018304d5981 */ /* 0x000f22000c1e1500 */
[----:B------:R-:W-:-:S03]  /*10690*/  ISETP.GT.AND P5, PT, R4, 0x3a, PT ;  /* 0x0000003a0400780c */ /* 0x000fc60003fa4270 */
[----:B------:R-:W4:Y:S01]  /*106a0*/  @P2 LDG.E.U16 R18, desc[UR24][R28.64] ;  /* 0x000000181c122981 */ /* 0x000f22000c1e1500 */
[----:B------:R-:W-:Y:S02]  /*106b0*/  ISETP.GT.AND P2, PT, R4, 0x3b, PT ;  /* 0x0000003b0400780c */ /* 0x000fe40003f44270 */
[----:B------:R-:W-:Y:S02]  /*106c0*/  PRMT R83, RZ, 0x7610, R83 ;  /* 0x00007610ff537816 */ /* 0x000fe40000000053 */
[----:B------:R-:W-:Y:S02]  /*106d0*/  PRMT R100, RZ, 0x7610, R100 ;  /* 0x00007610ff647816 */ /* 0x000fe40000000064 */
[----:B------:R-:W-:Y:S02]  /*106e0*/  PRMT R20, RZ, 0x7610, R20 ;  /* 0x00007610ff147816 */ /* 0x000fe40000000014 */
[----:B------:R-:W-:Y:S02]  /*106f0*/  PRMT R16, RZ, 0x7610, R16 ;  /* 0x00007610ff107816 */ /* 0x000fe40000000010 */
[----:B------:R-:W-:-:S02]  /*10700*/  PRMT R57, RZ, 0x7610, R57 ;  /* 0x00007610ff397816 */ /* 0x000fc40000000039 */
[----:B------:R-:W-:Y:S01]  /*10710*/  PRMT R38, RZ, 0x7610, R38 ;  /* 0x00007610ff267816 */ /* 0x000fe20000000026 */
[----:B------:R-:W4:Y:S01]  /*10720*/  @P4 LDG.E.U16 R20, desc[UR24][R126.64] ;  /* 0x000000187e144981 */ /* 0x000f22000c1e1500 */
[----:B------:R-:W-:Y:S02]  /*10730*/  PRMT R41, RZ, 0x7610, R41 ;  /* 0x00007610ff297816 */ /* 0x000fe40000000029 */
[----:B------:R-:W-:Y:S01]  /*10740*/  PRMT R23, RZ, 0x7610, R23 ;  /* 0x00007610ff177816 */ /* 0x000fe20000000017 */
[----:B------:R-:W4:Y:S01]  /*10750*/  @P4 LDG.E.U16 R16, desc[UR24][R124.64] ;  /* 0x000000187c104981 */ /* 0x000f22000c1e1500 */
[----:B------:R-:W-:Y:S02]  /*10760*/  LOP3.LUT R47, R47, 0x3f, RZ, 0xc0, !PT ;  /* 0x0000003f2f2f7812 */ /* 0x000fe400078ec0ff */
[C---:B------:R-:W-:Y:S01]  /*10770*/  ISETP.GT.AND P6, PT, R4.reuse, 0x3d, PT ;  /* 0x0000003d0400780c */ /* 0x040fe20003fc4270 */
[----:B------:R-:W4:Y:S01]  /*10780*/  @P5 LDG.E.U16 R57, desc[UR24][R106.64] ;  /* 0x000000186a395981 */ /* 0x000f22000c1e1500 */
[----:B------:R-:W-:-:S03]  /*10790*/  ISETP.GT.AND P4, PT, R4, 0x3e, PT ;  /* 0x0000003e0400780c */ /* 0x000fc60003f84270 */
[----:B------:R-:W4:Y:S01]  /*107a0*/  @P5 LDG.E.U16 R38, desc[UR24][R104.64] ;  /* 0x0000001868265981 */ /* 0x000f22000c1e1500 */
[----:B------:R-:W-:-:S03]  /*107b0*/  ISETP.GT.AND P5, PT, R4, 0x3f, PT ;  /* 0x0000003f0400780c */ /* 0x000fc60003fa4270 */
[----:B------:R-:W4:Y:S04]  /*107c0*/  @P2 LDG.E.U16 R41, desc[UR24][R86.64] ;  /* 0x0000001856292981 */ /* 0x000f28000c1e1500 */
[----:B------:R-:W4:Y:S01]  /*107d0*/  @P2 LDG.E.U16 R23, desc[UR24][R84.64] ;  /* 0x0000001854172981 */ /* 0x000f22000c1e1500 */
[----:B------:R-:W-:-:S03]  /*107e0*/  ISETP.GE.AND P2, PT, R47, R4, PT ;  /* 0x000000042f00720c */ /* 0x000fc60003f46270 */
[----:B--2---:R1:W2:Y:S04]  /*107f0*/  @P3 LDG.E.U16 R134, desc[UR24][R114.64] ;  /* 0x0000001872863981 */ /* 0x0042a8000c1e1500 */
[----:B---3--:R3:W2:Y:S01]  /*10800*/  @P3 LDG.E.U16 R135, desc[UR24][R112.64] ;  /* 0x0000001870873981 */ /* 0x0086a2000c1e1500 */
[----:B------:R-:W-:-:S03]  /*10810*/  ISETP.GT.AND P3, PT, R4, 0x2e, PT ;  /* 0x0000002e0400780c */ /* 0x000fc60003f64270 */
[----:B0-----:R-:W3:Y:S10]  /*10820*/  LDL R112, [R1+0x2e0] ;  /* 0x0002e00001707983 */ /* 0x001ef40000100800 */
[----:B------:R-:W2:Y:S04]  /*10830*/  @P3 LDG.E.U16 R139, desc[UR24][R34.64] ;  /* 0x00000018228b3981 */ /* 0x000ea8000c1e1500 */
[----:B------:R-:W2:Y:S01]  /*10840*/  @P3 LDG.E.U16 R62, desc[UR24][R32.64] ;  /* 0x00000018203e3981 */ /* 0x000ea2000c1e1500 */
[----:B------:R-:W-:-:S13]  /*10850*/  ISETP.GT.AND P3, PT, R4, 0x33, PT ;  /* 0x000000330400780c */ /* 0x000fda0003f64270 */
[----:B------:R-:W2:Y:S04]  /*10860*/  @P3 LDG.E.U16 R58, desc[UR24][R90.64] ;  /* 0x000000185a3a3981 */ /* 0x000ea8000c1e1500 */
[----:B------:R-:W2:Y:S01]  /*10870*/  @P3 LDG.E.U16 R56, desc[UR24][R88.64] ;  /* 0x0000001858383981 */ /* 0x000ea2000c1e1500 */
[----:B------:R-:W-:-:S13]  /*10880*/  ISETP.GT.AND P3, PT, R4, 0x37, PT ;  /* 0x000000370400780c */ /* 0x000fda0003f64270 */
[----:B------:R-:W2:Y:S04]  /*10890*/  @P3 LDG.E.U16 R83, desc[UR24][R10.64] ;  /* 0x000000180a533981 */ /* 0x000ea8000c1e1500 */
[----:B------:R-:W2:Y:S01]  /*108a0*/  @P3 LDG.E.U16 R100, desc[UR24][R8.64] ;  /* 0x0000001808643981 */ /* 0x000ea2000c1e1500 */
[----:B------:R-:W-:Y:S01]  /*108b0*/  ISETP.GT.AND P3, PT, R4, 0x3c, PT ;  /* 0x0000003c0400780c */ /* 0x000fe20003f64270 */
[----:B----4-:R-:W-:Y:S02]  /*108c0*/  IMAD.MOV.U32 R4, RZ, RZ, R5 ;  /* 0x000000ffff047224 */ /* 0x010fe400078e0005 */
[----:B------:R-:W-:Y:S02]  /*108d0*/  IMAD.MOV.U32 R5, RZ, RZ, R46 ;  /* 0x000000ffff057224 */ /* 0x000fe400078e002e */
[----:B------:R-:W-:-:S02]  /*108e0*/  IMAD.MOV.U32 R46, RZ, RZ, R36 ;  /* 0x000000ffff2e7224 */ /* 0x000fc400078e0024 */
[----:B------:R-:W1:Y:S01]  /*108f0*/  LDL R36, [R1+0x2a4] ;  /* 0x0002a40001247983 */ /* 0x000e620000100800 */
[----:B------:R-:W-:-:S03]  /*10900*/  IMAD.MOV.U32 R47, RZ, RZ, R43 ;  /* 0x000000ffff2f7224 */ /* 0x000fc600078e002b */
[----:B------:R-:W4:Y:S01]  /*10910*/  LDL R43, [R1+0x2a0] ;  /* 0x0002a000012b7983 */ /* 0x000f220000100800 */
[----:B------:R-:W-:-:S03]  /*10920*/  IMAD.MOV.U32 R64, RZ, RZ, R42 ;  /* 0x000000ffff407224 */ /* 0x000fc600078e002a */
[----:B------:R-:W2:Y:S01]  /*10930*/  LDL R42, [R1+0x2c0] ;  /* 0x0002c000012a7983 */ /* 0x000ea20000100800 */
[----:B------:R-:W-:-:S03]  /*10940*/  IMAD.MOV.U32 R67, RZ, RZ, R37 ;  /* 0x000000ffff437224 */ /* 0x000fc600078e0025 */
[----:B------:R-:W2:Y:S01]  /*10950*/  LDL R37, [R1+0x2c4] ;  /* 0x0002c40001257983 */ /* 0x000ea20000100800 */
[----:B------:R-:W-:-:S03]  /*10960*/  IMAD.MOV.U32 R65, RZ, RZ, R60 ;  /* 0x000000ffff417224 */ /* 0x000fc600078e003c */
[----:B------:R-:W2:Y:S01]  /*10970*/  LDL R60, [R1+0x300] ;  /* 0x00030000013c7983 */ /* 0x000ea20000100800 */
[----:B------:R-:W-:-:S03]  /*10980*/  IMAD.MOV.U32 R66, RZ, RZ, R17 ;  /* 0x000000ffff427224 */ /* 0x000fc600078e0011 */
[----:B------:R-:W2:Y:S04]  /*10990*/  LDL R17, [R1+0x304] ;  /* 0x0003040001117983 */ /* 0x000ea80000100800 */
[----:B------:R-:W2:Y:S01]  /*109a0*/  LDL.LU R155, [R1+0x190] ;  /* 0x00019000019b7983 */ /* 0x000ea20000300800 */
[----:B-1----:R-:W-:-:S03]  /*109b0*/  @!P2 IMAD.MOV.U32 R114, RZ, RZ, R36 ;  /* 0x000000ffff72a224 */ /* 0x002fc600078e0024 */
[----:B------:R-:W2:Y:S01]  /*109c0*/  LDL R36, [R1+0x324] ;  /* 0x0003240001247983 */ /* 0x000ea20000100800 */
[----:B------:R-:W-:Y:S02]  /*109d0*/  PRMT R98, RZ, 0x7610, R98 ;  /* 0x00007610ff627816 */ /* 0x000fe40000000062 */
[----:B------:R-:W-:Y:S02]  /*109e0*/  PRMT R79, RZ, 0x7610, R79 ;  /* 0x00007610ff4f7816 */ /* 0x000fe4000000004f */
[----:B------:R-:W-:Y:S02]  /*109f0*/  PRMT R78, RZ, 0x7610, R78 ;  /* 0x00007610ff4e7816 */ /* 0x000fe4000000004e */
[----:B------:R-:W-:Y:S01]  /*10a00*/  PRMT R96, RZ, 0x7610, R96 ;  /* 0x00007610ff607816 */ /* 0x000fe20000000060 */
[----:B------:R-:W2:Y:S01]  /*10a10*/  @P3 LDG.E.U16 R98, desc[UR24][R66.64] ;  /* 0x0000001842623981 */ /* 0x000ea2000c1e1500 */
[----:B------:R-:W-:Y:S02]  /*10a20*/  PRMT R19, RZ, 0x7610, R19 ;  /* 0x00007610ff137816 */ /* 0x000fe40000000013 */
[----:B------:R-:W-:Y:S01]  /*10a30*/  PRMT R22, RZ, 0x7610, R22 ;  /* 0x00007610ff167816 */ /* 0x000fe20000000016 */
[----:B------:R-:W2:Y:S01]  /*10a40*/  @P3 LDG.E.U16 R79, desc[UR24][R64.64] ;  /* 0x00000018404f3981 */ /* 0x000ea2000c1e1500 */
[----:B------:R-:W-:-:S02]  /*10a50*/  PRMT R101, RZ, 0x7610, R101 ;  /* 0x00007610ff657816 */ /* 0x000fc40000000065 */
[----:B------:R-:W-:Y:S01]  /*10a60*/  PRMT R0, RZ, 0x7610, R0 ;  /* 0x00007610ff007816 */ /* 0x000fe20000000000 */
[----:B------:R-:W2:Y:S04]  /*10a70*/  @P6 LDG.E.U16 R78, desc[UR24][R46.64] ;  /* 0x000000182e4e6981 */ /* 0x000ea8000c1e1500 */
[----:B------:R-:W2:Y:S04]  /*10a80*/  @P6 LDG.E.U16 R96, desc[UR24][R44.64] ;  /* 0x000000182c606981 */ /* 0x000ea8000c1e1500 */
[----:B------:R-:W2:Y:S04]  /*10a90*/  @P4 LDG.E.U16 R19, desc[UR24][R26.64] ;  /* 0x000000181a134981 */ /* 0x000ea8000c1e1500 */
[----:B------:R-:W2:Y:S04]  /*10aa0*/  @P4 LDG.E.U16 R22, desc[UR24][R24.64] ;  /* 0x0000001818164981 */ /* 0x000ea8000c1e1500 */
[----:B------:R-:W2:Y:S04]  /*10ab0*/  @P5 LDG.E.U16 R101, desc[UR24][R6.64] ;  /* 0x0000001806655981 */ /* 0x000ea8000c1e1500 */
[----:B------:R-:W2:Y:S01]  /*10ac0*/  @P5 LDG.E.U16 R0, desc[UR24][R4.64] ;  /* 0x0000001804005981 */ /* 0x000ea2000c1e1500 */
[----:B------:R-:W-:Y:S01]  /*10ad0*/  BAR.SYNC.DEFER_BLOCKING 0x0 ;  /* 0x0000000000007b1d */ /* 0x000fe20000010000 */
[----:B------:R-:W-:Y:S01]  /*10ae0*/  PRMT R143, RZ, 0x7610, R143 ;  /* 0x00007610ff8f7816 */ /* 0x000fe2000000008f */
[----:B----4-:R-:W-:Y:S01]  /*10af0*/  @!P2 IMAD.MOV.U32 R115, RZ, RZ, R43 ;  /* 0x000000ffff73a224 */ /* 0x010fe200078e002b */
[----:B------:R-:W-:Y:S01]  /*10b00*/  PRMT R103, RZ, 0x7610, R103 ;  /* 0x00007610ff677816 */ /* 0x000fe20000000067 */
[----:B---3--:R-:W-:-:S02]  /*10b10*/  @!P2 IMAD.MOV.U32 R113, RZ, RZ, R112 ;  /* 0x000000ffff71a224 */ /* 0x008fc400078e0070 */
[----:B------:R-:W3:Y:S01]  /*10b20*/  LDL R43, [R1+0x320] ;  /* 0x00032000012b7983 */ /* 0x000ee20000100800 */
[----:B------:R-:W-:-:S03]  /*10b30*/  @!P2 IMAD.MOV.U32 R112, RZ, RZ, R63 ;  /* 0x000000ffff70a224 */ /* 0x000fc600078e003f */
[----:B------:R-:W4:Y:S04]  /*10b40*/  LDL.LU R156, [R1+0x194] ;  /* 0x00019400019c7983 */ /* 0x000f280000300800 */
[----:B------:R2:W4:Y:S04]  /*10b50*/  @!P2 LDG.E.U16 R143, desc[UR24][R114.64] ;  /* 0x00000018728fa981 */ /* 0x000528000c1e1500 */
[----:B------:R0:W4:Y:S01]  /*10b60*/  @!P2 LDG.E.U16 R103, desc[UR24][R112.64] ;  /* 0x000000187067a981 */ /* 0x000122000c1e1500 */
[----:B--2---:R-:W-:Y:S02]  /*10b70*/  @!P2 IMAD.MOV.U32 R114, RZ, RZ, R37 ;  /* 0x000000ffff72a224 */ /* 0x004fe400078e0025 */
[----:B------:R-:W-:Y:S01]  /*10b80*/  @!P2 IMAD.MOV.U32 R115, RZ, RZ, R42 ;  /* 0x000000ffff73a224 */ /* 0x000fe200078e002a */
[----:B------:R-:W2:Y:S01]  /*10b90*/  LDL R37, [R1+0x344] ;  /* 0x0003440001257983 */ /* 0x000ea20000100800 */
[----:B0-----:R-:W-:-:S03]  /*10ba0*/  @!P2 IMAD.MOV.U32 R112, RZ, RZ, R17 ;  /* 0x000000ffff70a224 */ /* 0x001fc600078e0011 */
[----:B------:R-:W4:Y:S04]  /*10bb0*/  LDL R42, [R1+0x340] ;  /* 0x00034000012a7983 */ /* 0x000f280000100800 */
[----:B------:R-:W4:Y:S04]  /*10bc0*/  LDL.LU R157, [R1+0x198] ;  /* 0x00019800019d7983 */ /* 0x000f280000300800 */
[----:B------:R-:W4:Y:S04]  /*10bd0*/  LDL R63, [R1+0x360] ;  /* 0x00036000013f7983 */ /* 0x000f280000100800 */
[----:B------:R-:W4:Y:S01]  /*10be0*/  LDL R17, [R1+0x364] ;  /* 0x0003640001117983 */ /* 0x000f220000100800 */
[----:B------:R-:W-:Y:S01]  /*10bf0*/  PRMT R120, RZ, 0x7610, R120 ;  /* 0x00007610ff787816 */ /* 0x000fe20000000078 */
[----:B------:R-:W-:Y:S01]  /*10c00*/  @!P2 IMAD.MOV.U32 R113, RZ, RZ, R60 ;  /* 0x000000ffff71a224 */ /* 0x000fe200078e003c */
[----:B------:R-:W-:Y:S01]  /*10c10*/  PRMT R102, RZ, 0x7610, R102 ;  /* 0x00007610ff667816 */ /* 0x000fe20000000066 */
[----:B------:R-:W4:Y:S04]  /*10c20*/  LDL.LU R133, [R1+0x19c] ;  /* 0x00019c0001857983 */ /* 0x000f280000300800 */
[----:B------:R0:W4:Y:S04]  /*10c30*/  @!P2 LDG.E.U16 R120, desc[UR24][R112.64] ;  /* 0x000000187078a981 */ /* 0x000128000c1e1500 */
[----:B------:R-:W4:Y:S01]  /*10c40*/  @!P2 LDG.E.U16 R102, desc[UR24][R114.64] ;  /* 0x000000187266a981 */ /* 0x000f22000c1e1500 */
[----:B0-----:R-:W-:-:S03]  /*10c50*/  @!P2 IMAD.MOV.U32 R112, RZ, RZ, R36 ;  /* 0x000000ffff70a224 */ /* 0x001fc600078e0024 */
[----:B------:R-:W4:Y:S04]  /*10c60*/  LDL.LU R36, [R1+0x1a0] ;  /* 0x0001a00001247983 */ /* 0x000f280000300800 */
[----:B------:R-:W4:Y:S04]  /*10c70*/  LDL R114, [R1+0x290] ;  /* 0x0002900001727983 */ /* 0x000f280000100800 */
[----:B------:R-:W4:Y:S01]  /*10c80*/  LDL R60, [R1+0x37c] ;  /* 0x00037c00013c7983 */ /* 0x000f220000100800 */
[----:B------:R-:W-:Y:S02]  /*10c90*/  PRMT R148, RZ, 0x7610, R148 ;  /* 0x00007610ff947816 */ /* 0x000fe40000000094 */
[----:B------:R-:W-:Y:S01]  /*10ca0*/  PRMT R121, RZ, 0x7610, R121 ;  /* 0x00007610ff797816 */ /* 0x000fe20000000079 */
[----:B------:R0:W-:Y:S01]  /*10cb0*/  STS.U16 [R2+UR10+0x8000], R155 ;  /* 0x0080009b02007988 */ /* 0x0001e2000800040a */
[----:B------:R-:W-:Y:S01]  /*10cc0*/  PRMT R144, RZ, 0x7610, R144 ;  /* 0x00007610ff907816 */ /* 0x000fe20000000090 */
[----:B---3--:R-:W-:-:S02]  /*10cd0*/  @!P2 IMAD.MOV.U32 R113, RZ, RZ, R43 ;  /* 0x000000ffff71a224 */ /* 0x008fc400078e002b */
[----:B------:R-:W3:Y:S04]  /*10ce0*/  LDL.LU R43, [R1+0x1a4] ;  /* 0x0001a400012b7983 */ /* 0x000ee80000300800 */
[----:B------:R2:W3:Y:S02]  /*10cf0*/  @!P2 LDG.E.U16 R148, desc[UR24][R112.64] ;  /* 0x000000187094a981 */ /* 0x0004e4000c1e1500 */
[----:B--2---:R-:W-:Y:S02]  /*10d00*/  @!P2 IMAD.MOV.U32 R112, RZ, RZ, R37 ;  /* 0x000000ffff70a224 */ /* 0x004fe400078e0025 */
[----:B------:R-:W2:Y:S01]  /*10d10*/  LDL R37, [R1+0x2ac] ;  /* 0x0002ac0001257983 */ /* 0x000ea20000100800 */
[----:B----4-:R-:W-:-:S05]  /*10d20*/  @!P2 IMAD.MOV.U32 R113, RZ, RZ, R42 ;  /* 0x000000ffff71a224 */ /* 0x010fca00078e002a */
[----:B------:R1:W4:Y:S01]  /*10d30*/  @!P2 LDG.E.U16 R121, desc[UR24][R112.64] ;  /* 0x000000187079a981 */ /* 0x000322000c1e1500 */
[----:B0-----:R-:W-:Y:S02]  /*10d40*/  @!P2 IMAD.MOV.U32 R155, RZ, RZ, R63 ;  /* 0x000000ffff9ba224 */ /* 0x001fe400078e003f */
[----:B------:R-:W-:Y:S01]  /*10d50*/  @!P2 IMAD.MOV.U32 R154, RZ, RZ, R17 ;  /* 0x000000ffff9aa224 */ /* 0x000fe200078e0011 */
[----:B------:R-:W4:Y:S04]  /*10d60*/  LDL R113, [R1+0x2a8] ;  /* 0x0002a80001717983 */ /* 0x000f280000100800 */
[----:B------:R-:W4:Y:S04]  /*10d70*/  LDL.LU R42, [R1+0x1a8] ;  /* 0x0001a800012a7983 */ /* 0x000f280000300800 */
[----:B------:R-:W4:Y:S04]  /*10d80*/  @!P2 LDG.E.U16 R144, desc[UR24][R154.64] ;  /* 0x000000189a90a981 */ /* 0x000f28000c1e1500 */
[----:B------:R-:W4:Y:S04]  /*10d90*/  LDL.LU.64 R154, [R1+0x828] ;  /* 0x00082800019a7983 */ /* 0x000f280000300a00 */
[----:B------:R-:W1:Y:S04]  /*10da0*/  LDL R112, [R1+0x2c8] ;  /* 0x0002c80001707983 */ /* 0x000e680000100800 */
[----:B------:R-:W4:Y:S04]  /*10db0*/  LDL R17, [R1+0x2cc] ;  /* 0x0002cc0001117983 */ /* 0x000f280000100800 */
[----:B------:R-:W4:Y:S04]  /*10dc0*/  LDL.LU R63, [R1+0x1ac] ;  /* 0x0001ac00013f7983 */ /* 0x000f280000300800 */
[----:B------:R-:W4:Y:S01]  /*10dd0*/  LDL.LU R138, [R1+0x1b0] ;  /* 0x0001b000018a7983 */ /* 0x000f220000300800 */
[----:B------:R-:W-:-:S02]  /*10de0*/  @!P2 IMAD.MOV.U32 R115, RZ, RZ, R114 ;  /* 0x000000ffff73a224 */ /* 0x000fc400078e0072 */
[----:B------:R-:W-:Y:S02]  /*10df0*/  @!P2 IMAD.MOV.U32 R114, RZ, RZ, R60 ;  /* 0x000000ffff72a224 */ /* 0x000fe400078e003c */
[----:B------:R-:W4:Y:S01]  /*10e00*/  LDL R60, [R1+0x2ec] ;  /* 0x0002ec00013c7983 */ /* 0x000f220000100800 */
[----:B------:R-:W-:Y:S02]  /*10e10*/  PRMT R145, RZ, 0x7610, R145 ;  /* 0x00007610ff917816 */ /* 0x000fe40000000091 */
[----:B------:R-:W-:Y:S01]  /*10e20*/  PRMT R122, RZ, 0x7610, R122 ;  /* 0x00007610ff7a7816 */ /* 0x000fe2000000007a */
[----:B------:R2:W-:Y:S04]  /*10e30*/  STS.U16 [R2+UR10+0xc000], R156 ;  /* 0x00c0009c02007988 */ /* 0x0005e8000800040a */
[----:B------:R4:W-:Y:S01]  /*10e40*/  STS.U16 [R2+UR10+0x8400], R157 ;  /* 0x0084009d02007988 */ /* 0x0009e2000800040a */
[----:B------:R-:W-:-:S03]  /*10e50*/  PRMT R123, RZ, 0x7610, R123 ;  /* 0x00007610ff7b7816 */ /* 0x000fc6000000007b */
[----:B------:R-:W4:Y:S04]  /*10e60*/  @!P2 LDG.E.U16 R145, desc[UR24][R114.64] ;  /* 0x000000187291a981 */ /* 0x000f28000c1e1500 */
[----:B------:R-:W4:Y:S04]  /*10e70*/  LDL R115, [R1+0x2e8] ;  /* 0x0002e80001737983 */ /* 0x000f280000100800 */
[----:B------:R0:W-:Y:S04]  /*10e80*/  STS.U16 [R2+UR10+0x8800], R36 ;  /* 0x0088002402007988 */ /* 0x0001e8000800040a */
[----:B---3--:R3:W-:Y:S01]  /*10e90*/  STS.U16 [R2+UR10+0xc800], R43 ;  /* 0x00c8002b02007988 */ /* 0x0087e2000800040a */
[----:B--2---:R-:W-:-:S02]  /*10ea0*/  @!P2 IMAD.MOV.U32 R156, RZ, RZ, R37 ;  /* 0x000000ffff9ca224 */ /* 0x004fc400078e0025 */
[----:B----4-:R-:W-:-:S05]  /*10eb0*/  @!P2 IMAD.MOV.U32 R157, RZ, RZ, R113 ;  /* 0x000000ffff9da224 */ /* 0x010fca00078e0071 */
[----:B------:R2:W4:Y:S04]  /*10ec0*/  @!P2 LDG.E.U16 R122, desc[UR24][R156.64] ;  /* 0x000000189c7aa981 */ /* 0x000528000c1e1500 */
[----:B------:R-:W2:Y:S04]  /*10ed0*/  LDL.LU.64 R156, [R1+0x820] ;  /* 0x00082000019c7983 */ /* 0x000ea80000300a00 */
[----:B------:R-:W4:Y:S01]  /*10ee0*/  LDL R114, [R1+0x308] ;  /* 0x0003080001727983 */ /* 0x000f220000100800 */
[----:B-1----:R-:W-:-:S03]  /*10ef0*/  @!P2 IMAD.MOV.U32 R113, RZ, RZ, R112 ;  /* 0x000000ffff71a224 */ /* 0x002fc600078e0070 */
[----:B------:R-:W4:Y:S01]  /*10f00*/  LDL R37, [R1+0x30c] ;  /* 0x00030c0001257983 */ /* 0x000f220000100800 */
[----:B------:R-:W-:-:S03]  /*10f10*/  @!P2 IMAD.MOV.U32 R112, RZ, RZ, R17 ;  /* 0x000000ffff70a224 */ /* 0x000fc600078e0011 */
[----:B0-----:R-:W4:Y:S04]  /*10f20*/  LDL R36, [R1+0x348] ;  /* 0x0003480001247983 */ /* 0x001f280000100800 */
[----:B------:R-:W4:Y:S04]  /*10f30*/  @!P2 LDG.E.U16 R123, desc[UR24][R112.64] ;  /* 0x00000018707ba981 */ /* 0x000f28000c1e1500 */
[----:B------:R-:W4:Y:S04]  /*10f40*/  LDL R17, [R1+0x34c] ;  /* 0x00034c0001117983 */ /* 0x000f280000100800 */
[----:B---3--:R-:W3:Y:S04]  /*10f50*/  LDL R43, [R1+0x36c] ;  /* 0x00036c00012b7983 */ /* 0x008ee80000100800 */
[----:B------:R-:W3:Y:S04]  /*10f60*/  LDL R113, [R1+0x328] ;  /* 0x0003280001717983 */ /* 0x000ee80000100800 */
[----:B------:R-:W3:Y:S04]  /*10f70*/  LDL R112, [R1+0x32c] ;  /* 0x00032c0001707983 */ /* 0x000ee80000100800 */
[----:B------:R0:W-:Y:S04]  /*10f80*/  STS.U16 [R2+UR10+0x8c00], R42 ;  /* 0x008c002a02007988 */ /* 0x0001e8000800040a */
[----:B0-----:R-:W3:Y:S01]  /*10f90*/  LDL R42, [R1+0x294] ;  /* 0x00029400012a7983 */ /* 0x001ee20000100800 */
[----:B------:R-:W-:-:S03]  /*10fa0*/  @!P2 IMAD.MOV.U32 R132, RZ, RZ, R60 ;  /* 0x000000ffff84a224 */ /* 0x000fc600078e003c */
[----:B------:R-:W3:Y:S01]  /*10fb0*/  LDL R60, [R1+0x368] ;  /* 0x00036800013c7983 */ /* 0x000ee20000100800 */
[----:B------:R-:W-:-:S03]  /*10fc0*/  PRMT R146, RZ, 0x7610, R146 ;  /* 0x00007610ff927816 */ /* 0x000fc60000000092 */
[----:B------:R0:W-:Y:S01]  /*10fd0*/  STS.U16 [R2+UR10+0xc400], R133 ;  /* 0x00c4008502007988 */ /* 0x0001e2000800040a */
[----:B------:R-:W-:Y:S02]  /*10fe0*/  PRMT R147, RZ, 0x7610, R147 ;  /* 0x00007610ff937816 */ /* 0x000fe40000000093 */
[----:B------:R-:W-:Y:S01]  /*10ff0*/  PRMT R141, RZ, 0x7610, R141 ;  /* 0x00007610ff8d7816 */ /* 0x000fe2000000008d */
[----:B0-----:R-:W-:Y:S01]  /*11000*/  @!P2 IMAD.MOV.U32 R133, RZ, RZ, R115 ;  /* 0x000000ffff85a224 */ /* 0x001fe200078e0073 */
[----:B------:R0:W-:Y:S04]  /*11010*/  STS.U16 [R2+UR10+0xd000], R163 ;  /* 0x00d000a302007988 */ /* 0x0001e8000800040a */
[----:B------:R1:W-:Y:S04]  /*11020*/  STS.U16 [R2+UR10+0xcc00], R63 ;  /* 0x00cc003f02007988 */ /* 0x0003e8000800040a */
[----:B------:R0:W-:Y:S01]  /*11030*/  STS.U16 [R2+UR10+0x9400], R164 ;  /* 0x009400a402007988 */ /* 0x0001e2000800040a */
[----:B--2---:R-:W-:Y:S01]  /*11040*/  PRMT R156, RZ, 0x7610, R156 ;  /* 0x00007610ff9c7816 */ /* 0x004fe2000000009c */
[----:B----4-:R-:W-:-:S02]  /*11050*/  @!P2 IMAD.MOV.U32 R115, RZ, RZ, R114 ;  /* 0x000000ffff73a224 */ /* 0x010fc400078e0072 */
[----:B------:R-:W-:Y:S02]  /*11060*/  @!P2 IMAD.MOV.U32 R114, RZ, RZ, R37 ;  /* 0x000000ffff72a224 */ /* 0x000fe400078e0025 */
[----:B------:R-:W2:Y:S04]  /*11070*/  LDL R37, [R1+0x380] ;  /* 0x0003800001257983 */ /* 0x000ea80000100800 */
[----:B------:R-:W4:Y:S04]  /*11080*/  @!P2 LDG.E.U16 R141, desc[UR24][R114.64] ;  /* 0x00000018728da981 */ /* 0x000f28000c1e1500 */
[----:B---3--:R3:W4:Y:S02]  /*11090*/  @!P2 LDG.E.U16 R156, desc[UR24][R112.64] ;  /* 0x00000018709ca981 */ /* 0x008724000c1e1500 */
[----:B---3--:R-:W-:-:S02]  /*110a0*/  @!P2 IMAD.MOV.U32 R112, RZ, RZ, R17 ;  /* 0x000000ffff70a224 */ /* 0x008fc400078e0011 */
[----:B------:R-:W-:Y:S01]  /*110b0*/  @!P2 IMAD.MOV.U32 R113, RZ, RZ, R36 ;  /* 0x000000ffff71a224 */ /* 0x000fe200078e0024 */
[----:B------:R-:W3:Y:S04]  /*110c0*/  LDL R17, [R1+0x2b4] ;  /* 0x0002b40001117983 */ /* 0x000ee80000100800 */
[----:B------:R1:W4:Y:S04]  /*110d0*/  @!P2 LDG.E.U16 R146, desc[UR24][R112.64] ;  /* 0x000000187092a981 */ /* 0x000328000c1e1500 */
[----:B------:R-:W4:Y:S04]  /*110e0*/  LDL R36, [R1+0x2b0] ;  /* 0x0002b00001247983 */ /* 0x000f280000100800 */
[----:B0-----:R-:W4:Y:S01]  /*110f0*/  LDL.LU R163, [R1+0x818] ;  /* 0x0008180001a37983 */ /* 0x001f220000300800 */
[----:B-1----:R-:W-:-:S03]  /*11100*/  @!P2 IMAD.MOV.U32 R112, RZ, RZ, R43 ;  /* 0x000000ffff70a224 */ /* 0x002fc600078e002b */
[----:B------:R-:W4:Y:S04]  /*11110*/  LDL R63, [R1+0x2f0] ;  /* 0x0002f000013f7983 */ /* 0x000f280000100800 */
[----:B------:R-:W4:Y:S01]  /*11120*/  LDL R43, [R1+0x2f4] ;  /* 0x0002f400012b7983 */ /* 0x000f220000100800 */
[----:B------:R-:W-:Y:S02]  /*11130*/  @!P2 IMAD.MOV.U32 R115, RZ, RZ, R42 ;  /* 0x000000ffff73a224 */ /* 0x000fe400078e002a */
[----:B------:R-:W-:-:S05]  /*11140*/  @!P2 IMAD.MOV.U32 R113, RZ, RZ, R60 ;  /* 0x000000ffff71a224 */ /* 0x000fca00078e003c */
[----:B------:R-:W4:Y:S04]  /*11150*/  @!P2 LDG.E.U16 R147, desc[UR24][R112.64] ;  /* 0x000000187093a981 */ /* 0x000f28000c1e1500 */
[----:B------:R-:W4:Y:S04]  /*11160*/  LDL R113, [R1+0x2d0] ;  /* 0x0002d00001717983 */ /* 0x000f280000100800 */
[----:B------:R-:W4:Y:S04]  /*11170*/  LDL R112, [R1+0x2d4] ;  /* 0x0002d40001707983 */ /* 0x000f280000100800 */
[----:B------:R-:W4:Y:S04]  /*11180*/  LDL.LU R60, [R1+0x284] ;  /* 0x00028400013c7983 */ /* 0x000f280000300800 */
[----:B------:R-:W4:Y:S04]  /*11190*/  LDL.LU R164, [R1+0x814] ;  /* 0x0008140001a47983 */ /* 0x000f280000300800 */
[----:B------:R-:W4:Y:S01]  /*111a0*/  LDL R42, [R1+0x310] ;  /* 0x00031000012a7983 */ /* 0x000f220000100800 */
[----:B------:R-:W-:-:S02]  /*111b0*/  PRMT R149, RZ, 0x7610, R149 ;  /* 0x00007610ff957816 */ /* 0x000fc40000000095 */
[----:B------:R-:W-:Y:S02]  /*111c0*/  PRMT R150, RZ, 0x7610, R150 ;  /* 0x00007610ff967816 */ /* 0x000fe40000000096 */
[----:B------:R-:W-:Y:S01]  /*111d0*/  PRMT R151, RZ, 0x7610, R151 ;  /* 0x00007610ff977816 */ /* 0x000fe20000000097 */
[----:B------:R0:W-:Y:S01]  /*111e0*/  STS.U16 [R2+UR10+0xd400], R161 ;  /* 0x00d400a102007988 */ /* 0x0001e2000800040a */
[----:B------:R-:W-:-:S03]  /*111f0*/  PRMT R152, RZ, 0x7610, R152 ;  /* 0x00007610ff987816 */ /* 0x000fc60000000098 */
[----:B------:R1:W-:Y:S04]  /*11200*/  STS.U16 [R2+UR10+0x9800], R162 ;  /* 0x009800a202007988 */ /* 0x0003e8000800040a */
[----:B------:R0:W-:Y:S04]  /*11210*/  STS.U16 [R2+UR10+0xd800], R160 ;  /* 0x00d800a002007988 */ /* 0x0001e8000800040a */
[----:B------:R0:W-:Y:S01]  /*11220*/  STS.U16 [R2+UR10+0x9c00], R158 ;  /* 0x009c009e02007988 */ /* 0x0001e2000800040a */
[----:B--2---:R-:W-:-:S03]  /*11230*/  @!P2 IMAD.MOV.U32 R114, RZ, RZ, R37 ;  /* 0x000000ffff72a224 */ /* 0x004fc600078e0025 */
[----:B------:R-:W2:Y:S04]  /*11240*/  LDL R37, [R1+0x314] ;  /* 0x0003140001257983 */ /* 0x000ea80000100800 */
[----:B------:R3:W2:Y:S04]  /*11250*/  @!P2 LDG.E.U16 R149, desc[UR24][R114.64] ;  /* 0x000000187295a981 */ /* 0x0006a8000c1e1500 */
[----:B0-----:R-:W2:Y:S01]  /*11260*/  LDL.LU R161, [R1+0x810] ;  /* 0x0008100001a17983 */ /* 0x001ea20000300800 */
[----:B---3--:R-:W-:-:S03]  /*11270*/  @!P2 IMAD.MOV.U32 R114, RZ, RZ, R17 ;  /* 0x000000ffff72a224 */ /* 0x008fc600078e0011 */
[----:B------:R-:W3:Y:S01]  /*11280*/  LDL R17, [R1+0x334] ;  /* 0x0003340001117983 */ /* 0x000ee20000100800 */
[----:B----4-:R-:W-:-:S03]  /*11290*/  @!P2 IMAD.MOV.U32 R115, RZ, RZ, R36 ;  /* 0x000000ffff73a224 */ /* 0x010fc600078e0024 */
[----:B------:R-:W4:Y:S04]  /*112a0*/  LDL R36, [R1+0x330] ;  /* 0x0003300001247983 */ /* 0x000f280000100800 */
[----:B------:R0:W3:Y:S04]  /*112b0*/  @!P2 LDG.E.U16 R150, desc[UR24][R114.64] ;  /* 0x000000187296a981 */ /* 0x0000e8000c1e1500 */
[----:B-1----:R-:W3:Y:S01]  /*112c0*/  LDL.LU R162, [R1+0x80c] ;  /* 0x00080c0001a27983 */ /* 0x002ee20000300800 */
[----:B0-----:R-:W-:Y:S02]  /*112d0*/  @!P2 IMAD.MOV.U32 R114, RZ, RZ, R43 ;  /* 0x000000ffff72a224 */ /* 0x001fe400078e002b */
[----:B------:R-:W-:-:S02]  /*112e0*/  @!P2 IMAD.MOV.U32 R115, RZ, RZ, R63 ;  /* 0x000000ffff73a224 */ /* 0x000fc400078e003f */
[----:B------:R-:W3:Y:S04]  /*112f0*/  LDL R63, [R1+0x354] ;  /* 0x00035400013f7983 */ /* 0x000ee80000100800 */
[----:B------:R0:W3:Y:S04]  /*11300*/  @!P2 LDG.E.U16 R152, desc[UR24][R114.64] ;  /* 0x000000187298a981 */ /* 0x0000e8000c1e1500 */
[----:B------:R1:W3:Y:S04]  /*11310*/  @!P2 LDG.E.U16 R151, desc[UR24][R112.64] ;  /* 0x000000187097a981 */ /* 0x0002e8000c1e1500 */
[----:B------:R-:W1:Y:S01]  /*11320*/  LDL R112, [R1+0x350] ;  /* 0x0003500001707983 */ /* 0x000e620000100800 */
[----:B0-----:R-:W-:-:S03]  /*11330*/  @!P2 IMAD.MOV.U32 R115, RZ, RZ, R42 ;  /* 0x000000ffff73a224 */ /* 0x001fc600078e002a */
[----:B------:R-:W3:Y:S04]  /*11340*/  LDL.LU R160, [R1+0x808] ;  /* 0x0008080001a07983 */ /* 0x000ee80000300800 */
[----:B------:R-:W3:Y:S04]  /*11350*/  LDL R43, [R1+0x370] ;  /* 0x00037000012b7983 */ /* 0x000ee80000100800 */
[----:B------:R-:W3:Y:S04]  /*11360*/  LDL R42, [R1+0x374] ;  /* 0x00037400012a7983 */ /* 0x000ee80000100800 */
[----:B------:R-:W3:Y:S01]  /*11370*/  LDL.LU R158, [R1+0x804] ;  /* 0x00080400019e7983 */ /* 0x000ee20000300800 */
[----:B------:R-:W-:-:S02]  /*11380*/  PRMT R153, RZ, 0x7610, R153 ;  /* 0x00007610ff997816 */ /* 0x000fc40000000099 */
[----:B------:R-:W-:Y:S02]  /*11390*/  PRMT R154, RZ, 0x7610, R154 ;  /* 0x00007610ff9a7816 */ /* 0x000fe4000000009a */
[----:B------:R-:W-:Y:S01]  /*113a0*/  PRMT R155, RZ, 0x7610, R155 ;  /* 0x00007610ff9b7816 */ /* 0x000fe2000000009b */
[----:B------:R-:W-:Y:S04]  /*113b0*/  STS.U16 [R2+UR10+0x9000], R138 ;  /* 0x0090008a02007988 */ /* 0x000fe8000800040a */
[----:B------:R0:W-:Y:S04]  /*113c0*/  STS.U16 [R2+UR10+0xdc00], R159 ;  /* 0x00dc009f02007988 */ /* 0x0001e8000800040a */
[----:B0-----:R-:W3:Y:S01]  /*113d0*/  LDL.LU R159, [R1+0x800] ;  /* 0x00080000019f7983 */ /* 0x001ee20000300800 */
[----:B--2---:R-:W-:-:S05]  /*113e0*/  @!P2 IMAD.MOV.U32 R114, RZ, RZ, R37 ;  /* 0x000000ffff72a224 */ /* 0x004fca00078e0025 */
[----:B------:R0:W2:Y:S04]  /*113f0*/  @!P2 LDG.E.U16 R153, desc[UR24][R114.64] ;  /* 0x000000187299a981 */ /* 0x0000a8000c1e1500 */
[----:B------:R-:W0:Y:S01]  /*11400*/  LDL R114, [R1+0x2b8] ;  /* 0x0002b80001727983 */ /* 0x000e220000100800 */
[----:B----4-:R-:W-:Y:S02]  /*11410*/  @!P2 IMAD.MOV.U32 R37, RZ, RZ, R36 ;  /* 0x000000ffff25a224 */ /* 0x010fe400078e0024 */
[----:B---3--:R-:W-:Y:S01]  /*11420*/  @!P2 IMAD.MOV.U32 R36, RZ, RZ, R17 ;  /* 0x000000ffff24a224 */ /* 0x008fe200078e0011 */
[----:B------:R-:W-:Y:S02]  /*11430*/  LOP3.LUT R17, R2, 0x10, RZ, 0x3c, !PT ;  /* 0x0000001002117812 */ /* 0x000fe400078e3cff */
[----:B------:R-:W-:-:S03]  /*11440*/  PRMT R162, RZ, 0x7610, R162 ;  /* 0x00007610ffa27816 */ /* 0x000fc600000000a2 */
[----:B------:R-:W-:Y:S04]  /*11450*/  STS.U16 [R17+UR10+0x8080], R60 ;  /* 0x0080803c11007988 */ /* 0x000fe8000800040a */
[----:B------:R-:W3:Y:S04]  /*11460*/  @!P2 LDG.E.U16 R162, desc[UR24][R36.64] ;  /* 0x0000001824a2a981 */ /* 0x000ee8000c1e1500 */
[----:B------:R-:W4:Y:S04]  /*11470*/  LDL R37, [R1+0x298] ;  /* 0x0002980001257983 */ /* 0x000f280000100800 */
[----:B------:R-:W4:Y:S01]  /*11480*/  LDL R36, [R1+0x384] ;  /* 0x0003840001247983 */ /* 0x000f220000100800 */
[----:B-1----:R-:W-:-:S02]  /*11490*/  @!P2 IMAD.MOV.U32 R113, RZ, RZ, R112 ;  /* 0x000000ffff71a224 */ /* 0x002fc400078e0070 */
[----:B------:R-:W-:Y:S02]  /*114a0*/  @!P2 IMAD.MOV.U32 R112, RZ, RZ, R63 ;  /* 0x000000ffff70a224 */ /* 0x000fe400078e003f */
[----:B------:R-:W2:Y:S04]  /*114b0*/  LDL R63, [R1+0x2dc] ;  /* 0x0002dc00013f7983 */ /* 0x000ea80000100800 */
[----:B------:R1:W2:Y:S04]  /*114c0*/  @!P2 LDG.E.U16 R154, desc[UR24][R112.64] ;  /* 0x00000018709aa981 */ /* 0x0002a8000c1e1500 */
[----:B------:R-:W2:Y:S04]  /*114d0*/  @!P2 LDG.E.U16 R155, desc[UR24][R42.64] ;  /* 0x000000182a9ba981 */ /* 0x000ea8000c1e1500 */
[----:B------:R1:W-:Y:S04]  /*114e0*/  STS.U16 [R17+UR10+0xc080], R158 ;  /* 0x00c0809e11007988 */ /* 0x0003e8000800040a */
[----:B------:R-:W2:Y:S04]  /*114f0*/  LDL R113, [R1+0x2bc] ;  /* 0x0002bc0001717983 */ /* 0x000ea80000100800 */
[----:B------:R-:W2:Y:S04]  /*11500*/  LDL R112, [R1+0x2d8] ;  /* 0x0002d80001707983 */ /* 0x000ea80000100800 */
[----:B-1----:R-:W2:Y:S04]  /*11510*/  LDL.LU R158, [R1+0x7fc] ;  /* 0x0007fc00019e7983 */ /* 0x002ea80000300800 */
[----:B------:R-:W2:Y:S04]  /*11520*/  LDL R43, [R1+0x2f8] ;  /* 0x0002f800012b7983 */ /* 0x000ea80000100800 */
[----:B------:R-:W2:Y:S04]  /*11530*/  LDL R42, [R1+0x2fc] ;  /* 0x0002fc00012a7983 */ /* 0x000ea80000100800 */
[----:B------:R-:W2:Y:S04]  /*11540*/  LDL.LU R60, [R1+0x398] ;  /* 0x00039800013c7983 */ /* 0x000ea80000300800 */
[----:B------:R1:W-:Y:S04]  /*11550*/  STS.U16 [R17+UR10+0x8480], R160 ;  /* 0x008480a011007988 */ /* 0x0003e8000800040a */
[----:B-1----:R-:W2:Y:S01]  /*11560*/  LDL.LU R160, [R1+0x7f8] ;  /* 0x0007f80001a07983 */ /* 0x002ea20000300800 */
[----:B------:R-:W-:-:S02]  /*11570*/  PRMT R157, RZ, 0x7610, R157 ;  /* 0x00007610ff9d7816 */ /* 0x000fc4000000009d */
[----:B------:R-:W-:Y:S01]  /*11580*/  PRMT R140, RZ, 0x7610, R140 ;  /* 0x00007610ff8c7816 */ /* 0x000fe2000000008c */
[----:B------:R1:W-:Y:S04]  /*11590*/  STS.U16 [R17+UR10+0xc480], R161 ;  /* 0x00c480a111007988 */ /* 0x0003e8000800040a */
[----:B------:R0:W-:Y:S04]  /*115a0*/  STS.U16 [R17+UR10+0x8880], R164 ;  /* 0x008880a411007988 */ /* 0x0001e8000800040a */
[----:B------:R-:W3:Y:S04]  /*115b0*/  @!P2 LDG.E.U16 R140, desc[UR24][R132.64] ;  /* 0x00000018848ca981 */ /* 0x000ee8000c1e1500 */
[----:B------:R0:W-:Y:S04]  /*115c0*/  STS.U16 [R17+UR10+0xc880], R163 ;  /* 0x00c880a311007988 */ /* 0x0001e8000800040a */
[----:B------:R0:W-:Y:S04]  /*115d0*/  STS.U16 [R17+UR10+0x8c80], R165 ;  /* 0x008c80a511007988 */ /* 0x0001e8000800040a */
[----:B----4-:R-:W4:Y:S04]  /*115e0*/  @!P2 LDG.E.U16 R157, desc[UR24][R36.64] ;  /* 0x00000018249da981 */ /* 0x010f28000c1e1500 */
[----:B------:R-:W3:Y:S04]  /*115f0*/  LDL R37, [R1+0x318] ;  /* 0x0003180001257983 */ /* 0x000ee80000100800 */
[----:B------:R-:W3:Y:S04]  /*11600*/  LDL R36, [R1+0x31c] ;  /* 0x00031c0001247983 */ /* 0x000ee80000100800 */
[----:B-1----:R-:W3:Y:S04]  /*11610*/  LDL.LU R161, [R1+0x7f4] ;  /* 0x0007f40001a17983 */ /* 0x002ee80000300800 */
[----:B0-----:R-:W4:Y:S04]  /*11620*/  LDL.LU R164, [R1+0x7f0] ;  /* 0x0007f00001a47983 */ /* 0x001f280000300800 */
[----:B------:R-:W4:Y:S04]  /*11630*/  LDL R133, [R1+0x338] ;  /* 0x0003380001857983 */ /* 0x000f280000100800 */
[----:B------:R-:W4:Y:S04]  /*11640*/  LDL R132, [R1+0x33c] ;  /* 0x00033c0001847983 */ /* 0x000f280000100800 */
[----:B------:R-:W4:Y:S01]  /*11650*/  LDL.LU R163, [R1+0x7ec] ;  /* 0x0007ec0001a37983 */ /* 0x000f220000300800 */
[----:B--2---:R-:W-:-:S06]  /*11660*/  PRMT R160, RZ, 0x7610, R160 ;  /* 0x00007610ffa07816 */ /* 0x004fcc00000000a0 */
[----:B------:R-:W2:Y:S04]  /*11670*/  @!P2 LDG.E.U16 R160, desc[UR24][R42.64] ;  /* 0x000000182aa0a981 */ /* 0x000ea8000c1e1500 */
[----:B------:R-:W2:Y:S04]  /*11680*/  LDL R43, [R1+0x358] ;  /* 0x00035800012b7983 */ /* 0x000ea80000100800 */
[----:B------:R-:W2:Y:S04]  /*11690*/  LDL R42, [R1+0x35c] ;  /* 0x00035c00012a7983 */ /* 0x000ea80000100800 */
[----:B------:R-:W2:Y:S01]  /*116a0*/  LDL.LU R165, [R1+0x7e8] ;  /* 0x0007e80001a57983 */ /* 0x000ea20000300800 */
[----:B------:R-:W-:Y:S01]  /*116b0*/  @!P2 IMAD.MOV.U32 R115, RZ, RZ, R114 ;  /* 0x000000ffff73a224 */ /* 0x000fe200078e0072 */
[----:B------:R-:W-:Y:S01]  /*116c0*/  PRMT R158, RZ, 0x7610, R158 ;  /* 0x00007610ff9e7816 */ /* 0x000fe2000000009e */
[----:B------:R-:W-:Y:S01]  /*116d0*/  @!P2 IMAD.MOV.U32 R114, RZ, RZ, R113 ;  /* 0x000000ffff72a224 */ /* 0x000fe200078e0071 */
[----:B------:R-:W-:Y:S01]  /*116e0*/  PRMT R159, RZ, 0x7610, R159 ;  /* 0x00007610ff9f7816 */ /* 0x000fe2000000009f */
[----:B------:R-:W-:-:S02]  /*116f0*/  @!P2 IMAD.MOV.U32 R113, RZ, RZ, R112 ;  /* 0x000000ffff71a224 */ /* 0x000fc400078e0070 */
[----:B------:R-:W-:Y:S01]  /*11700*/  @!P2 IMAD.MOV.U32 R112, RZ, RZ, R63 ;  /* 0x000000ffff70a224 */ /* 0x000fe200078e003f */
[----:B------:R-:W2:Y:S04]  /*11710*/  @!P2 LDG.E.U16 R158, desc[UR24][R114.64] ;  /* 0x00000018729ea981 */ /* 0x000ea8000c1e1500 */
[----:B------:R-:W2:Y:S04]  /*11720*/  @!P2 LDG.E.U16 R159, desc[UR24][R112.64] ;  /* 0x00000018709fa981 */ /* 0x000ea8000c1e1500 */
[----:B------:R-:W2:Y:S04]  /*11730*/  LDL R115, [R1+0x288] ;  /* 0x0002880001737983 */ /* 0x000ea80000100800 */
[----:B------:R-:W2:Y:S04]  /*11740*/  LDL R113, [R1+0x28c] ;  /* 0x00028c0001717983 */ /* 0x000ea80000100800 */
[----:B------:R-:W2:Y:S04]  /*11750*/  LDL R112, [R1+0x378] ;  /* 0x0003780001707983 */ /* 0x000ea80000100800 */
[----:B------:R-:W2:Y:S04]  /*11760*/  LDL R114, [R1+0x29c] ;  /* 0x00029c0001727983 */ /* 0x000ea80000100800 */
[----:B------:R-:W2:Y:S01]  /*11770*/  LDL.LU R63, [R1+0x4d4] ;  /* 0x0004d400013f7983 */ /* 0x000ea20000300800 */
[----:B---3--:R-:W-:-:S02]  /*11780*/  PRMT R161, RZ, 0x7610, R161 ;  /* 0x00007610ffa17816 */ /* 0x008fc400000000a1 */
[----:B----4-:R-:W-:-:S04]  /*11790*/  PRMT R164, RZ, 0x7610, R164 ;  /* 0x00007610ffa47816 */ /* 0x010fc800000000a4 */
[----:B------:R-:W3:Y:S04]  /*117a0*/  @!P2 LDG.E.U16 R161, desc[UR24][R36.64] ;  /* 0x0000001824a1a981 */ /* 0x000ee8000c1e1500 */
[----:B------:R-:W4:Y:S04]  /*117b0*/  @!P2 LDG.E.U16 R164, desc[UR24][R132.64] ;  /* 0x0000001884a4a981 */ /* 0x000f28000c1e1500 */
[----:B------:R-:W3:Y:S04]  /*117c0*/  LDL.LU R37, [R1+0x4d0] ;  /* 0x0004d00001257983 */ /* 0x000ee80000300800 */
[----:B------:R-:W3:Y:S04]  /*117d0*/  LDL.LU R36, [R1+0x4a4] ;  /* 0x0004a40001247983 */ /* 0x000ee80000300800 */
[----:B------:R-:W3:Y:S04]  /*117e0*/  LDL.LU R138, [R1+0x4a0] ;  /* 0x0004a000018a7983 */ /* 0x000ee80000300800 */
[----:B------:R0:W5:Y:S01]  /*117f0*/  LDL.LU R132, [R1+0x7e4] ;  /* 0x0007e40001847983 */ /* 0x0001620000300800 */
[----:B--2---:R-:W-:-:S06]  /*11800*/  PRMT R165, RZ, 0x7610, R165 ;  /* 0x00007610ffa57816 */ /* 0x004fcc00000000a5 */
[----:B------:R-:W2:Y:S04]  /*11810*/  @!P2 LDG.E.U16 R165, desc[UR24][R42.64] ;  /* 0x000000182aa5a981 */ /* 0x000ea8000c1e1500 */
[----:B------:R-:W2:Y:S01]  /*11820*/  LDL.LU R43, [R1+0x7e0] ;  /* 0x0007e000012b7983 */ /* 0x000ea20000300800 */
[----:B------:R-:W-:-:S03]  /*11830*/  PRMT R163, RZ, 0x7610, R163 ;  /* 0x00007610ffa37816 */ /* 0x000fc600000000a3 */
[----:B------:R1:W-:Y:S04]  /*11840*/  STS.U16 [R17+UR10+0xcc80], R60 ;  /* 0x00cc803c11007988 */ /* 0x0003e8000800040a */
[----:B------:R-:W3:Y:S04]  /*11850*/  LDL.LU R133, [R1+0x474] ;  /* 0x0004740001857983 */ /* 0x000ee80000300800 */
[----:B------:R-:W3:Y:S04]  /*11860*/  @!P2 LDG.E.U16 R163, desc[UR24][R112.64] ;  /* 0x0000001870a3a981 */ /* 0x000ee8000c1e1500 */
[----:B-1----:R-:W3:Y:S04]  /*11870*/  LDL.LU R60, [R1+0x470] ;  /* 0x00047000013c7983 */ /* 0x002ee80000300800 */
[----:B------:R-:W3:Y:S04]  /*11880*/  LDL.LU R42, [R1+0x444] ;  /* 0x00044400012a7983 */ /* 0x000ee80000300800 */
[----:B--2---:R1:W-:Y:S04]  /*11890*/  STS.U16 [R17+UR10+0x9080], R43 ;  /* 0x0090802b11007988 */ /* 0x0043e8000800040a */
[----:B------:R2:W-:Y:S04]  /*118a0*/  STS.U16 [R17+UR10+0xd080], R3 ;  /* 0x00d0800311007988 */ /* 0x0005e8000800040a */
[----:B-1----:R-:W4:Y:S04]  /*118b0*/  LDL.LU R43, [R1+0x440] ;  /* 0x00044000012b7983 */ /* 0x002f280000300800 */
[----:B------:R0:W5:Y:S04]  /*118c0*/  LDL.LU.64 R112, [R1+0x7d8] ;  /* 0x0007d80001707983 */ /* 0x0001680000300a00 */
[----:B--2---:R-:W2:Y:S04]  /*118d0*/  LDL.LU R3, [R1+0x7d0] ;  /* 0x0007d00001037983 */ /* 0x004ea80000300800 */
[----:B------:R-:W-:Y:S04]  /*118e0*/  STS.U16 [R17+UR10+0x9480], R21 ;  /* 0x0094801511007988 */ /* 0x000fe8000800040a */
[----:B------:R1:W-:Y:S04]  /*118f0*/  STS.U16 [R17+UR10+0xd480], R39 ;  /* 0x00d4802711007988 */ /* 0x0003e8000800040a */
[----:B------:R0:W-:Y:S04]  /*11900*/  STS.U16 [R17+UR10+0x9880], R119 ;  /* 0x0098807711007988 */ /* 0x0001e8000800040a */
[----:B------:R0:W-:Y:S01]  /*11910*/  STS.U16 [R17+UR10+0xd880], R117 ;  /* 0x00d8807511007988 */ /* 0x0001e2000800040a */
[----:B-1----:R-:W-:-:S03]  /*11920*/  LOP3.LUT R39, R2, 0x20, RZ, 0x3c, !PT ;  /* 0x0000002002277812 */ /* 0x002fc600078e3cff */
[----:B------:R-:W-:Y:S04]  /*11930*/  STS.U16 [R17+UR10+0x9c80], R20 ;  /* 0x009c801411007988 */ /* 0x000fe8000800040a */
[----:B------:R1:W-:Y:S04]  /*11940*/  STS.U16 [R17+UR10+0xdc80], R16 ;  /* 0x00dc801011007988 */ /* 0x0003e8000800040a */
[----:B------:R0:W-:Y:S04]  /*11950*/  STS.U16 [R39+UR10+0x8100], R63 ;  /* 0x0081003f27007988 */ /* 0x0001e8000800040a */
[----:B---3--:R-:W-:Y:S04]  /*11960*/  STS.U16 [R39+UR10+0xc100], R37 ;  /* 0x00c1002527007988 */ /* 0x008fe8000800040a */
[----:B------:R-:W-:Y:S04]  /*11970*/  STS.U16 [R39+UR10+0x8500], R36 ;  /* 0x0085002427007988 */ /* 0x000fe8000800040a */
[----:B------:R3:W-:Y:S04]  /*11980*/  STS.U16 [R39+UR10+0xc500], R138 ;  /* 0x00c5008a27007988 */ /* 0x0007e8000800040a */
[----:B------:R0:W-:Y:S04]  /*11990*/  STS.U16 [R39+UR10+0x8900], R133 ;  /* 0x0089008527007988 */ /* 0x0001e8000800040a */
[----:B------:R0:W-:Y:S04]  /*119a0*/  STS.U16 [R39+UR10+0xc900], R60 ;  /* 0x00c9003c27007988 */ /* 0x0001e8000800040a */
[----:B------:R0:W-:Y:S01]  /*119b0*/  STS.U16 [R39+UR10+0x8d00], R42 ;  /* 0x008d002a27007988 */ /* 0x0001e2000800040a */
[----:B--2---:R-:W-:-:S06]  /*119c0*/  PRMT R3, RZ, 0x7610, R3 ;  /* 0x00007610ff037816 */ /* 0x004fcc0000000003 */
[----:B------:R-:W2:Y:S04]  /*119d0*/  @!P2 LDG.E.U16 R3, desc[UR24][R114.64] ;  /* 0x000000187203a981 */ /* 0x000ea8000c1e1500 */
[----:B------:R1:W5:Y:S04]  /*119e0*/  LDL.LU.64 R114, [R1+0x7c8] ;  /* 0x0007c80001727983 */ /* 0x0003680000300a00 */
[----:B0-----:R-:W2:Y:S04]  /*119f0*/  LDL.LU R119, [R1+0x4cc] ;  /* 0x0004cc0001777983 */ /* 0x001ea80000300800 */
[----:B------:R-:W2:Y:S04]  /*11a00*/  LDL.LU R117, [R1+0x4c8] ;  /* 0x0004c80001757983 */ /* 0x000ea80000300800 */
[----:B-1----:R-:W2:Y:S04]  /*11a10*/  LDL.LU R16, [R1+0x49c] ;  /* 0x00049c0001107983 */ /* 0x002ea80000300800 */
[----:B------:R-:W2:Y:S04]  /*11a20*/  LDL.LU R17, [R1+0x498] ;  /* 0x0004980001117983 */ /* 0x000ea80000300800 */
[----:B------:R-:W2:Y:S04]  /*11a30*/  LDL.LU R63, [R1+0x46c] ;  /* 0x00046c00013f7983 */ /* 0x000ea80000300800 */
[----:B------:R-:W2:Y:S04]  /*11a40*/  LDL.LU R20, [R1+0x468] ;  /* 0x0004680001147983 */ /* 0x000ea80000300800 */
[----:B------:R-:W2:Y:S04]  /*11a50*/  LDL.LU R21, [R1+0x43c] ;  /* 0x00043c0001157983 */ /* 0x000ea80000300800 */
[----:B---3--:R-:W3:Y:S04]  /*11a60*/  LDL.LU R138, [R1+0x438] ;  /* 0x00043800018a7983 */ /* 0x008ee80000300800 */
[----:B------:R-:W2:Y:S04]  /*11a70*/  LDL.LU R36, [R1+0x40c] ;  /* 0x00040c0001247983 */ /* 0x000ea80000300800 */
[----:B------:R-:W2:Y:S04]  /*11a80*/  LDL.LU R37, [R1+0x408] ;  /* 0x0004080001257983 */ /* 0x000ea80000300800 */
[----:B------:R0:W5:Y:S04]  /*11a90*/  LDL.LU R133, [R1+0x7c4] ;  /* 0x0007c40001857983 */ /* 0x0001680000300800 */
[----:B------:R-:W2:Y:S04]  /*11aa0*/  LDL.LU R60, [R1+0x7c0] ;  /* 0x0007c000013c7983 */ /* 0x000ea80000300800 */
[----:B------:R-:W2:Y:S04]  /*11ab0*/  LDL.LU R42, [R1+0x7bc] ;  /* 0x0007bc00012a7983 */ /* 0x000ea80000300800 */
[----:B----4-:R1:W-:Y:S04]  /*11ac0*/  STS.U16 [R39+UR10+0xcd00], R43 ;  /* 0x00cd002b27007988 */ /* 0x0103e8000800040a */
[----:B-1----:R-:W4:Y:S04]  /*11ad0*/  LDL.LU R43, [R1+0x4c4] ;  /* 0x0004c400012b7983 */ /* 0x002f280000300800 */
[----:B--2---:R1:W-:Y:S04]  /*11ae0*/  STS.U16 [R39+UR10+0x9100], R42 ;  /* 0x0091002a27007988 */ /* 0x0043e8000800040a */
[----:B------:R2:W-:Y:S04]  /*11af0*/  STS.U16 [R39+UR10+0xd100], R60 ;  /* 0x00d1003c27007988 */ /* 0x0005e8000800040a */
[----:B------:R0:W-:Y:S04]  /*11b00*/  STS.U16 [R39+UR10+0x9500], R134 ;  /* 0x0095008627007988 */ /* 0x0001e8000800040a */
[----:B------:R-:W-:Y:S04]  /*11b10*/  STS.U16 [R39+UR10+0xd500], R135 ;  /* 0x00d5008727007988 */ /* 0x000fe8000800040a */
[----:B-1----:R-:W4:Y:S04]  /*11b20*/  LDL.LU R42, [R1+0x4c0] ;  /* 0x0004c000012a7983 */ /* 0x002f280000300800 */
[----:B------:R1:W-:Y:S04]  /*11b30*/  STS.U16 [R39+UR10+0x9900], R40 ;  /* 0x0099002827007988 */ /* 0x0003e8000800040a */
[----:B--2---:R-:W2:Y:S04]  /*11b40*/  LDL.LU R60, [R1+0x494] ;  /* 0x00049400013c7983 */ /* 0x004ea80000300800 */
[----:B0-----:R0:W5:Y:S01]  /*11b50*/  LDL.LU R134, [R1+0x7b8] ;  /* 0x0007b80001867983 */ /* 0x0011620000300800 */
[----:B-1----:R-:W-:-:S03]  /*11b60*/  LOP3.LUT R40, R2, 0x30, RZ, 0x3c, !PT ;  /* 0x0000003002287812 */ /* 0x002fc600078e3cff */
[----:B------:R1:W-:Y:S04]  /*11b70*/  STS.U16 [R39+UR10+0xd900], R80 ;  /* 0x00d9005027007988 */ /* 0x0003e8000800040a */
[----:B------:R0:W5:Y:S04]  /*11b80*/  LDL.LU R135, [R1+0x7b4] ;  /* 0x0007b40001877983 */ /* 0x0001680000300800 */
[----:B------:R-:W-:Y:S04]  /*11b90*/  STS.U16 [R39+UR10+0x9d00], R57 ;  /* 0x009d003927007988 */ /* 0x000fe8000800040a */
[----:B-1----:R-:W2:Y:S04]  /*11ba0*/  LDL.LU R80, [R1+0x7b0] ;  /* 0x0007b00001507983 */ /* 0x002ea80000300800 */
[----:B------:R1:W-:Y:S04]  /*11bb0*/  STS.U16 [R39+UR10+0xdd00], R38 ;  /* 0x00dd002627007988 */ /* 0x0003e8000800040a */
[----:B------:R0:W-:Y:S04]  /*11bc0*/  STS.U16 [R40+UR10+0x8180], R119 ;  /* 0x0081807728007988 */ /* 0x0001e8000800040a */
[----:B------:R0:W-:Y:S04]  /*11bd0*/  STS.U16 [R40+UR10+0xc180], R117 ;  /* 0x00c1807528007988 */ /* 0x0001e8000800040a */
[----:B-1----:R-:W2:Y:S04]  /*11be0*/  LDL.LU R38, [R1+0x490] ;  /* 0x0004900001267983 */ /* 0x002ea80000300800 */
[----:B------:R-:W2:Y:S04]  /*11bf0*/  LDL.LU R39, [R1+0x464] ;  /* 0x0004640001277983 */ /* 0x000ea80000300800 */
[----:B0-----:R-:W2:Y:S04]  /*11c00*/  LDL.LU R119, [R1+0x460] ;  /* 0x0004600001777983 */ /* 0x001ea80000300800 */
[----:B------:R-:W2:Y:S04]  /*11c10*/  LDL.LU R117, [R1+0x434] ;  /* 0x0004340001757983 */ /* 0x000ea80000300800 */
[----:B------:R0:W-:Y:S04]  /*11c20*/  STS.U16 [R40+UR10+0x8580], R16 ;  /* 0x0085801028007988 */ /* 0x0001e8000800040a */
[----:B------:R1:W-:Y:S04]  /*11c30*/  STS.U16 [R40+UR10+0xc580], R17 ;  /* 0x00c5801128007988 */ /* 0x0003e8000800040a */
[----:B------:R-:W2:Y:S04]  /*11c40*/  LDL.LU R57, [R1+0x430] ;  /* 0x0004300001397983 */ /* 0x000ea80000300800 */
[----:B------:R1:W-:Y:S04]  /*11c50*/  STS.U16 [R40+UR10+0x8980], R63 ;  /* 0x0089803f28007988 */ /* 0x0003e8000800040a */
[----:B0-----:R0:W5:Y:S04]  /*11c60*/  LDL.LU R16, [R1+0x7ac] ;  /* 0x0007ac0001107983 */ /* 0x0011680000300800 */
[----:B------:R0:W-:Y:S04]  /*11c70*/  STS.U16 [R40+UR10+0xc980], R20 ;  /* 0x00c9801428007988 */ /* 0x0001e8000800040a */
[----:B-1----:R1:W5:Y:S04]  /*11c80*/  LDL.LU R17, [R1+0x7a8] ;  /* 0x0007a80001117983 */ /* 0x0023680000300800 */
[----:B------:R0:W-:Y:S04]  /*11c90*/  STS.U16 [R40+UR10+0x8d80], R21 ;  /* 0x008d801528007988 */ /* 0x0001e8000800040a */
[----:B------:R-:W2:Y:S04]  /*11ca0*/  LDL.LU R63, [R1+0x7a4] ;  /* 0x0007a400013f7983 */ /* 0x000ea80000300800 */
[----:B---3--:R3:W-:Y:S04]  /*11cb0*/  STS.U16 [R40+UR10+0xcd80], R138 ;  /* 0x00cd808a28007988 */ /* 0x0087e8000800040a */
[----:B0-----:R1:W5:Y:S04]  /*11cc0*/  LDL.LU R20, [R1+0x7a0] ;  /* 0x0007a00001147983 */ /* 0x0013680000300800 */
[----:B------:R0:W-:Y:S04]  /*11cd0*/  STS.U16 [R40+UR10+0x9180], R36 ;  /* 0x0091802428007988 */ /* 0x0001e8000800040a */
[----:B------:R1:W5:Y:S04]  /*11ce0*/  LDL.LU R21, [R1+0x79c] ;  /* 0x00079c0001157983 */ /* 0x0003680000300800 */
[----:B------:R0:W-:Y:S04]  /*11cf0*/  STS.U16 [R40+UR10+0xd180], R37 ;  /* 0x00d1802528007988 */ /* 0x0001e8000800040a */
[----:B---3--:R-:W3:Y:S04]  /*11d00*/  LDL.LU R138, [R1+0x798] ;  /* 0x00079800018a7983 */ /* 0x008ee80000300800 */
[----:B------:R-:W-:Y:S04]  /*11d10*/  STS.U16 [R40+UR10+0x9580], R137 ;  /* 0x0095808928007988 */ /* 0x000fe8000800040a */
[----:B0-----:R1:W5:Y:S04]  /*11d20*/  LDL.LU R36, [R1+0x794] ;  /* 0x0007940001247983 */ /* 0x0013680000300800 */
[----:B------:R0:W-:Y:S04]  /*11d30*/  STS.U16 [R40+UR10+0xd580], R97 ;  /* 0x00d5806128007988 */ /* 0x0001e8000800040a */
[----:B------:R1:W5:Y:S04]  /*11d40*/  LDL.LU R37, [R1+0x790] ;  /* 0x0007900001257983 */ /* 0x0003680000300800 */
[----:B------:R1:W-:Y:S01]  /*11d50*/  STS.U16 [R40+UR10+0x9980], R58 ;  /* 0x0099803a28007988 */ /* 0x0003e2000800040a */
[----:B0-----:R-:W-:-:S03]  /*11d60*/  LOP3.LUT R97, R2, 0x40, RZ, 0x3c, !PT ;  /* 0x0000004002617812 */ /* 0x001fc600078e3cff */
[----:B------:R-:W3:Y:S04]  /*11d70*/  LDL.LU R137, [R1+0x78c] ;  /* 0x00078c0001897983 */ /* 0x000ee80000300800 */
[----:B------:R0:W-:Y:S04]  /*11d80*/  STS.U16 [R40+UR10+0xd980], R56 ;  /* 0x00d9803828007988 */ /* 0x0001e8000800040a */
[----:B------:R-:W-:Y:S04]  /*11d90*/  STS.U16 [R40+UR10+0x9d80], R41 ;  /* 0x009d802928007988 */ /* 0x000fe8000800040a */
[----:B-1----:R-:W3:Y:S04]  /*11da0*/  LDL.LU R58, [R1+0x4bc] ;  /* 0x0004bc00013a7983 */ /* 0x002ee80000300800 */
[----:B------:R1:W-:Y:S04]  /*11db0*/  STS.U16 [R40+UR10+0xdd80], R23 ;  /* 0x00dd801728007988 */ /* 0x0003e8000800040a */
[----:B0-----:R-:W3:Y:S04]  /*11dc0*/  LDL.LU R56, [R1+0x4b8] ;  /* 0x0004b80001387983 */ /* 0x001ee80000300800 */
[----:B----4-:R0:W-:Y:S04]  /*11dd0*/  STS.U16 [R97+UR10+0x8200], R43 ;  /* 0x0082002b61007988 */ /* 0x0101e8000800040a */
[----:B-1----:R-:W4:Y:S04]  /*11de0*/  LDL.LU R23, [R1+0x48c] ;  /* 0x00048c0001177983 */ /* 0x002f280000300800 */
[----:B------:R-:W3:Y:S04]  /*11df0*/  LDL.LU R41, [R1+0x488] ;  /* 0x0004880001297983 */ /* 0x000ee80000300800 */
[----:B------:R-:W3:Y:S04]  /*11e00*/  LDL.LU R40, [R1+0x45c] ;  /* 0x00045c0001287983 */ /* 0x000ee80000300800 */
[----:B0-----:R-:W3:Y:S04]  /*11e10*/  LDL.LU R43, [R1+0x458] ;  /* 0x00045800012b7983 */ /* 0x001ee80000300800 */
[----:B------:R0:W-:Y:S04]  /*11e20*/  STS.U16 [R97+UR10+0xc200], R42 ;  /* 0x00c2002a61007988 */ /* 0x0001e8000800040a */
[----:B--2---:R1:W-:Y:S04]  /*11e30*/  STS.U16 [R97+UR10+0x8600], R60 ;  /* 0x0086003c61007988 */ /* 0x0043e8000800040a */
[----:B0-----:R-:W2:Y:S04]  /*11e40*/  LDL.LU R42, [R1+0x42c] ;  /* 0x00042c00012a7983 */ /* 0x001ea80000300800 */
[----:B-1----:R-:W2:Y:S04]  /*11e50*/  LDL.LU R60, [R1+0x428] ;  /* 0x00042800013c7983 */ /* 0x002ea80000300800 */
[----:B------:R0:W-:Y:S04]  /*11e60*/  STS.U16 [R97+UR10+0xc600], R38 ;  /* 0x00c6002661007988 */ /* 0x0001e8000800040a */
[----:B------:R1:W-:Y:S04]  /*11e70*/  STS.U16 [R97+UR10+0x8a00], R39 ;  /* 0x008a002761007988 */ /* 0x0003e8000800040a */
[----:B------:R1:W-:Y:S04]  /*11e80*/  STS.U16 [R97+UR10+0xca00], R119 ;  /* 0x00ca007761007988 */ /* 0x0003e8000800040a */
[----:B0-----:R0:W5:Y:S04]  /*11e90*/  LDL.LU R38, [R1+0x788] ;  /* 0x0007880001267983 */ /* 0x0011680000300800 */
[----:B-1----:R0:W5:Y:S04]  /*11ea0*/  LDL.LU R39, [R1+0x784] ;  /* 0x0007840001277983 */ /* 0x0021680000300800 */
[----:B------:R-:W2:Y:S04]  /*11eb0*/  LDL.LU R119, [R1+0x780] ;  /* 0x0007800001777983 */ /* 0x000ea80000300800 */
[----:B------:R1:W-:Y:S04]  /*11ec0*/  STS.U16 [R97+UR10+0x8e00], R117 ;  /* 0x008e007561007988 */ /* 0x0003e8000800040a */
[----:B-1----:R-:W2:Y:S04]  /*11ed0*/  LDL.LU R117, [R1+0x77c] ;  /* 0x00077c0001757983 */ /* 0x002ea80000300800 */
[----:B------:R1:W-:Y:S04]  /*11ee0*/  STS.U16 [R97+UR10+0xce00], R57 ;  /* 0x00ce003961007988 */ /* 0x0003e8000800040a */
[----:B-1----:R-:W3:Y:S04]  /*11ef0*/  LDL.LU R57, [R1+0x3fc] ;  /* 0x0003fc0001397983 */ /* 0x002ee80000300800 */
[----:B--2---:R-:W-:Y:S04]  /*11f00*/  STS.U16 [R97+UR10+0x9200], R117 ;  /* 0x0092007561007988 */ /* 0x004fe8000800040a */
[----:B------:R-:W-:Y:S04]  /*11f10*/  STS.U16 [R97+UR10+0xd200], R119 ;  /* 0x00d2007761007988 */ /* 0x000fe8000800040a */
[----:B------:R-:W-:Y:S04]  /*11f20*/  STS.U16 [R97+UR10+0x9600], R118 ;  /* 0x0096007661007988 */ /* 0x000fe8000800040a */
[----:B------:R-:W-:Y:S04]  /*11f30*/  STS.U16 [R97+UR10+0xd600], R136 ;  /* 0x00d6008861007988 */ /* 0x000fe8000800040a */
[----:B------:R-:W-:Y:S04]  /*11f40*/  STS.U16 [R97+UR10+0x9a00], R116 ;  /* 0x009a007461007988 */ /* 0x000fe8000800040a */
[----:B------:R-:W-:Y:S04]  /*11f50*/  STS.U16 [R97+UR10+0xda00], R99 ;  /* 0x00da006361007988 */ /* 0x000fe8000800040a */
[----:B------:R-:W-:Y:S04]  /*11f60*/  STS.U16 [R97+UR10+0x9e00], R98 ;  /* 0x009e006261007988 */ /* 0x000fe8000800040a */
[----:B------:R1:W-:Y:S04]  /*11f70*/  STS.U16 [R97+UR10+0xde00], R79 ;  /* 0x00de004f61007988 */ /* 0x0003e8000800040a */
[----:B-1----:R-:W2:Y:S01]  /*11f80*/  LDL.LU R97, [R1+0x4b4] ;  /* 0x0004b40001617983 */ /* 0x002ea20000300800 */
[----:B------:R-:W-:-:S03]  /*11f90*/  LOP3.LUT R79, R2, 0x50, RZ, 0x3c, !PT ;  /* 0x00000050024f7812 */ /* 0x000fc600078e3cff */
[----:B------:R-:W2:Y:S04]  /*11fa0*/  LDL.LU R98, [R1+0x4b0] ;  /* 0x0004b00001627983 */ /* 0x000ea80000300800 */
[----:B------:R-:W2:Y:S04]  /*11fb0*/  LDL.LU R99, [R1+0x484] ;  /* 0x0004840001637983 */ /* 0x000ea80000300800 */
[----:B------:R-:W2:Y:S04]  /*11fc0*/  LDL.LU R116, [R1+0x480] ;  /* 0x0004800001747983 */ /* 0x000ea80000300800 */
[----:B------:R-:W2:Y:S04]  /*11fd0*/  LDL.LU R117, [R1+0x454] ;  /* 0x0004540001757983 */ /* 0x000ea80000300800 */
[----:B------:R-:W2:Y:S04]  /*11fe0*/  LDL.LU R118, [R1+0x450] ;  /* 0x0004500001767983 */ /* 0x000ea80000300800 */
[----:B------:R-:W2:Y:S04]  /*11ff0*/  LDL.LU R119, [R1+0x424] ;  /* 0x0004240001777983 */ /* 0x000ea80000300800 */
[----:B------:R-:W2:Y:S04]  /*12000*/  LDL.LU R136, [R1+0x420] ;  /* 0x0004200001887983 */ /* 0x000ea80000300800 */
[----:B---3--:R1:W-:Y:S04]  /*12010*/  STS.U16 [R79+UR10+0x8280], R58 ;  /* 0x0082803a4f007988 */ /* 0x0083e8000800040a */
[----:B-1----:R-:W3:Y:S04]  /*12020*/  LDL.LU R58, [R1+0x778] ;  /* 0x00077800013a7983 */ /* 0x002ee80000300800 */
[----:B------:R1:W-:Y:S04]  /*12030*/  STS.U16 [R79+UR10+0xc280], R56 ;  /* 0x00c280384f007988 */ /* 0x0003e8000800040a */
[----:B----4-:R4:W-:Y:S04]  /*12040*/  STS.U16 [R79+UR10+0x8680], R23 ;  /* 0x008680174f007988 */ /* 0x0109e8000800040a */
[----:B------:R-:W-:Y:S04]  /*12050*/  STS.U16 [R79+UR10+0xc680], R41 ;  /* 0x00c680294f007988 */ /* 0x000fe8000800040a */
[----:B------:R0:W-:Y:S04]  /*12060*/  STS.U16 [R79+UR10+0x8a80], R40 ;  /* 0x008a80284f007988 */ /* 0x0001e8000800040a */
[----:B-1----:R1:W5:Y:S04]  /*12070*/  LDL.LU R56, [R1+0x774] ;  /* 0x0007740001387983 */ /* 0x0023680000300800 */
[----:B------:R-:W-:Y:S04]  /*12080*/  STS.U16 [R79+UR10+0xca80], R43 ;  /* 0x00ca802b4f007988 */ /* 0x000fe8000800040a */
[----:B------:R0:W-:Y:S04]  /*12090*/  STS.U16 [R79+UR10+0x8e80], R42 ;  /* 0x008e802a4f007988 */ /* 0x0001e8000800040a */
[----:B----4-:R-:W4:Y:S04]  /*120a0*/  LDL.LU R23, [R1+0x4ac] ;  /* 0x0004ac0001177983 */ /* 0x010f280000300800 */
[----:B------:R1:W-:Y:S04]  /*120b0*/  STS.U16 [R79+UR10+0xce80], R60 ;  /* 0x00ce803c4f007988 */ /* 0x0003e8000800040a */
[----:B0-----:R-:W2:Y:S04]  /*120c0*/  LDL.LU R40, [R1+0x4a8] ;  /* 0x0004a80001287983 */ /* 0x001ea80000300800 */
[----:B------:R-:W2:Y:S04]  /*120d0*/  LDL.LU R41, [R1+0x47c] ;  /* 0x00047c0001297983 */ /* 0x000ea80000300800 */
[----:B------:R0:W-:Y:S04]  /*120e0*/  STS.U16 [R79+UR10+0x9280], R57 ;  /* 0x009280394f007988 */ /* 0x0001e8000800040a */
[----:B------:R-:W2:Y:S04]  /*120f0*/  LDL.LU R42, [R1+0x478] ;  /* 0x00047800012a7983 */ /* 0x000ea80000300800 */
[----:B------:R-:W4:Y:S04]  /*12100*/  LDL.LU R43, [R1+0x44c] ;  /* 0x00044c00012b7983 */ /* 0x000f280000300800 */
[----:B-1----:R-:W4:Y:S04]  /*12110*/  LDL.LU R60, [R1+0x448] ;  /* 0x00044800013c7983 */ /* 0x002f280000300800 */
[----:B0-----:R0:W5:Y:S04]  /*12120*/  LDL.LU R57, [R1+0x770] ;  /* 0x0007700001397983 */ /* 0x0011680000300800 */
[----:B---3--:R1:W-:Y:S04]  /*12130*/  STS.U16 [R79+UR10+0xd280], R58 ;  /* 0x00d2803a4f007988 */ /* 0x0083e8000800040a */
[----:B------:R3:W-:Y:S04]  /*12140*/  STS.U16 [R79+UR10+0x9680], R59 ;  /* 0x0096803b4f007988 */ /* 0x0007e8000800040a */
[----:B------:R-:W-:Y:S04]  /*12150*/  STS.U16 [R79+UR10+0xd680], R76 ;  /* 0x00d6804c4f007988 */ /* 0x000fe8000800040a */
[----:B------:R0:W-:Y:S04]  /*12160*/  STS.U16 [R79+UR10+0x9a80], R61 ;  /* 0x009a803d4f007988 */ /* 0x0001e8000800040a */
[----:B-1----:R1:W5:Y:S04]  /*12170*/  LDL.LU R58, [R1+0x76c] ;  /* 0x00076c00013a7983 */ /* 0x0023680000300800 */
[----:B---3--:R1:W5:Y:S01]  /*12180*/  LDL.LU R59, [R1+0x768] ;  /* 0x00076800013b7983 */ /* 0x0083620000300800 */
[----:B0-----:R-:W-:-:S03]  /*12190*/  LOP3.LUT R61, R2, 0x60, RZ, 0x3c, !PT ;  /* 0x00000060023d7812 */ /* 0x001fc600078e3cff */
[----:B------:R1:W5:Y:S04]  /*121a0*/  LDL.LU R76, [R1+0x764] ;  /* 0x00076400014c7983 */ /* 0x0003680000300800 */
[----:B------:R0:W-:Y:S04]  /*121b0*/  STS.U16 [R79+UR10+0xda80], R77 ;  /* 0x00da804d4f007988 */ /* 0x0001e8000800040a */
[----:B------:R3:W-:Y:S04]  /*121c0*/  STS.U16 [R79+UR10+0x9e80], R78 ;  /* 0x009e804e4f007988 */ /* 0x0007e8000800040a */
[----:B------:R1:W-:Y:S04]  /*121d0*/  STS.U16 [R79+UR10+0xde80], R96 ;  /* 0x00de80604f007988 */ /* 0x0003e8000800040a */
[----:B0-----:R0:W5:Y:S04]  /*121e0*/  LDL.LU R77, [R1+0x760] ;  /* 0x00076000014d7983 */ /* 0x0011680000300800 */
[----:B---3--:R0:W5:Y:S04]  /*121f0*/  LDL.LU R78, [R1+0x75c] ;  /* 0x00075c00014e7983 */ /* 0x0081680000300800 */
[----:B-1----:R0:W5:Y:S04]  /*12200*/  LDL.LU R79, [R1+0x758] ;  /* 0x00075800014f7983 */ /* 0x0021680000300800 */
[----:B--2---:R1:W-:Y:S04]  /*12210*/  STS.U16 [R61+UR10+0x8300], R97 ;  /* 0x008300613d007988 */ /* 0x0043e8000800040a */
[----:B------:R0:W5:Y:S04]  /*12220*/  LDL.LU R96, [R1+0x754] ;  /* 0x0007540001607983 */ /* 0x0001680000300800 */
[----:B------:R2:W-:Y:S04]  /*12230*/  STS.U16 [R61+UR10+0xc300], R98 ;  /* 0x00c300623d007988 */ /* 0x0005e8000800040a */
[----:B-1----:R0:W5:Y:S04]  /*12240*/  LDL.LU R97, [R1+0x750] ;  /* 0x0007500001617983 */ /* 0x0021680000300800 */
[----:B------:R1:W-:Y:S04]  /*12250*/  STS.U16 [R61+UR10+0x8700], R99 ;  /* 0x008700633d007988 */ /* 0x0003e8000800040a */
[----:B--2---:R0:W5:Y:S04]  /*12260*/  LDL.LU R98, [R1+0x74c] ;  /* 0x00074c0001627983 */ /* 0x0041680000300800 */
        /* <DEDUP_REMOVED lines=18> */
[----:B------:R-:W-:Y:S04]  /*12390*/  STS.U16 [R61+UR10+0x9b00], R142 ;  /* 0x009b008e3d007988 */ /* 0x000fe8000800040a */
[----:B--2---:R-:W2:Y:S04]  /*123a0*/  LDL.LU R62, [R1+0x724] ;  /* 0x00072400013e7983 */ /* 0x004ea80000300800 */
[----:B------:R1:W-:Y:S04]  /*123b0*/  STS.U16 [R61+UR10+0xdb00], R18 ;  /* 0x00db00123d007988 */ /* 0x0003e8000800040a */
[----:B------:R3:W-:Y:S04]  /*123c0*/  STS.U16 [R61+UR10+0x9f00], R19 ;  /* 0x009f00133d007988 */ /* 0x0007e8000800040a */
[----:B------:R0:W-:Y:S04]  /*123d0*/  STS.U16 [R61+UR10+0xdf00], R22 ;  /* 0x00df00163d007988 */ /* 0x0001e8000800040a */
[----:B-1----:R1:W5:Y:S04]  /*123e0*/  LDL.LU R18, [R1+0x720] ;  /* 0x0007200001127983 */ /* 0x0023680000300800 */
[----:B---3--:R1:W5:Y:S04]  /*123f0*/  LDL.LU R19, [R1+0x71c] ;  /* 0x00071c0001137983 */ /* 0x0083680000300800 */
[----:B0-----:R-:W3:Y:S01]  /*12400*/  LDL.LU R61, [R1+0x718] ;  /* 0x00071800013d7983 */ /* 0x001ee20000300800 */
[----:B------:R-:W-:-:S03]  /*12410*/  LOP3.LUT R142, R2, 0x70, RZ, 0x3c, !PT ;  /* 0x00000070028e7812 */ /* 0x000fc600078e3cff */
[----:B------:R1:W5:Y:S04]  /*12420*/  LDL.LU R22, [R1+0x714] ;  /* 0x0007140001167983 */ /* 0x0003680000300800 */
[----:B----4-:R0:W-:Y:S04]  /*12430*/  STS.U16 [R142+UR10+0x8380], R23 ;  /* 0x008380178e007988 */ /* 0x0101e8000800040a */
[----:B------:R4:W-:Y:S04]  /*12440*/  STS.U16 [R142+UR10+0xc380], R40 ;  /* 0x00c380288e007988 */ /* 0x0009e8000800040a */
[----:B------:R1:W-:Y:S04]  /*12450*/  STS.U16 [R142+UR10+0x8780], R41 ;  /* 0x008780298e007988 */ /* 0x0003e8000800040a */
[----:B0-----:R0:W5:Y:S04]  /*12460*/  LDL.LU R23, [R1+0x710] ;  /* 0x0007100001177983 */ /* 0x0011680000300800 */
[----:B----4-:R0:W5:Y:S04]  /*12470*/  LDL.LU R40, [R1+0x70c] ;  /* 0x00070c0001287983 */ /* 0x0101680000300800 */
[----:B-1----:R0:W5:Y:S04]  /*12480*/  LDL.LU R41, [R1+0x708] ;  /* 0x0007080001297983 */ /* 0x0021680000300800 */
[----:B------:R1:W-:Y:S04]  /*12490*/  STS.U16 [R142+UR10+0xc780], R42 ;  /* 0x00c7802a8e007988 */ /* 0x0003e8000800040a */
[----:B------:R4:W-:Y:S04]  /*124a0*/  STS.U16 [R142+UR10+0x8b80], R43 ;  /* 0x008b802b8e007988 */ /* 0x0009e8000800040a */
[----:B------:R0:W-:Y:S04]  /*124b0*/  STS.U16 [R142+UR10+0xcb80], R60 ;  /* 0x00cb803c8e007988 */ /* 0x0001e8000800040a */
[----:B-1----:R1:W5:Y:S04]  /*124c0*/  LDL.LU R42, [R1+0x704] ;  /* 0x00070400012a7983 */ /* 0x0023680000300800 */
[----:B----4-:R1:W5:Y:S04]  /*124d0*/  LDL.LU R43, [R1+0x700] ;  /* 0x00070000012b7983 */ /* 0x0103680000300800 */
[----:B0-----:R1:W5:Y:S04]  /*124e0*/  LDL.LU R60, [R1+0x6fc] ;  /* 0x0006fc00013c7983 */ /* 0x0013680000300800 */
[----:B---3--:R0:W-:Y:S04]  /*124f0*/  STS.U16 [R142+UR10+0x8f80], R61 ;  /* 0x008f803d8e007988 */ /* 0x0081e8000800040a */
[----:B--2---:R2:W-:Y:S04]  /*12500*/  STS.U16 [R142+UR10+0xcf80], R62 ;  /* 0x00cf803e8e007988 */ /* 0x0045e8000800040a */
[----:B------:R3:W-:Y:S04]  /*12510*/  STS.U16 [R142+UR10+0x9380], R63 ;  /* 0x0093803f8e007988 */ /* 0x0007e8000800040a */
[----:B0-----:R1:W5:Y:S04]  /*12520*/  LDL.LU R61, [R1+0x6f8] ;  /* 0x0006f800013d7983 */ /* 0x0013680000300800 */
[----:B--2---:R1:W5:Y:S04]  /*12530*/  LDL.LU R62, [R1+0x6f4] ;  /* 0x0006f400013e7983 */ /* 0x0043680000300800 */
[----:B---3--:R1:W5:Y:S04]  /*12540*/  LDL.LU R63, [R1+0x6f0] ;  /* 0x0006f000013f7983 */ /* 0x0083680000300800 */
[----:B------:R0:W-:Y:S04]  /*12550*/  STS.U16 [R142+UR10+0xd380], R80 ;  /* 0x00d380508e007988 */ /* 0x0001e8000800040a */
[----:B------:R2:W-:Y:S04]  /*12560*/  STS.U16 [R142+UR10+0x9780], R81 ;  /* 0x009780518e007988 */ /* 0x0005e8000800040a */
        /* <DEDUP_REMOVED lines=11> */
[----:B0-----:R1:W5:Y:S04]  /*12620*/  LDL.LU R142, [R1+0x6d4] ;  /* 0x0006d400018e7983 */ /* 0x0013680000300800 */
[----:B------:R-:W2:Y:S04]  /*12630*/  LDL.LU R0, [R1+0x6d0] ;  /* 0x0006d00001007983 */ /* 0x000ea80000300800 */
[----:B--2---:R0:W-:Y:S04]  /*12640*/  STS.U16 [R0+UR10+0x13000], R148 ;  /* 0x0130009400007988 */ /* 0x0041e8000800040a */
[----:B------:R2:W-:Y:S01]  /*12650*/  STS.U16 [R0+UR10+0x12000], R143 ;  /* 0x0120008f00007988 */ /* 0x0005e2000800040a */
[----:B0-----:R-:W-:-:S03]  /*12660*/  LOP3.LUT R148, R0, 0x20, RZ, 0x3c, !PT ;  /* 0x0000002000947812 */ /* 0x001fc600078e3cff */
[----:B------:R0:W-:Y:S04]  /*12670*/  STS.U16 [R0+UR10+0x12400], R102 ;  /* 0x0124006600007988 */ /* 0x0001e8000800040a */
[----:B--2---:R1:W5:Y:S04]  /*12680*/  LDL.LU R143, [R1+0x6cc] ;  /* 0x0006cc00018f7983 */ /* 0x0043680000300800 */
[----:B------:R2:W-:Y:S04]  /*12690*/  STS.U16 [R0+UR10+0x12800], R103 ;  /* 0x0128006700007988 */ /* 0x0005e8000800040a */
[----:B0-----:R1:W5:Y:S04]  /*126a0*/  LDL.LU R102, [R1+0x6c8] ;  /* 0x0006c80001667983 */ /* 0x0013680000300800 */
[----:B------:R0:W-:Y:S04]  /*126b0*/  STS.U16 [R0+UR10+0x12c00], R120 ;  /* 0x012c007800007988 */ /* 0x0001e8000800040a */
[----:B------:R3:W-:Y:S04]  /*126c0*/  STS.U16 [R0+UR10+0x13400], R121 ;  /* 0x0134007900007988 */ /* 0x0007e8000800040a */
[----:B------:R4:W-:Y:S04]  /*126d0*/  STS.U16 [R0+UR10+0x13800], R144 ;  /* 0x0138009000007988 */ /* 0x0009e8000800040a */
[----:B------:R0:W-:Y:S04]  /*126e0*/  STS.U16 [R0+UR10+0x13c00], R145 ;  /* 0x013c009100007988 */ /* 0x0001e8000800040a */
[----:B--2---:R1:W5:Y:S04]  /*126f0*/  LDL.LU R103, [R1+0x6c4] ;  /* 0x0006c40001677983 */ /* 0x0043680000300800 */
[----:B------:R2:W-:Y:S04]  /*12700*/  STS.U16 [R148+UR10+0x12100], R122 ;  /* 0x0121007a94007988 */ /* 0x0005e8000800040a */
[----:B0-----:R1:W5:Y:S04]  /*12710*/  LDL.LU R120, [R1+0x6c0] ;  /* 0x0006c00001787983 */ /* 0x0013680000300800 */
[----:B------:R0:W-:Y:S04]  /*12720*/  STS.U16 [R148+UR10+0x12500], R123 ;  /* 0x0125007b94007988 */ /* 0x0001e8000800040a */
[----:B---3--:R1:W5:Y:S04]  /*12730*/  LDL.LU R121, [R1+0x6bc] ;  /* 0x0006bc0001797983 */ /* 0x0083680000300800 */
[----:B------:R-:W-:Y:S04]  /*12740*/  STS.U16 [R148+UR10+0x12900], R140 ;  /* 0x0129008c94007988 */ /* 0x000fe8000800040a */
[----:B----4-:R1:W5:Y:S04]  /*12750*/  LDL.LU R144, [R1+0x6b8] ;  /* 0x0006b80001907983 */ /* 0x0103680000300800 */
[----:B------:R-:W-:Y:S04]  /*12760*/  STS.U16 [R148+UR10+0x12d00], R141 ;  /* 0x012d008d94007988 */ /* 0x000fe8000800040a */
[----:B------:R1:W5:Y:S04]  /*12770*/  LDL.LU R145, [R1+0x6b4] ;  /* 0x0006b40001917983 */ /* 0x0003680000300800 */
[----:B------:R3:W-:Y:S04]  /*12780*/  STS.U16 [R148+UR10+0x13100], R156 ;  /* 0x0131009c94007988 */ /* 0x0007e8000800040a */
[----:B--2---:R1:W5:Y:S04]  /*12790*/  LDL.LU R122, [R1+0x6b0] ;  /* 0x0006b000017a7983 */ /* 0x0043680000300800 */
[----:B0-----:R1:W5:Y:S01]  /*127a0*/  LDL.LU R123, [R1+0x6ac] ;  /* 0x0006ac00017b7983 */ /* 0x0013620000300800 */
[----:B---3--:R-:W-:-:S03]  /*127b0*/  LOP3.LUT R156, R0, 0x40, RZ, 0x3c, !PT ;  /* 0x00000040009c7812 */ /* 0x008fc600078e3cff */
[----:B------:R1:W5:Y:S04]  /*127c0*/  LDL.LU R140, [R1+0x6a8] ;  /* 0x0006a800018c7983 */ /* 0x0003680000300800 */
[----:B------:R0:W-:Y:S04]  /*127d0*/  STS.U16 [R148+UR10+0x13500], R146 ;  /* 0x0135009294007988 */ /* 0x0001e8000800040a */
[----:B------:R1:W5:Y:S04]  /*127e0*/  LDL.LU R141, [R1+0x6a4] ;  /* 0x0006a400018d7983 */ /* 0x0003680000300800 */
[----:B------:R2:W-:Y:S04]  /*127f0*/  STS.U16 [R148+UR10+0x13900], R147 ;  /* 0x0139009394007988 */ /* 0x0005e8000800040a */
[----:B0-----:R1:W5:Y:S04]  /*12800*/  LDL.LU R146, [R1+0x6a0] ;  /* 0x0006a00001927983 */ /* 0x0013680000300800 */
[----:B------:R0:W-:Y:S04]  /*12810*/  STS.U16 [R148+UR10+0x13d00], R149 ;  /* 0x013d009594007988 */ /* 0x0001e8000800040a */
[----:B--2---:R1:W5:Y:S04]  /*12820*/  LDL.LU R147, [R1+0x69c] ;  /* 0x00069c0001937983 */ /* 0x0043680000300800 */
[----:B------:R2:W-:Y:S04]  /*12830*/  STS.U16 [R156+UR10+0x12200], R150 ;  /* 0x012200969c007988 */ /* 0x0005e8000800040a */
[----:B0-----:R1:W5:Y:S04]  /*12840*/  LDL.LU R148, [R1+0x698] ;  /* 0x0006980001947983 */ /* 0x0013680000300800 */
[----:B------:R0:W-:Y:S04]  /*12850*/  STS.U16 [R156+UR10+0x12600], R151 ;  /* 0x012600979c007988 */ /* 0x0001e8000800040a */
[----:B------:R1:W5:Y:S04]  /*12860*/  LDL.LU R149, [R1+0x694] ;  /* 0x0006940001957983 */ /* 0x0003680000300800 */
[----:B------:R3:W-:Y:S04]  /*12870*/  STS.U16 [R156+UR10+0x12a00], R152 ;  /* 0x012a00989c007988 */ /* 0x0007e8000800040a */
[----:B--2---:R1:W5:Y:S04]  /*12880*/  LDL.LU R150, [R1+0x690] ;  /* 0x0006900001967983 */ /* 0x0043680000300800 */
[----:B------:R2:W-:Y:S04]  /*12890*/  STS.U16 [R156+UR10+0x12e00], R153 ;  /* 0x012e00999c007988 */ /* 0x0005e8000800040a */
[----:B0-----:R1:W5:Y:S04]  /*128a0*/  LDL.LU R151, [R1+0x68c] ;  /* 0x00068c0001977983 */ /* 0x0013680000300800 */
[----:B------:R0:W-:Y:S04]  /*128b0*/  STS.U16 [R156+UR10+0x13200], R162 ;  /* 0x013200a29c007988 */ /* 0x0001e8000800040a */
[----:B---3--:R1:W5:Y:S04]  /*128c0*/  LDL.LU R152, [R1+0x688] ;  /* 0x0006880001987983 */ /* 0x0083680000300800 */
[----:B--2---:R1:W5:Y:S01]  /*128d0*/  LDL.LU R153, [R1+0x684] ;  /* 0x0006840001997983 */ /* 0x0043620000300800 */
[----:B0-----:R-:W-:-:S03]  /*128e0*/  LOP3.LUT R162, R0, 0x60, RZ, 0x3c, !PT ;  /* 0x0000006000a27812 */ /* 0x001fc600078e3cff */
[----:B------:R0:W-:Y:S04]  /*128f0*/  STS.U16 [R156+UR10+0x13600], R154 ;  /* 0x0136009a9c007988 */ /* 0x0001e8000800040a */
[----:B------:R2:W-:Y:S04]  /*12900*/  STS.U16 [R156+UR10+0x13a00], R155 ;  /* 0x013a009b9c007988 */ /* 0x0005e8000800040a */
[----:B------:R3:W-:Y:S04]  /*12910*/  STS.U16 [R156+UR10+0x13e00], R157 ;  /* 0x013e009d9c007988 */ /* 0x0007e8000800040a */
[----:B0-----:R1:W5:Y:S04]  /*12920*/  LDL.LU R154, [R1+0x680] ;  /* 0x00068000019a7983 */ /* 0x0013680000300800 */
[----:B--2---:R1:W5:Y:S04]  /*12930*/  LDL.LU R155, [R1+0x67c] ;  /* 0x00067c00019b7983 */ /* 0x0043680000300800 */
[----:B---3--:R1:W5:Y:S04]  /*12940*/  LDL.LU R156, [R1+0x678] ;  /* 0x00067800019c7983 */ /* 0x0083680000300800 */
[----:B------:R1:W5:Y:S04]  /*12950*/  LDL.LU R157, [R1+0x674] ;  /* 0x00067400019d7983 */ /* 0x0003680000300800 */
        /* <DEDUP_REMOVED lines=13> */
[----:B------:R2:W-:Y:S01]  /*12a30*/  STS.U16 [R162+UR10+0x13f00], R3 ;  /* 0x013f0003a2007988 */ /* 0x0005e2000800040a */
[----:B------:R3:W-:Y:S06]  /*12a40*/  MEMBAR.ALL.CTA ;  /* 0x0000000000007992 */ /* 0x0007ec0000008000 */
[----:B---3--:R-:W3:Y:S04]  /*12a50*/  FENCE.VIEW.ASYNC.S ;  /* 0x00000000000073c6 */ /* 0x008ee80000000000 */
[----:B0-----:R1:W5:Y:S04]  /*12a60*/  LDL.LU R163, [R1+0x658] ;  /* 0x0006580001a37983 */ /* 0x0013680000300800 */
[----:B--2---:R1:W5:Y:S04]  /*12a70*/  LDL.LU R162, [R1+0x654] ;  /* 0x0006540001a27983 */ /* 0x0043680000300800 */
[----:B------:R1:W5:Y:S01]  /*12a80*/  LDL.LU R3, [R1+0x650] ;  /* 0x0006500001037983 */ /* 0x0003620000300800 */
[----:B------:R-:W-:-:S04]  /*12a90*/  ULEA UR12, UR8, UR10, 0x3 ;  /* 0x0000000a080c7291 */ /* 0x000fc8000f8e18ff */
[----:B------:R-:W-:Y:S01]  /*12aa0*/  UIADD3 UR12, UPT, UPT, UR12, 0x14000, URZ ;  /* 0x000140000c0c7890 */ /* 0x000fe2000fffe0ff */
[----:B---3--:R-:W-:Y:S06]  /*12ab0*/  BAR.SYNC.DEFER_BLOCKING 0x0 ;  /* 0x0000000000007b1d */ /* 0x008fec0000010000 */
[----:B------:R-:W-:Y:S05]  /*12ac0*/  @P1 BRA `(.L_x_9) ;  /* 0x0000000000881947 */ /* 0x000fea0003800000 */
[----:B------:R-:W-:Y:S02]  /*12ad0*/  UIADD3 UR13, UPT, UPT, UR9, 0x40, URZ ;  /* 0x00000040090d7890 */ /* 0x000fe4000fffe0ff */
[----:B------:R-:W-:Y:S02]  /*12ae0*/  UIADD3 UR50, UPT, UPT, UR9, 0x40, URZ ;  /* 0x0000004009327890 */ /* 0x000fe4000fffe0ff */
[----:B------:R-:W-:Y:S01]  /*12af0*/  UIADD3 UR51, UPT, UPT, UR9, 0x40, URZ ;  /* 0x0000004009337890 */ /* 0x000fe2000fffe0ff */
[----:B------:R-:W-:Y:S01]  /*12b00*/  UMOV UR22, 0x0 ;  /* 0x0000000000167882 */ /* 0x000fe20000000000 */
[----:B------:R-:W-:Y:S01]  /*12b10*/  UMOV UR23, 0x8108010 ;  /* 0x0810801000177882 */ /* 0x000fe20000000000 */
[----:B------:R-:W-:Y:S01]  /*12b20*/  UMOV UR21, 0x40004040 ;  /* 0x4000404000157882 */ /* 0x000fe20000000000 */
[----:B------:R-:W-:Y:S02]  /*12b30*/  UIADD3 UR56, UPT, UPT, UR9, 0x40, URZ ;  /* 0x0000004009387890 */ /* 0x000fe4000fffe0ff */
[----:B------:R0:W-:Y:S01]  /*12b40*/  UTCHMMA gdesc[UR20], gdesc[UR14], tmem[UR9], tmem[UR22], idesc[UR23], UPT ;  /* 0x00ff160e140075ea */ /* 0x0001e2000b800009 */
[----:B------:R-:W-:Y:S01]  /*12b50*/  UMOV UR42, 0x0 ;  /* 0x00000000002a7882 */ /* 0x000fe20000000000 */
[----:B------:R-:W-:Y:S01]  /*12b60*/  UMOV UR43, 0x8108010 ;  /* 0x08108010002b7882 */ /* 0x000fe20000000000 */
[----:B------:R-:W-:Y:S01]  /*12b70*/  UMOV UR44, 0x0 ;  /* 0x00000000002c7882 */ /* 0x000fe20000000000 */
[----:B------:R-:W-:Y:S01]  /*12b80*/  UMOV UR45, 0x8108010 ;  /* 0x08108010002d7882 */ /* 0x000fe20000000000 */
        /* <DEDUP_REMOVED lines=11> */
[----:B------:R-:W-:Y:S01]  /*12c40*/  UMOV UR6, UR12 ;  /* 0x0000000c00067c82 */ /* 0x000fe20008000000 */
[----:B------:R-:W-:Y:S01]  /*12c50*/  UMOV UR7, URZ ;  /* 0x000000ff00077c82 */ /* 0x000fe20008000000 */
[----:B------:R0:W-:Y:S01]  /*12c60*/  UTCHMMA gdesc[UR34], gdesc[UR14], tmem[UR13], tmem[UR48], idesc[UR49], UPT ;  /* 0x00ff300e220075ea */ /* 0x0001e2000b80000d */
[----:B------:R-:W-:Y:S01]  /*12c70*/  UMOV UR58, 0x0 ;  /* 0x00000000003a7882 */ /* 0x000fe20000000000 */
[----:B------:R-:W-:Y:S01]  /*12c80*/  UMOV UR59, 0x8108010 ;  /* 0x08108010003b7882 */ /* 0x000fe20000000000 */
[----:B------:R0:W-:Y:S01]  /*12c90*/  UTCHMMA gdesc[UR36], gdesc[UR18], tmem[UR50], tmem[UR52], idesc[UR53], UPT ;  /* 0x00ff3412240075ea */ /* 0x0001e2000b800032 */
[----:B------:R-:W-:Y:S01]  /*12ca0*/  UMOV UR4, UR6 ;  /* 0x0000000600047c82 */ /* 0x000fe20008000000 */
[----:B------:R0:W-:Y:S01]  /*12cb0*/  UTCHMMA gdesc[UR38], gdesc[UR28], tmem[UR51], tmem[UR54], idesc[UR55], UPT ;  /* 0x00ff361c260075ea */ /* 0x0001e2000b800033 */
[----:B------:R0:W-:Y:S01]  /*12cc0*/  UTCHMMA gdesc[UR40], gdesc[UR32], tmem[UR56], tmem[UR58], idesc[UR59], UPT ;  /* 0x00ff3a20280075ea */ /* 0x0001e2000b800038 */
[----:B------:R0:W-:Y:S01]  /*12cd0*/  UTCBAR [UR4], URZ ;  /* 0x000000ff040073e9 */ /* 0x0001e200080000ff */
[----:B------:R-:W-:Y:S01]  /*12ce0*/  NOP ;  /* 0x0000000000007918 */ /* 0x000fe20000000000 */
.L_x_9:
[----:B------:R2:W-:Y:S04]  /*12cf0*/  STL [R1+0x650], R0 ;  /* 0x0006500001007387 */ /* 0x0005e80000100800 */
[----:B--2---:R-:W2:Y:S01]  /*12d00*/  LDL R0, [R1+0x620] ;  /* 0x0006200001007983 */ /* 0x004ea20000100800 */
[----:B------:R-:W-:-:S04]  /*12d10*/  UIADD3 UR8, UPT, UPT, UR8, 0x1, URZ ;  /* 0x0000000108087890 */ /* 0x000fc8000fffe0ff */
[----:B------:R-:W-:-:S04]  /*12d20*/  UISETP.GT.AND UP1, UPT, UR8, 0x1, UPT ;  /* 0x000000010800788c */ /* 0x000fc8000bf24270 */
[----:B0-----:R-:W-:Y:S02]  /*12d30*/  USEL UR4, URZ, 0x1, !UP1 ;  /* 0x00000001ff047887 */ /* 0x001fe4000c800000 */
[----:B------:R-:W-:Y:S02]  /*12d40*/  USEL UR8, UR8, URZ, !UP1 ;  /* 0x000000ff08087287 */ /* 0x000fe4000c800000 */
[----:B------:R-:W-:Y:S01]  /*12d50*/  ULOP3.LUT UR6, UR5, UR4, URZ, 0x3c, !UPT ;  /* 0x0000000405067292 */ /* 0x000fe2000f8e3cff */
[----:B--2--5:R-:W-:Y:S02]  /*12d60*/  ISETP.NE.U32.AND P2, PT, R164, R0, PT ;  /* 0x00000000a400720c */ /* 0x024fe40003f45070 */
[----:B------:R0:W5:Y:S01]  /*12d70*/  LDL.LU R0, [R1+0x650] ;  /* 0x0006500001007983 */ /* 0x0001620000300800 */
[----:B------:R-:W-:-:S03]  /*12d80*/  UMOV UR4, UR5 ;  /* 0x0000000500047c82 */ /* 0x000fc60008000000 */
[----:B------:R-:W-:-:S07]  /*12d90*/  UMOV UR5, UR6 ;  /* 0x0000000600057c82 */ /* 0x000fce0008000000 */
[----:B0-----:R-:W-:Y:S05]  /*12da0*/  @P2 BRA `(.L_x_10) ;  /* 0xffffff64005c2947 */ /* 0x001fea000383ffff */
.L_x_7:
[----:B------:R-:W2:Y:S01]  /*12db0*/  LDL.LU R165, [R1+0x64c] ;  /* 0x00064c0001a57983 */ /* 0x000ea20000300800 */
[----:B-1----:R-:W0:Y:S01]  /*12dc0*/  LDC R3, c[0x0][0x3b4] ;  /* 0x0000ed00ff037b82 */ /* 0x002e220000000800 */
[----:B--2---:R-:W-:-:S13]  /*12dd0*/  ISETP.GE.AND P1, PT, R165, 0x40, PT ;  /* 0x00000040a500780c */ /* 0x004fda0003f26270 */
[----:B0-----:R-:W-:Y:S05]  /*12de0*/  @!P1 BRA `(.L_x_11) ;  /* 0x0000000000109947 */ /* 0x001fea0003800000 */
[----:B------:R-:W-:-:S06]  /*12df0*/  USHF.L.U32 UR4, UR4, 0x1f, URZ ;  /* 0x0000001f04047899 */ /* 0x000fcc00080006ff */
[----:B-----5:R-:W-:-:S04]  /*12e00*/  IMAD.U32 R0, RZ, RZ, UR4 ;  /* 0x00000004ff007e24 */ /* 0x020fc8000f8e00ff */
[----:B------:R-:W0:Y:S02]  /*12e10*/  SYNCS.PHASECHK.TRANS64.TRYWAIT P1, [UR12], R0 ;  /* 0x00000000ff0075a7 */ /* 0x000e24000802110c */
[----:B0-----:R-:W-:Y:S05]  /*12e20*/  @!P1 BRA `(.L_x_12) ;  /* 0x0000003000089947 */ /* 0x001fea0003800000 */
.L_x_11:
[----:B-----5:R-:W2:Y:S01]  /*12e30*/  LDL.LU R146, [R1+0x26c] ;  /* 0x00026c0001927983 */ /* 0x020ea20000300800 */
[----:B------:R-:W0:Y:S03]  /*12e40*/  LDCU.128 UR4, c[0x0][0x390] ;  /* 0x00007200ff0477ac */ /* 0x000e260008000c00 */
[----:B------:R-:W3:Y:S01]  /*12e50*/  LDL.LU R145, [R1+0x270] ;  /* 0x0002700001917983 */ /* 0x000ee20000300800 */
[----:B------:R-:W1:Y:S03]  /*12e60*/  LDCU UR8, c[0x0][0x3b8] ;  /* 0x00007700ff0877ac */ /* 0x000e660008000800 */
[----:B------:R-:W4:Y:S01]  /*12e70*/  LDL.LU R144, [R1+0x27c] ;  /* 0x00027c0001907983 */ /* 0x000f220000300800 */
[----:B------:R-:W-:Y:S06]  /*12e80*/  BAR.SYNC.DEFER_BLOCKING 0x0 ;  /* 0x0000000000007b1d */ /* 0x000fec0000010000 */
[----:B------:R-:W0:Y:S02]  /*12e90*/  @!P0 SYNCS.CCTL.IV [UR10+0x14000] ;  /* 0x01400000ff0089b1 */ /* 0x000e24000800000a */
[----:B0-----:R-:W-:Y:S06]  /*12ea0*/  BAR.SYNC.DEFER_BLOCKING 0x0 ;  /* 0x0000000000007b1d */ /* 0x001fec0000010000 */
[----:B------:R-:W0:Y:S01]  /*12eb0*/  LDTM.x128 R4, tmem[UR11] ;  /* 0x0000000b000479ee */ /* 0x000e2200083c0000 */
[----:B------:R-:W1:Y:S01]  /*12ec0*/  @!P0 SYNCS.CCTL.IV [UR10+0x14008] ;  /* 0x01400800ff0089b1 */ /* 0x000e62000800000a */
[----:B------:R-:W-:Y:S01]  /*12ed0*/  NOP ;  /* 0x0000000000007918 */ /* 0x000fe20000000000 */
[----:B0-----:R-:W-:-:S02]  /*12ee0*/  F2FP.F16.F32.PACK_AB R138, R5, R4 ;  /* 0x00000004058a723e */ /* 0x001fc400000000ff */
[----:B------:R-:W-:Y:S02]  /*12ef0*/  F2FP.F16.F32.PACK_AB R140, R69, R68 ;  /* 0x00000044458c723e */ /* 0x000fe400000000ff */
[----:B------:R-:W-:Y:S02]  /*12f00*/  PRMT R142, R138, 0x7632, R142 ;  /* 0x000076328a8e7816 */ /* 0x000fe4000000008e */
[----:B------:R-:W-:Y:S02]  /*12f10*/  PRMT R143, R140, 0x7632, R143 ;  /* 0x000076328c8f7816 */ /* 0x000fe4000000008f */
[----:B------:R-:W-:Y:S02]  /*12f20*/  F2FP.F16.F32.PACK_AB R72, R73, R72 ;  /* 0x000000484948723e */ /* 0x000fe400000000ff */
[----:B------:R-:W-:Y:S02]  /*12f30*/  F2FP.F16.F32.PACK_AB R74, R75, R74 ;  /* 0x0000004a4b4a723e */ /* 0x000fe400000000ff */
[----:B------:R-:W-:-:S02]  /*12f40*/  F2FP.F16.F32.PACK_AB R12, R13, R12 ;  /* 0x0000000c0d0c723e */ /* 0x000fc400000000ff */
[----:B------:R-:W-:Y:S02]  /*12f50*/  F2FP.F16.F32.PACK_AB R76, R77, R76 ;  /* 0x0000004c4d4c723e */ /* 0x000fe400000000ff */
[----:B------:R-:W-:Y:S02]  /*12f60*/  F2FP.F16.F32.PACK_AB R14, R15, R14 ;  /* 0x0000000e0f0e723e */ /* 0x000fe400000000ff */
[----:B------:R-:W-:Y:S02]  /*12f70*/  F2FP.F16.F32.PACK_AB R78, R79, R78 ;  /* 0x0000004e4f4e723e */ /* 0x000fe400000000ff */
        /* <DEDUP_REMOVED lines=51> */
[----:B------:R-:W-:Y:S01]  /*132b0*/  F2FP.F16.F32.PACK_AB R67, R131, R67 ;  /* 0x000000438343723e */ /* 0x000fe200000000ff */
[C---:B--2---:R-:W-:Y:S01]  /*132c0*/  VIADD R0, R146.reuse, 0x4 ;  /* 0x0000000492007836 */ /* 0x044fe20000000000 */
[C---:B------:R-:W-:Y:S01]  /*132d0*/  ISETP.GE.AND P0, PT, R146.reuse, UR7, PT ;  /* 0x0000000792007c0c */ /* 0x040fe2000bf06270 */
[C---:B------:R-:W-:Y:S02]  /*132e0*/  VIADD R2, R146.reuse, 0x3 ;  /* 0x0000000392027836 */ /* 0x040fe40000000000 */
[----:B------:R-:W-:Y:S01]  /*132f0*/  VIADD R133, R146, 0x1 ;  /* 0x0000000192857836 */ /* 0x000fe20000000000 */
[----:B------:R-:W-:Y:S01]  /*13300*/  ISETP.GE.AND P3, PT, R0, UR7, PT ;  /* 0x0000000700007c0c */ /* 0x000fe2000bf66270 */
[C---:B---3--:R-:W-:Y:S01]  /*13310*/  IMAD R0, R145.reuse, R3, RZ ;  /* 0x0000000391007224 */ /* 0x048fe200078e02ff */
[----:B------:R-:W-:Y:S01]  /*13320*/  ISETP.GE.AND P2, PT, R2, UR7, PT ;  /* 0x0000000702007c0c */ /* 0x000fe2000bf46270 */
[----:B------:R-:W-:Y:S01]  /*13330*/  VIADD R132, R146, 0x2 ;  /* 0x0000000292847836 */ /* 0x000fe20000000000 */
[----:B------:R-:W-:Y:S01]  /*13340*/  ISETP.GE.AND P1, PT, R145, UR6, PT ;  /* 0x0000000691007c0c */ /* 0x000fe2000bf26270 */
[----:B------:R-:W-:Y:S01]  /*13350*/  IMAD R3, R3, 0x80, R0 ;  /* 0x0000008003037824 */ /* 0x000fe200078e0200 */
[----:B------:R-:W-:Y:S01]  /*13360*/  LEA R4, P6, R0, UR4, 0x1 ;  /* 0x0000000400047c11 */ /* 0x000fe2000f8c08ff */
[C---:B------:R-:W-:Y:S01]  /*13370*/  VIADD R141, R146.reuse, 0x5 ;  /* 0x00000005928d7836 */ /* 0x040fe20000000000 */
[----:B------:R-:W-:Y:S01]  /*13380*/  ISETP.GE.AND P5, PT, R133, UR7, PT ;  /* 0x0000000785007c0c */ /* 0x000fe2000bfa6270 */
[----:B-1----:R-:W-:Y:S01]  /*13390*/  IMAD R133, R146, UR8, RZ ;  /* 0x0000000892857c24 */ /* 0x002fe2000f8e02ff */
[----:B------:R-:W-:Y:S01]  /*133a0*/  LEA.HI.X.SX32 R5, R0, UR5, 0x1, P6 ;  /* 0x0000000500057c11 */ /* 0x000fe2000b0f0eff */
[C---:B------:R-:W-:Y:S01]  /*133b0*/  VIADD R75, R146.reuse, 0xa ;  /* 0x0000000a924b7836 */ /* 0x040fe20000000000 */
[----:B------:R-:W-:Y:S01]  /*133c0*/  LEA R2, P6, R3, UR4, 0x1 ;  /* 0x0000000403027c11 */ /* 0x000fe2000f8c08ff */
[C---:B------:R-:W-:Y:S01]  /*133d0*/  VIADD R139, R133.reuse, UR8 ;  /* 0x00000008858b7c36 */ /* 0x040fe20008000000 */
[----:B------:R-:W-:Y:S01]  /*133e0*/  ISETP.LT.AND P1, PT, R146, UR7, !P1 ;  /* 0x0000000792007c0c */ /* 0x000fe2000cf21270 */
[----:B------:R-:W-:Y:S01]  /*133f0*/  IMAD.WIDE R68, R133, 0x2, R4 ;  /* 0x0000000285447825 */ /* 0x000fe200078e0204 */
[----:B----4-:R-:W-:-:S02]  /*13400*/  ISETP.LT.AND P0, PT, R144, UR6, !P0 ;  /* 0x0000000690007c0c */ /* 0x010fc4000c701270 */
[----:B------:R-:W-:Y:S01]  /*13410*/  LEA.HI.X.SX32 R3, R3, UR5, 0x1, P6 ;  /* 0x0000000503037c11 */ /* 0x000fe2000b0f0eff */
[----:B------:R-:W-:Y:S01]  /*13420*/  IMAD.WIDE R134, R139, 0x2, R4 ;  /* 0x000000028b867825 */ /* 0x000fe200078e0204 */
[----:B------:R-:W-:Y:S02]  /*13430*/  ISETP.LT.AND P6, PT, R145, UR6, !P5 ;  /* 0x0000000691007c0c */ /* 0x000fe4000efc1270 */
[----:B------:R-:W-:Y:S01]  /*13440*/  ISETP.LT.AND P5, PT, R144, UR6, !P5 ;  /* 0x0000000690007c0c */ /* 0x000fe2000efa1270 */
[--C-:B------:R-:W-:Y:S01]  /*13450*/  IMAD.WIDE R136, R139, 0x2, R2.reuse ;  /* 0x000000028b887825 */ /* 0x100fe200078e0202 */
[----:B------:R-:W-:Y:S02]  /*13460*/  ISETP.GE.AND P4, PT, R132, UR7, PT ;  /* 0x0000000784007c0c */ /* 0x000fe4000bf86270 */
[----:B------:R-:W-:Y:S01]  /*13470*/  F2FP.F16.F32.PACK_AB R0, R7, R6 ;  /* 0x000000060700723e */ /* 0x000fe200000000ff */
[----:B------:R-:W-:Y:S01]  /*13480*/  IMAD.WIDE R132, R133, 0x2, R2 ;  /* 0x0000000285847825 */ /* 0x000fe200078e0202 */
[----:B------:R0:W-:Y:S01]  /*13490*/  @P1 STG.E.U16 desc[UR24][R68.64], R138 ;  /* 0x0000008a44001986 */ /* 0x0001e2000c101518 */
[----:B------:R-:W-:-:S02]  /*134a0*/  ISETP.GE.AND P1, PT, R141, UR7, PT ;  /* 0x000000078d007c0c */ /* 0x000fc4000bf26270 */
[----:B------:R-:W-:Y:S01]  /*134b0*/  VIADD R139, R139, UR8 ;  /* 0x000000088b8b7c36 */ /* 0x000fe20008000000 */
[----:B------:R1:W-:Y:S03]  /*134c0*/  @P0 STG.E.U16 desc[UR24][R132.64], R140 ;  /* 0x0000008c84000986 */ /* 0x0003e6000c101518 */
[----:B------:R-:W-:Y:S01]  /*134d0*/  IMAD.WIDE R6, R139, 0x2, R4 ;  /* 0x000000028b067825 */ /* 0x000fe200078e0204 */
[----:B------:R2:W-:Y:S01]  /*134e0*/  @P6 STG.E.U16 desc[UR24][R134.64], R142 ;  /* 0x0000008e86006986 */ /* 0x0005e2000c101518 */
[----:B------:R-:W-:Y:S02]  /*134f0*/  ISETP.LT.AND P6, PT, R145, UR6, !P2 ;  /* 0x0000000691007c0c */ /* 0x000fe4000d7c1270 */
[----:B------:R-:W-:Y:S01]  /*13500*/  VIADD R141, R139, UR8 ;  /* 0x000000088b8d7c36 */ /* 0x000fe20008000000 */
[----:B------:R3:W-:Y:S01]  /*13510*/  @P5 STG.E.U16 desc[UR24][R136.64], R143 ;  /* 0x0000008f88005986 */ /* 0x0007e2000c101518 */
[----:B------:R-:W-:Y:S01]  /*13520*/  ISETP.LT.AND P5, PT, R145, UR6, !P4 ;  /* 0x0000000691007c0c */ /* 0x000fe2000e7a1270 */
[----:B0-----:R-:W-:Y:S01]  /*13530*/  IMAD.WIDE R68, R139, 0x2, R2 ;  /* 0x000000028b447825 */ /* 0x001fe200078e0202 */
[----:B------:R-:W-:-:S02]  /*13540*/  ISETP.LT.AND P4, PT, R144, UR6, !P4 ;  /* 0x0000000690007c0c */ /* 0x000fc4000e781270 */
[----:B-1----:R-:W-:Y:S01]  /*13550*/  F2FP.F16.F32.PACK_AB R133, R71, R70 ;  /* 0x000000464785723e */ /* 0x002fe200000000ff */
[C---:B------:R-:W-:Y:S01]  /*13560*/  IMAD.WIDE R70, R141.reuse, 0x2, R4 ;  /* 0x000000028d467825 */ /* 0x040fe200078e0204 */
[----:B------:R-:W-:Y:S02]  /*13570*/  ISETP.LT.AND P2, PT, R144, UR6, !P2 ;  /* 0x0000000690007c0c */ /* 0x000fe4000d741270 */
[C---:B--2---:R-:W-:Y:S01]  /*13580*/  PRMT R135, R0.reuse, 0x7610, R135 ;  /* 0x0000761000877816 */ /* 0x044fe20000000087 */
[----:B------:R-:W-:Y:S01]  /*13590*/  VIADD R73, R141, UR8 ;  /* 0x000000088d497c36 */ /* 0x000fe20008000000 */
[----:B---3--:R-:W-:Y:S01]  /*135a0*/  PRMT R136, R0, 0x7632, R136 ;  /* 0x0000763200887816 */ /* 0x008fe20000000088 */
[----:B------:R-:W-:Y:S02]  /*135b0*/  VIADD R138, R146, 0x6 ;  /* 0x00000006928a7836 */ /* 0x000fe40000000000 */
[----:B------:R0:W-:Y:S01]  /*135c0*/  @P5 STG.E.U16 desc[UR24][R6.64], R135 ;  /* 0x0000008706005986 */ /* 0x0001e2000c101518 */
[----:B------:R-:W-:Y:S01]  /*135d0*/  F2FP.F16.F32.PACK_AB R0, R9, R8 ;  /* 0x000000080900723e */ /* 0x000fe200000000ff */
[----:B------:R-:W-:-:S02]  /*135e0*/  IMAD.WIDE R8, R73, 0x2, R4 ;  /* 0x0000000249087825 */ /* 0x000fc400078e0204 */
[----:B------:R1:W-:Y:S01]  /*135f0*/  @P4 STG.E.U16 desc[UR24][R68.64], R133 ;  /* 0x0000008544004986 */ /* 0x0003e2000c101518 */
[----:B------:R-:W-:Y:S01]  /*13600*/  ISETP.LT.AND P4, PT, R145, UR6, !P3 ;  /* 0x0000000691007c0c */ /* 0x000fe2000df81270 */
[----:B------:R-:W-:Y:S01]  /*13610*/  VIADD R132, R146, 0x7 ;  /* 0x0000000792847836 */ /* 0x000fe20000000000 */
[----:B------:R-:W-:Y:S01]  /*13620*/  ISETP.GE.AND P0, PT, R138, UR7, PT ;  /* 0x000000078a007c0c */ /* 0x000fe2000bf06270 */
[----:B------:R2:W-:Y:S01]  /*13630*/  @P6 STG.E.U16 desc[UR24][R70.64], R136 ;  /* 0x0000008846006986 */ /* 0x0005e2000c101518 */
[----:B------:R-:W-:Y:S01]  /*13640*/  ISETP.LT.AND P6, PT, R144, UR6, !P3 ;  /* 0x0000000690007c0c */ /* 0x000fe2000dfc1270 */
[----:B------:R-:W-:Y:S01]  /*13650*/  VIADD R134, R146, 0x8 ;  /* 0x0000000892867836 */ /* 0x000fe20000000000 */
[----:B------:R-:W-:Y:S01]  /*13660*/  ISETP.GE.AND P5, PT, R132, UR7, PT ;  /* 0x0000000784007c0c */ /* 0x000fe2000bfa6270 */
[----:B0-----:R-:W-:-:S03]  /*13670*/  IMAD.WIDE R6, R141, 0x2, R2 ;  /* 0x000000028d067825 */ /* 0x001fc600078e0202 */
[----:B------:R-:W-:Y:S01]  /*13680*/  ISETP.GE.AND P3, PT, R134, UR7, PT ;  /* 0x0000000786007c0c */ /* 0x000fe2000bf66270 */
[----:B-1----:R-:W-:Y:S01]  /*13690*/  IMAD.WIDE R68, R73, 0x2, R2 ;  /* 0x0000000249447825 */ /* 0x002fe200078e0202 */
[----:B------:R-:W-:-:S03]  /*136a0*/  PRMT R133, R133, 0x7632, R133 ;  /* 0x0000763285857816 */ /* 0x000fc60000000085 */
[----:B------:R-:W-:Y:S01]  /*136b0*/  VIADD R73, R73, UR8 ;  /* 0x0000000849497c36 */ /* 0x000fe20008000000 */
[----:B--2---:R-:W-:Y:S01]  /*136c0*/  F2FP.F16.F32.PACK_AB R70, R11, R10 ;  /* 0x0000000a0b46723e */ /* 0x004fe200000000ff */
[----:B------:R0:W-:Y:S01]  /*136d0*/  @P2 STG.E.U16 desc[UR24][R6.64], R133 ;  /* 0x0000008506002986 */ /* 0x0001e2000c101518 */
[----:B------:R-:W-:Y:S02]  /*136e0*/  VIADD R132, R146, 0x9 ;  /* 0x0000000992847836 */ /* 0x000fe40000000000 */
[----:B------:R-:W-:Y:S01]  /*136f0*/  VIADD R71, R73, UR8 ;  /* 0x0000000849477c36 */ /* 0x000fe20008000000 */
[----:B------:R1:W-:Y:S01]  /*13700*/  @P4 STG.E.U16 desc[UR24][R8.64], R0 ;  /* 0x0000000008004986 */ /* 0x0003e2000c101518 */
[C---:B------:R-:W-:Y:S02]  /*13710*/  ISETP.LT.AND P4, PT, R145.reuse, UR6, !P1 ;  /* 0x0000000691007c0c */ /* 0x040fe4000cf81270 */
[C---:B------:R-:W-:Y:S01]  /*13720*/  ISETP.LT.AND P1, PT, R144.reuse, UR6, !P1 ;  /* 0x0000000690007c0c */ /* 0x040fe2000cf21270 */
[----:B------:R2:W-:Y:S01]  /*13730*/  @P6 STG.E.U16 desc[UR24][R68.64], R72 ;  /* 0x0000004844006986 */ /* 0x0005e2000c101518 */
[----:B------:R-:W-:Y:S01]  /*13740*/  ISETP.LT.AND P6, PT, R145, UR6, !P0 ;  /* 0x0000000691007c0c */ /* 0x000fe2000c7c1270 */
[----:B------:R-:W-:Y:S01]  /*13750*/  IMAD.WIDE R10, R71, 0x2, R4 ;  /* 0x00000002470a7825 */ /* 0x000fe200078e0204 */
[----:B------:R-:W-:-:S02]  /*13760*/  ISETP.LT.AND P0, PT, R144, UR6, !P0 ;  /* 0x0000000690007c0c */ /* 0x000fc4000c701270 */
[----:B------:R-:W-:Y:S01]  /*13770*/  ISETP.GE.AND P2, PT, R132, UR7, PT ;  /* 0x0000000784007c0c */ /* 0x000fe2000bf46270 */
[----:B0-----:R-:W-:Y:S01]  /*13780*/  IMAD.WIDE R6, R73, 0x2, R4 ;  /* 0x0000000249067825 */ /* 0x001fe200078e0204 */
[----:B-1----:R-:W-:-:S03]  /*13790*/  PRMT R0, R0, 0x7632, R0 ;  /* 0x0000763200007816 */ /* 0x002fc60000000000 */
[----:B------:R-:W-:Y:S01]  /*137a0*/  IMAD.WIDE R8, R73, 0x2, R2 ;  /* 0x0000000249087825 */ /* 0x000fe200078e0202 */
[----:B------:R-:W-:Y:S01]  /*137b0*/  PRMT R73, R72, 0x7632, R73 ;  /* 0x0000763248497816 */ /* 0x000fe20000000049 */
[----:B------:R0:W-:Y:S02]  /*137c0*/  @P4 STG.E.U16 desc[UR24][R6.64], R0 ;  /* 0x0000000006004986 */ /* 0x0001e4000c101518 */
[----:B--2---:R-:W-:Y:S01]  /*137d0*/  IMAD.WIDE R68, R71, 0x2, R2 ;  /* 0x0000000247447825 */ /* 0x004fe200078e0202 */
[----:B------:R-:W-:Y:S01]  /*137e0*/  ISETP.GE.AND P4, PT, R75, UR7, PT ;  /* 0x000000074b007c0c */ /* 0x000fe2000bf86270 */
[----:B------:R1:W-:Y:S01]  /*137f0*/  @P1 STG.E.U16 desc[UR24][R8.64], R73 ;  /* 0x0000004908001986 */ /* 0x0003e2000c101518 */
[----:B------:R-:W-:Y:S01]  /*13800*/  ISETP.LT.AND P1, PT, R145, UR6, !P5 ;  /* 0x0000000691007c0c */ /* 0x000fe2000ef21270 */
[----:B------:R-:W-:Y:S01]  /*13810*/  VIADD R71, R71, UR8 ;  /* 0x0000000847477c36 */ /* 0x000fe20008000000 */
[----:B------:R-:W-:Y:S01]  /*13820*/  ISETP.LT.AND P5, PT, R144, UR6, !P5 ;  /* 0x0000000690007c0c */ /* 0x000fe2000efa1270 */
[----:B------:R2:W-:Y:S01]  /*13830*/  @P6 STG.E.U16 desc[UR24][R10.64], R70 ;  /* 0x000000460a006986 */ /* 0x0005e2000c101518 */
[----:B------:R-:W-:Y:S01]  /*13840*/  ISETP.LT.AND P6, PT, R145, UR6, !P3 ;  /* 0x0000000691007c0c */ /* 0x000fe2000dfc1270 */
[C---:B------:R-:W-:Y:S01]  /*13850*/  VIADD R13, R71.reuse, UR8 ;  /* 0x00000008470d7c36 */ /* 0x040fe20008000000 */
[----:B------:R-:W-:Y:S01]  /*13860*/  PRMT R75, R70, 0x7632, R75 ;  /* 0x00007632464b7816 */ /* 0x000fe2000000004b */
[----:B0-----:R-:W-:Y:S01]  /*13870*/  IMAD.WIDE R6, R71, 0x2, R4 ;  /* 0x0000000247067825 */ /* 0x001fe200078e0204 */
[----:B------:R0:W-:Y:S01]  /*13880*/  @P0 STG.E.U16 desc[UR24][R68.64], R74 ;  /* 0x0000004a44000986 */ /* 0x0001e2000c101518 */
[----:B------:R-:W-:-:S02]  /*13890*/  ISETP.LT.AND P3, PT, R144, UR6, !P3 ;  /* 0x0000000690007c0c */ /* 0x000fc4000df61270 */
[----:B-1----:R-:W-:Y:S01]  /*138a0*/  IMAD.WIDE R8, R71, 0x2, R2 ;  /* 0x0000000247087825 */ /* 0x002fe200078e0202 */
[----:B------:R-:W-:Y:S01]  /*138b0*/  PRMT R71, R12, 0x7632, R71 ;  /* 0x000076320c477816 */ /* 0x000fe20000000047 */
[----:B------:R1:W-:Y:S01]  /*138c0*/  @P1 STG.E.U16 desc[UR24][R6.64], R75 ;  /* 0x0000004b06001986 */ /* 0x0003e2000c101518 */
[----:B--2---:R-:W-:Y:S01]  /*138d0*/  PRMT R70, R74, 0x7632, R70 ;  /* 0x000076324a467816 */ /* 0x004fe20000000046 */
[----:B------:R-:W-:-:S04]  /*138e0*/  IMAD.WIDE R10, R13, 0x2, R4 ;  /* 0x000000020d0a7825 */ /* 0x000fc800078e0204 */
[----:B------:R2:W-:Y:S01]  /*138f0*/  @P5 STG.E.U16 desc[UR24][R8.64], R70 ;  /* 0x0000004608005986 */ /* 0x0005e2000c101518 */
[----:B------:R-:W-:Y:S01]  /*13900*/  ISETP.LT.AND P5, PT, R145, UR6, !P2 ;  /* 0x0000000691007c0c */ /* 0x000fe2000d7a1270 */
[C---:B0-----:R-:W-:Y:S02]  /*13910*/  VIADD R69, R13.reuse, UR8 ;  /* 0x000000080d457c36 */ /* 0x041fe40008000000 */
[----:B------:R0:W-:Y:S01]  /*13920*/  @P6 STG.E.U16 desc[UR24][R10.64], R12 ;  /* 0x0000000c0a006986 */ /* 0x0001e2000c101518 */
[----:B------:R-:W-:Y:S01]  /*13930*/  ISETP.LT.AND P6, PT, R144, UR6, !P2 ;  /* 0x0000000690007c0c */ /* 0x000fe2000d7c1270 */
[----:B-1----:R-:W-:-:S04]  /*13940*/  IMAD.WIDE R6, R13, 0x2, R2 ;  /* 0x000000020d067825 */ /* 0x002fc800078e0202 */
[----:B------:R-:W-:Y:S01]  /*13950*/  VIADD R72, R146, 0xb ;  /* 0x0000000b92487836 */ /* 0x000fe20000000000 */
[----:B------:R1:W-:Y:S01]  /*13960*/  @P3 STG.E.U16 desc[UR24][R6.64], R76 ;  /* 0x0000004c06003986 */ /* 0x0003e2000c101518 */
[C---:B--2---:R-:W-:Y:S01]  /*13970*/  IMAD.WIDE R8, R69.reuse, 0x2, R4 ;  /* 0x0000000245087825 */ /* 0x044fe200078e0204 */
[----:B------:R-:W-:Y:S02]  /*13980*/  PRMT R70, R14, 0x7632, R70 ;  /* 0x000076320e467816 */ /* 0x000fe40000000046 */
[----:B------:R-:W-:Y:S01]  /*13990*/  ISETP.GE.AND P0, PT, R72, UR7, PT ;  /* 0x0000000748007c0c */ /* 0x000fe2000bf06270 */
[----:B0-----:R-:W-:Y:S01]  /*139a0*/  IMAD.WIDE R10, R69, 0x2, R2 ;  /* 0x00000002450a7825 */ /* 0x001fe200078e0202 */
[----:B------:R-:W-:Y:S01]  /*139b0*/  PRMT R12, R76, 0x7632, R12 ;  /* 0x000076324c0c7816 */ /* 0x000fe2000000000c */
[----:B------:R0:W-:Y:S01]  /*139c0*/  @P5 STG.E.U16 desc[UR24][R8.64], R71 ;  /* 0x0000004708005986 */ /* 0x0001e2000c101518 */
[C---:B------:R-:W-:Y:S01]  /*139d0*/  ISETP.LT.AND P5, PT, R145.reuse, UR6, !P4 ;  /* 0x0000000691007c0c */ /* 0x040fe2000e7a1270 */
[----:B------:R-:W-:Y:S01]  /*139e0*/  VIADD R68, R146, 0xd ;  /* 0x0000000d92447836 */ /* 0x000fe20000000000 */
[----:B------:R-:W-:Y:S01]  /*139f0*/  ISETP.LT.AND P4, PT, R144, UR6, !P4 ;  /* 0x0000000690007c0c */ /* 0x000fe2000e781270 */
[----:B------:R2:W-:Y:S01]  /*13a00*/  @P6 STG.E.U16 desc[UR24][R10.64], R12 ;  /* 0x0000000c0a006986 */ /* 0x0005e2000c101518 */
[----:B------:R-:W-:Y:S01]  /*13a10*/  ISETP.LT.AND P6, PT, R145, UR6, !P0 ;  /* 0x0000000691007c0c */ /* 0x000fe2000c7c1270 */
[----:B------:R-:W-:Y:S01]  /*13a20*/  VIADD R69, R69, UR8 ;  /* 0x0000000845457c36 */ /* 0x000fe20008000000 */
[----:B------:R-:W-:Y:S01]  /*13a30*/  ISETP.GE.AND P2, PT, R68, UR7, PT ;  /* 0x0000000744007c0c */ /* 0x000fe2000bf46270 */
[----:B------:R-:W-:Y:S01]  /*13a40*/  VIADD R0, R146, 0xc ;  /* 0x0000000c92007836 */ /* 0x000fe20000000000 */
[----:B------:R-:W-:Y:S01]  /*13a50*/  PRMT R68, R14, 0x7610, R68 ;  /* 0x000076100e447816 */ /* 0x000fe20000000044 */
[C---:B------:R-:W-:Y:S01]  /*13a60*/  VIADD R15, R69.reuse, UR8 ;  /* 0x00000008450f7c36 */ /* 0x040fe20008000000 */
[----:B------:R-:W-:Y:S01]  /*13a70*/  ISETP.LT.AND P0, PT, R144, UR6, !P0 ;  /* 0x0000000690007c0c */ /* 0x000fe2000c701270 */
[----:B-1----:R-:W-:Y:S01]  /*13a80*/  IMAD.WIDE R6, R69, 0x2, R4 ;  /* 0x0000000245067825 */ /* 0x002fe200078e0204 */
[----:B------:R-:W-:-:S02]  /*13a90*/  ISETP.GE.AND P1, PT, R0, UR7, PT ;  /* 0x0000000700007c0c */ /* 0x000fc4000bf26270 */
[----:B0-----:R-:W-:Y:S01]  /*13aa0*/  PRMT R71, R78, 0x7632, R71 ;  /* 0x000076324e477816 */ /* 0x001fe20000000047 */
[----:B------:R-:W-:Y:S01]  /*13ab0*/  IMAD.WIDE R8, R69, 0x2, R2 ;  /* 0x0000000245087825 */ /* 0x000fe200078e0202 */
[----:B------:R0:W-:Y:S03]  /*13ac0*/  @P5 STG.E.U16 desc[UR24][R6.64], R68 ;  /* 0x0000004406005986 */ /* 0x0001e6000c101518 */
[----:B--2---:R-:W-:Y:S01]  /*13ad0*/  IMAD.WIDE R10, R15, 0x2, R4 ;  /* 0x000000020f0a7825 */ /* 0x004fe200078e0204 */
[----:B------:R1:W-:Y:S01]  /*13ae0*/  @P4 STG.E.U16 desc[UR24][R8.64], R78 ;  /* 0x0000004e08004986 */ /* 0x0003e2000c101518 */
[----:B------:R-:W-:Y:S02]  /*13af0*/  ISETP.LT.AND P4, PT, R145, UR6, !P1 ;  /* 0x0000000691007c0c */ /* 0x000fe4000cf81270 */
[----:B------:R-:W-:Y:S01]  /*13b00*/  IMAD.WIDE R12, R15, 0x2, R2 ;  /* 0x000000020f0c7825 */ /* 0x000fe200078e0202 */
[----:B------:R2:W-:Y:S01]  /*13b10*/  @P6 STG.E.U16 desc[UR24][R10.64], R70 ;  /* 0x000000460a006986 */ /* 0x0005e2000c101518 */
[----:B------:R-:W-:-:S02]  /*13b20*/  ISETP.LT.AND P1, PT, R144, UR6, !P1 ;  /* 0x0000000690007c0c */ /* 0x000fc4000cf21270 */
[----:B------:R-:W-:Y:S01]  /*13b30*/  VIADD R15, R15, UR8 ;  /* 0x000000080f0f7c36 */ /* 0x000fe20008000000 */
[----:B------:R-:W-:Y:S01]  /*13b40*/  ISETP.LT.AND P6, PT, R145, UR6, !P2 ;  /* 0x0000000691007c0c */ /* 0x000fe2000d7c1270 */
[----:B------:R-:W-:Y:S01]  /*13b50*/  VIADD R0, R146, 0xe ;  /* 0x0000000e92007836 */ /* 0x000fe20000000000 */
[----:B0-----:R-:W-:Y:S01]  /*13b60*/  PRMT R68, R16, 0x7632, R68 ;  /* 0x0000763210447816 */ /* 0x001fe20000000044 */
[C---:B------:R-:W-:Y:S01]  /*13b70*/  VIADD R17, R15.reuse, UR8 ;  /* 0x000000080f117c36 */ /* 0x040fe20008000000 */
[----:B------:R0:W-:Y:S01]  /*13b80*/  @P0 STG.E.U16 desc[UR24][R12.64], R71 ;  /* 0x000000470c000986 */ /* 0x0001e2000c101518 */
[C---:B------:R-:W-:Y:S01]  /*13b90*/  IMAD.WIDE R6, R15.reuse, 0x2, R4 ;  /* 0x000000020f067825 */ /* 0x040fe200078e0204 */
[----:B------:R-:W-:Y:S02]  /*13ba0*/  ISETP.GE.AND P3, PT, R0, UR7, PT ;  /* 0x0000000700007c0c */ /* 0x000fe4000bf66270 */
[----:B------:R-:W-:Y:S01]  /*13bb0*/  ISETP.LT.AND P2, PT, R144, UR6, !P2 ;  /* 0x0000000690007c0c */ /* 0x000fe2000d741270 */
[----:B-1----:R-:W-:Y:S01]  /*13bc0*/  IMAD.WIDE R8, R15, 0x2, R2 ;  /* 0x000000020f087825 */ /* 0x002fe200078e0202 */
[----:B------:R1:W-:Y:S03]  /*13bd0*/  @P4 STG.E.U16 desc[UR24][R6.64], R16 ;  /* 0x0000001006004986 */ /* 0x0003e6000c101518 */
[----:B--2---:R-:W-:Y:S01]  /*13be0*/  IMAD.WIDE R10, R17, 0x2, R4 ;  /* 0x00000002110a7825 */ /* 0x004fe200078e0204 */
[----:B------:R2:W-:Y:S03]  /*13bf0*/  @P1 STG.E.U16 desc[UR24][R8.64], R80 ;  /* 0x0000005008001986 */ /* 0x0005e6000c101518 */
[----:B------:R-:W-:Y:S01]  /*13c00*/  VIADD R14, R146, 0x10 ;  /* 0x00000010920e7836 */ /* 0x000fe20000000000 */
[----:B------:R3:W-:Y:S01]  /*13c10*/  @P6 STG.E.U16 desc[UR24][R10.64], R68 ;  /* 0x000000440a006986 */ /* 0x0007e2000c101518 */
[----:B------:R-:W-:Y:S01]  /*13c20*/  ISETP.LT.AND P6, PT, R145, UR6, !P3 ;  /* 0x0000000691007c0c */ /* 0x000fe2000dfc1270 */
[C---:B0-----:R-:W-:Y:S01]  /*13c30*/  VIADD R13, R17.reuse, UR8 ;  /* 0x00000008110d7c36 */ /* 0x041fe20008000000 */
[----:B------:R-:W-:Y:S01]  /*13c40*/  ISETP.LT.AND P3, PT, R144, UR6, !P3 ;  /* 0x0000000690007c0c */ /* 0x000fe2000df61270 */
[----:B------:R-:W-:Y:S01]  /*13c50*/  VIADD R0, R146, 0xf ;  /* 0x0000000f92007836 */ /* 0x000fe20000000000 */
[----:B------:R-:W-:Y:S01]  /*13c60*/  ISETP.GE.AND P0, PT, R14, UR7, PT ;  /* 0x000000070e007c0c */ /* 0x000fe2000bf06270 */
[----:B-1----:R-:W-:Y:S01]  /*13c70*/  IMAD.WIDE R6, R17, 0x2, R2 ;  /* 0x0000000211067825 */ /* 0x002fe200078e0202 */
[----:B------:R-:W-:-:S02]  /*13c80*/  PRMT R14, R80, 0x7632, R14 ;  /* 0x00007632500e7816 */ /* 0x000fc4000000000e */
[----:B------:R-:W-:Y:S01]  /*13c90*/  ISETP.GE.AND P5, PT, R0, UR7, PT ;  /* 0x0000000700007c0c */ /* 0x000fe2000bfa6270 */
[C---:B--2---:R-:W-:Y:S01]  /*13ca0*/  IMAD.WIDE R8, R13.reuse, 0x2, R4 ;  /* 0x000000020d087825 */ /* 0x044fe200078e0204 */
[----:B------:R-:W-:Y:S01]  /*13cb0*/  PRMT R16, R18, 0x7632, R16 ;  /* 0x0000763212107816 */ /* 0x000fe20000000010 */
[----:B------:R0:W-:Y:S01]  /*13cc0*/  @P2 STG.E.U16 desc[UR24][R6.64], R14 ;  /* 0x0000000e06002986 */ /* 0x0001e2000c101518 */
[----:B------:R-:W-:Y:S01]  /*13cd0*/  PRMT R17, R82, 0x7632, R17 ;  /* 0x0000763252117816 */ /* 0x000fe20000000011 */
[----:B---3--:R-:W-:Y:S02]  /*13ce0*/  IMAD.WIDE R10, R13, 0x2, R2 ;  /* 0x000000020d0a7825 */ /* 0x008fe400078e0202 */
[----:B------:R1:W-:Y:S01]  /*13cf0*/  @P6 STG.E.U16 desc[UR24][R8.64], R18 ;  /* 0x0000001208006986 */ /* 0x0003e2000c101518 */
[----:B------:R-:W-:Y:S01]  /*13d00*/  ISETP.LT.AND P6, PT, R145, UR6, !P0 ;  /* 0x0000000691007c0c */ /* 0x000fe2000c7c1270 */
[----:B------:R-:W-:Y:S01]  /*13d10*/  VIADD R13, R13, UR8 ;  /* 0x000000080d0d7c36 */ /* 0x000fe20008000000 */
[----:B------:R-:W-:Y:S01]  /*13d20*/  ISETP.LT.AND P0, PT, R144, UR6, !P0 ;  /* 0x0000000690007c0c */ /* 0x000fe2000c701270 */
[----:B------:R2:W-:Y:S01]  /*13d30*/  @P3 STG.E.U16 desc[UR24][R10.64], R82 ;  /* 0x000000520a003986 */ /* 0x0005e2000c101518 */
[----:B------:R-:W-:Y:S01]  /*13d40*/  ISETP.LT.AND P3, PT, R145, UR6, !P5 ;  /* 0x0000000691007c0c */ /* 0x000fe2000ef61270 */
[----:B------:R-:W-:Y:S01]  /*13d50*/  VIADD R0, R146, 0x11 ;  /* 0x0000001192007836 */ /* 0x000fe20000000000 */
[----:B------:R-:W-:Y:S01]  /*13d60*/  ISETP.LT.AND P5, PT, R144, UR6, !P5 ;  /* 0x0000000690007c0c */ /* 0x000fe2000efa1270 */
[----:B0-----:R-:W-:-:S03]  /*13d70*/  IMAD.WIDE R6, R13, 0x2, R4 ;  /* 0x000000020d067825 */ /* 0x001fc600078e0204 */
[----:B------:R-:W-:Y:S01]  /*13d80*/  ISETP.GE.AND P4, PT, R0, UR7, PT ;  /* 0x0000000700007c0c */ /* 0x000fe2000bf86270 */
[----:B-1----:R-:W-:Y:S01]  /*13d90*/  IMAD.WIDE R8, R13, 0x2, R2 ;  /* 0x000000020d087825 */ /* 0x002fe200078e0202 */
[----:B------:R-:W-:-:S03]  /*13da0*/  PRMT R18, R84, 0x7632, R18 ;  /* 0x0000763254127816 */ /* 0x000fc60000000012 */
[----:B------:R-:W-:Y:S02]  /*13db0*/  VIADD R12, R146, 0x12 ;  /* 0x00000012920c7836 */ /* 0x000fe40000000000 */
[----:B------:R0:W-:Y:S01]  /*13dc0*/  @P3 STG.E.U16 desc[UR24][R6.64], R16 ;  /* 0x0000001006003986 */ /* 0x0001e2000c101518 */
[----:B------:R-:W-:Y:S02]  /*13dd0*/  VIADD R15, R13, UR8 ;  /* 0x000000080d0f7c36 */ /* 0x000fe40008000000 */
[----:B------:R-:W-:Y:S01]  /*13de0*/  ISETP.GE.AND P1, PT, R12, UR7, PT ;  /* 0x000000070c007c0c */ /* 0x000fe2000bf26270 */
[----:B------:R1:W-:Y:S01]  /*13df0*/  @P5 STG.E.U16 desc[UR24][R8.64], R17 ;  /* 0x0000001108005986 */ /* 0x0003e2000c101518 */
[----:B------:R-:W-:Y:S01]  /*13e00*/  ISETP.LT.AND P5, PT, R145, UR6, !P4 ;  /* 0x0000000691007c0c */ /* 0x000fe2000e7a1270 */
[----:B--2---:R-:W-:Y:S01]  /*13e10*/  IMAD.WIDE R10, R15, 0x2, R4 ;  /* 0x000000020f0a7825 */ /* 0x004fe200078e0204 */
[----:B------:R-:W-:-:S03]  /*13e20*/  ISETP.LT.AND P4, PT, R144, UR6, !P4 ;  /* 0x0000000690007c0c */ /* 0x000fc6000e781270 */
[C---:B------:R-:W-:Y:S01]  /*13e30*/  IMAD.WIDE R12, R15.reuse, 0x2, R2 ;  /* 0x000000020f0c7825 */ /* 0x040fe200078e0202 */
[----:B------:R-:W-:Y:S01]  /*13e40*/  @P6 STG.E.U16 desc[UR24][R10.64], R20 ;  /* 0x000000140a006986 */ /* 0x000fe2000c101518 */
[----:B0-----:R-:W-:Y:S02]  /*13e50*/  PRMT R16, R20, 0x7632, R16 ;  /* 0x0000763214107816 */ /* 0x001fe40000000010 */
[----:B------:R-:W-:Y:S01]  /*13e60*/  VIADD R15, R15, UR8 ;  /* 0x000000080f0f7c36 */ /* 0x000fe20008000000 */
[----:B------:R0:W-:Y:S01]  /*13e70*/  @P0 STG.E.U16 desc[UR24][R12.64], R84 ;  /* 0x000000540c000986 */ /* 0x0001e2000c101518 */
[----:B------:R-:W-:Y:S01]  /*13e80*/  VIADD R0, R146, 0x13 ;  /* 0x0000001392007836 */ /* 0x000fe20000000000 */
[----:B------:R-:W-:Y:S01]  /*13e90*/  ISETP.LT.AND P6, PT, R145, UR6, !P1 ;  /* 0x0000000691007c0c */ /* 0x000fe2000cfc1270 */
[C---:B------:R-:W-:Y:S01]  /*13ea0*/  IMAD.WIDE R6, R15.reuse, 0x2, R4 ;  /* 0x000000020f067825 */ /* 0x040fe200078e0204 */
[----:B------:R-:W-:Y:S02]  /*13eb0*/  ISETP.LT.AND P1, PT, R144, UR6, !P1 ;  /* 0x0000000690007c0c */ /* 0x000fe4000cf21270 */
[----:B------:R-:W-:Y:S01]  /*13ec0*/  ISETP.GE.AND P2, PT, R0, UR7, PT ;  /* 0x0000000700007c0c */ /* 0x000fe2000bf46270 */
[C---:B-1----:R-:W-:Y:S01]  /*13ed0*/  IMAD.WIDE R8, R15.reuse, 0x2, R2 ;  /* 0x000000020f087825 */ /* 0x042fe200078e0202 */
[----:B------:R1:W-:Y:S03]  /*13ee0*/  @P5 STG.E.U16 desc[UR24][R6.64], R16 ;  /* 0x0000001006005986 */ /* 0x0003e6000c101518 */
[----:B------:R-:W-:Y:S01]  /*13ef0*/  VIADD R17, R15, UR8 ;  /* 0x000000080f117c36 */ /* 0x000fe20008000000 */
[----:B------:R2:W-:Y:S01]  /*13f00*/  @P4 STG.E.U16 desc[UR24][R8.64], R18 ;  /* 0x0000001208004986 */ /* 0x0005e2000c101518 */
[----:B------:R-:W-:Y:S01]  /*13f10*/  ISETP.LT.AND P4, PT, R145, UR6, !P2 ;  /* 0x0000000691007c0c */ /* 0x000fe2000d781270 */
[----:B------:R-:W-:Y:S01]  /*13f20*/  VIADD R14, R146, 0x15 ;  /* 0x00000015920e7836 */ /* 0x000fe20000000000 */
[----:B------:R-:W-:Y:S01]  /*13f30*/  PRMT R15, R23, 0x7632, R15 ;  /* 0x00007632170f7816 */ /* 0x000fe2000000000f */
[----:B0-----:R-:W-:-:S02]  /*13f40*/  VIADD R13, R17, UR8 ;  /* 0x00000008110d7c36 */ /* 0x001fc40008000000 */
[----:B------:R-:W-:Y:S01]  /*13f50*/  VIADD R0, R146, 0x14 ;  /* 0x0000001492007836 */ /* 0x000fe20000000000 */
[----:B------:R-:W-:Y:S01]  /*13f60*/  ISETP.GE.AND P0, PT, R14, UR7, PT ;  /* 0x000000070e007c0c */ /* 0x000fe2000bf06270 */
[C---:B------:R-:W-:Y:S01]  /*13f70*/  IMAD.WIDE R10, R17.reuse, 0x2, R4 ;  /* 0x00000002110a7825 */ /* 0x040fe200078e0204 */
[----:B------:R-:W-:Y:S02]  /*13f80*/  PRMT R14, R22, 0x7632, R14 ;  /* 0x00007632160e7816 */ /* 0x000fe4000000000e */
[----:B------:R-:W-:Y:S01]  /*13f90*/  ISETP.GE.AND P3, PT, R0, UR7, PT ;  /* 0x0000000700007c0c */ /* 0x000fe2000bf66270 */
[----:B-1----:R-:W-:Y:S01]  /*13fa0*/  IMAD.WIDE R6, R17, 0x2, R2 ;  /* 0x0000000211067825 */ /* 0x002fe200078e0202 */
[----:B------:R0:W-:Y:S01]  /*13fb0*/  @P6 STG.E.U16 desc[UR24][R10.64], R22 ;  /* 0x000000160a006986 */ /* 0x0001e2000c101518 */
[----:B------:R-:W-:Y:S02]  /*13fc0*/  ISETP.LT.AND P6, PT, R144, UR6, !P2 ;  /* 0x0000000690007c0c */ /* 0x000fe4000d7c1270 */
[----:B--2---:R-:W-:Y:S01]  /*13fd0*/  IMAD.WIDE R8, R13, 0x2, R4 ;  /* 0x000000020d087825 */ /* 0x004fe200078e0204 */
[----:B------:R1:W-:Y:S01]  /*13fe0*/  @P1 STG.E.U16 desc[UR24][R6.64], R14 ;  /* 0x0000000e06001986 */ /* 0x0003e2000c101518 */
[----:B------:R-:W-:-:S02]  /*13ff0*/  PRMT R16, R24, 0x7632, R16 ;  /* 0x0000763218107816 */ /* 0x000fc40000000010 */
[C---:B------:R-:W-:Y:S01]  /*14000*/  VIADD R0, R146.reuse, 0x16 ;  /* 0x0000001692007836 */ /* 0x040fe20000000000 */
[----:B------:R2:W-:Y:S01]  /*14010*/  @P4 STG.E.U16 desc[UR24][R8.64], R23 ;  /* 0x0000001708004986 */ /* 0x0005e2000c101518 */
[----:B------:R-:W-:Y:S01]  /*14020*/  ISETP.LT.AND P4, PT, R145, UR6, !P3 ;  /* 0x0000000691007c0c */ /* 0x000fe2000df81270 */
[----:B------:R-:W-:Y:S01]  /*14030*/  VIADD R12, R146, 0x17 ;  /* 0x00000017920c7836 */ /* 0x000fe20000000000 */
[----:B------:R-:W-:Y:S01]  /*14040*/  ISETP.LT.AND P3, PT, R144, UR6, !P3 ;  /* 0x0000000690007c0c */ /* 0x000fe2000df61270 */
[C---:B0-----:R-:W-:Y:S01]  /*14050*/  IMAD.WIDE R10, R13.reuse, 0x2, R2 ;  /* 0x000000020d0a7825 */ /* 0x041fe200078e0202 */
[----:B------:R-:W-:Y:S02]  /*14060*/  ISETP.GE.AND P5, PT, R0, UR7, PT ;  /* 0x0000000700007c0c */ /* 0x000fe4000bfa6270 */
[----:B------:R-:W-:Y:S01]  /*14070*/  ISETP.GE.AND P2, PT, R12, UR7, PT ;  /* 0x000000070c007c0c */ /* 0x000fe2000bf46270 */
[----:B------:R-:W-:Y:S01]  /*14080*/  VIADD R13, R13, UR8 ;  /* 0x000000080d0d7c36 */ /* 0x000fe20008000000 */
[----:B------:R0:W-:Y:S01]  /*14090*/  @P6 STG.E.U16 desc[UR24][R10.64], R15 ;  /* 0x0000000f0a006986 */ /* 0x0001e2000c101518 */
[----:B------:R-:W-:Y:S01]  /*140a0*/  ISETP.LT.AND P6, PT, R145, UR6, !P0 ;  /* 0x0000000691007c0c */ /* 0x000fe2000c7c1270 */
[----:B------:R-:W-:Y:S01]  /*140b0*/  VIADD R0, R146, 0x18 ;  /* 0x0000001892007836 */ /* 0x000fe20000000000 */
[----:B------:R-:W-:Y:S01]  /*140c0*/  ISETP.LT.AND P0, PT, R144, UR6, !P0 ;  /* 0x0000000690007c0c */ /* 0x000fe2000c701270 */
[----:B-1----:R-:W-:Y:S01]  /*140d0*/  IMAD.WIDE R6, R13, 0x2, R4 ;  /* 0x000000020d067825 */ /* 0x002fe200078e0204 */
[----:B------:R-:W-:-:S02]  /*140e0*/  PRMT R18, R25, 0x7632, R18 ;  /* 0x0000763219127816 */ /* 0x000fc40000000012 */
[----:B------:R-:W-:Y:S01]  /*140f0*/  ISETP.GE.AND P1, PT, R0, UR7, PT ;  /* 0x0000000700007c0c */ /* 0x000fe2000bf26270 */
[C---:B--2---:R-:W-:Y:S01]  /*14100*/  IMAD.WIDE R8, R13.reuse, 0x2, R2 ;  /* 0x000000020d087825 */ /* 0x044fe200078e0202 */
[----:B------:R-:W-:Y:S03]  /*14110*/  @P4 STG.E.U16 desc[UR24][R6.64], R24 ;  /* 0x0000001806004986 */ /* 0x000fe6000c101518 */
[----:B0-----:R-:W-:Y:S01]  /*14120*/  VIADD R15, R13, UR8 ;  /* 0x000000080d0f7c36 */ /* 0x001fe20008000000 */
[----:B------:R0:W-:Y:S01]  /*14130*/  @P3 STG.E.U16 desc[UR24][R8.64], R16 ;  /* 0x0000001008003986 */ /* 0x0001e2000c101518 */
[----:B------:R-:W-:Y:S01]  /*14140*/  ISETP.LT.AND P3, PT, R145, UR6, !P5 ;  /* 0x0000000691007c0c */ /* 0x000fe2000ef61270 */
[----:B------:R-:W-:Y:S01]  /*14150*/  VIADD R14, R146, 0x1a ;  /* 0x0000001a920e7836 */ /* 0x000fe20000000000 */
[----:B------:R-:W-:Y:S01]  /*14160*/  ISETP.LT.AND P5, PT, R144, UR6, !P5 ;  /* 0x0000000690007c0c */ /* 0x000fe2000efa1270 */
[----:B------:R-:W-:-:S04]  /*14170*/  IMAD.WIDE R10, R15, 0x2, R4 ;  /* 0x000000020f0a7825 */ /* 0x000fc800078e0204 */
[----:B------:R-:W-:Y:S01]  /*14180*/  IMAD.WIDE R12, R15, 0x2, R2 ;  /* 0x000000020f0c7825 */ /* 0x000fe200078e0202 */
[----:B------:R-:W-:Y:S01]  /*14190*/  @P6 STG.E.U16 desc[UR24][R10.64], R25 ;  /* 0x000000190a006986 */ /* 0x000fe2000c101518 */
[----:B------:R-:W-:Y:S02]  /*141a0*/  ISETP.LT.AND P6, PT, R145, UR6, !P2 ;  /* 0x0000000691007c0c */ /* 0x000fe4000d7c1270 */
[----:B------:R-:W-:Y:S01]  /*141b0*/  VIADD R15, R15, UR8 ;  /* 0x000000080f0f7c36 */ /* 0x000fe20008000000 */
[----:B0-----:R-:W-:Y:S01]  /*141c0*/  PRMT R16, R26, 0x7632, R16 ;  /* 0x000076321a107816 */ /* 0x001fe20000000010 */
[----:B------:R0:W-:Y:S01]  /*141d0*/  @P0 STG.E.U16 desc[UR24][R12.64], R18 ;  /* 0x000000120c000986 */ /* 0x0001e2000c101518 */
[----:B------:R-:W-:Y:S01]  /*141e0*/  ISETP.LT.AND P2, PT, R144, UR6, !P2 ;  /* 0x0000000690007c0c */ /* 0x000fe2000d741270 */
[----:B------:R-:W-:Y:S01]  /*141f0*/  IMAD.WIDE R6, R15, 0x2, R4 ;  /* 0x000000020f067825 */ /* 0x000fe200078e0204 */
[----:B------:R-:W-:Y:S02]  /*14200*/  ISETP.GE.AND P0, PT, R14, UR7, PT ;  /* 0x000000070e007c0c */ /* 0x000fe4000bf06270 */
[----:B------:R-:W-:Y:S01]  /*14210*/  PRMT R14, R27, 0x7632, R14 ;  /* 0x000076321b0e7816 */ /* 0x000fe2000000000e */
[C---:B------:R-:W-:Y:S01]  /*14220*/  IMAD.WIDE R8, R15.reuse, 0x2, R2 ;  /* 0x000000020f087825 */ /* 0x040fe200078e0202 */
[----:B------:R1:W-:Y:S03]  /*14230*/  @P3 STG.E.U16 desc[UR24][R6.64], R26 ;  /* 0x0000001a06003986 */ /* 0x0003e6000c101518 */
[----:B------:R-:W-:Y:S01]  /*14240*/  VIADD R17, R15, UR8 ;  /* 0x000000080f117c36 */ /* 0x000fe20008000000 */
[----:B------:R2:W-:Y:S01]  /*14250*/  @P5 STG.E.U16 desc[UR24][R8.64], R16 ;  /* 0x0000001008005986 */ /* 0x0005e2000c101518 */
[----:B------:R-:W-:Y:S01]  /*14260*/  ISETP.LT.AND P5, PT, R145, UR6, !P1 ;  /* 0x0000000691007c0c */ /* 0x000fe2000cfa1270 */
[----:B------:R-:W-:Y:S01]  /*14270*/  VIADD R0, R146, 0x19 ;  /* 0x0000001992007836 */ /* 0x000fe20000000000 */
[----:B------:R-:W-:Y:S01]  /*14280*/  PRMT R15, R28, 0x7632, R15 ;  /* 0x000076321c0f7816 */ /* 0x000fe2000000000f */
[C---:B0-----:R-:W-:Y:S01]  /*14290*/  VIADD R13, R17.reuse, UR8 ;  /* 0x00000008110d7c36 */ /* 0x041fe20008000000 */
[----:B------:R-:W-:Y:S01]  /*142a0*/  PRMT R18, R30, 0x7632, R18 ;  /* 0x000076321e127816 */ /* 0x000fe20000000012 */
[----:B------:R-:W-:Y:S01]  /*142b0*/  IMAD.WIDE R10, R17, 0x2, R4 ;  /* 0x00000002110a7825 */ /* 0x000fe200078e0204 */
[----:B------:R-:W-:-:S03]  /*142c0*/  ISETP.GE.AND P4, PT, R0, UR7, PT ;  /* 0x0000000700007c0c */ /* 0x000fc6000bf86270 */
[----:B-1----:R-:W-:Y:S01]  /*142d0*/  IMAD.WIDE R6, R17, 0x2, R2 ;  /* 0x0000000211067825 */ /* 0x002fe200078e0202 */
[----:B------:R0:W-:Y:S01]  /*142e0*/  @P6 STG.E.U16 desc[UR24][R10.64], R27 ;  /* 0x0000001b0a006986 */ /* 0x0001e2000c101518 */
[----:B------:R-:W-:Y:S02]  /*142f0*/  ISETP.LT.AND P6, PT, R144, UR6, !P1 ;  /* 0x0000000690007c0c */ /* 0x000fe4000cfc1270 */
[----:B--2---:R-:W-:Y:S01]  /*14300*/  IMAD.WIDE R8, R13, 0x2, R4 ;  /* 0x000000020d087825 */ /* 0x004fe200078e0204 */
[----:B------:R1:W-:Y:S01]  /*14310*/  @P2 STG.E.U16 desc[UR24][R6.64], R14 ;  /* 0x0000000e06002986 */ /* 0x0003e2000c101518 */
[----:B------:R-:W-:Y:S02]  /*14320*/  PRMT R16, R29, 0x7632, R16 ;  /* 0x000076321d107816 */ /* 0x000fe40000000010 */
[C---:B------:R-:W-:Y:S01]  /*14330*/  VIADD R0, R146.reuse, 0x1b ;  /* 0x0000001b92007836 */ /* 0x040fe20000000000 */
[----:B------:R2:W-:Y:S01]  /*14340*/  @P5 STG.E.U16 desc[UR24][R8.64], R28 ;  /* 0x0000001c08005986 */ /* 0x0005e2000c101518 */
[----:B------:R-:W-:Y:S01]  /*14350*/  ISETP.LT.AND P5, PT, R145, UR6, !P4 ;  /* 0x0000000691007c0c */ /* 0x000fe2000e7a1270 */
[----:B------:R-:W-:Y:S01]  /*14360*/  VIADD R12, R146, 0x1c ;  /* 0x0000001c920c7836 */ /* 0x000fe20000000000 */
[----:B------:R-:W-:Y:S01]  /*14370*/  ISETP.LT.AND P4, PT, R144, UR6, !P4 ;  /* 0x0000000690007c0c */ /* 0x000fe2000e781270 */
[----:B0-----:R-:W-:Y:S01]  /*14380*/  IMAD.WIDE R10, R13, 0x2, R2 ;  /* 0x000000020d0a7825 */ /* 0x001fe200078e0202 */
[----:B------:R-:W-:-:S02]  /*14390*/  ISETP.GE.AND P3, PT, R0, UR7, PT ;  /* 0x0000000700007c0c */ /* 0x000fc4000bf66270 */
[----:B------:R-:W-:Y:S01]  /*143a0*/  ISETP.GE.AND P1, PT, R12, UR7, PT ;  /* 0x000000070c007c0c */ /* 0x000fe2000bf26270 */
[----:B------:R-:W-:Y:S01]  /*143b0*/  VIADD R13, R13, UR8 ;  /* 0x000000080d0d7c36 */ /* 0x000fe20008000000 */
[----:B------:R0:W-:Y:S01]  /*143c0*/  @P6 STG.E.U16 desc[UR24][R10.64], R15 ;  /* 0x0000000f0a006986 */ /* 0x0001e2000c101518 */
[----:B------:R-:W-:Y:S01]  /*143d0*/  ISETP.LT.AND P6, PT, R145, UR6, !P0 ;  /* 0x0000000691007c0c */ /* 0x000fe2000c7c1270 */
[----:B------:R-:W-:Y:S01]  /*143e0*/  VIADD R0, R146, 0x1d ;  /* 0x0000001d92007836 */ /* 0x000fe20000000000 */
[----:B------:R-:W-:Y:S01]  /*143f0*/  ISETP.LT.AND P0, PT, R144, UR6, !P0 ;  /* 0x0000000690007c0c */ /* 0x000fe2000c701270 */
[----:B-1----:R-:W-:-:S03]  /*14400*/  IMAD.WIDE R6, R13, 0x2, R4 ;  /* 0x000000020d067825 */ /* 0x002fc600078e0204 */
        /* <DEDUP_REMOVED lines=16> */
[C---:B------:R-:W-:Y:S01]  /*14510*/  IMAD.WIDE R6, R15.reuse, 0x2, R4 ;  /* 0x000000020f067825 */ /* 0x040fe200078e0204 */
        /* <DEDUP_REMOVED lines=9> */
[----:B0-----:R-:W-:Y:S01]  /*145b0*/  VIADD R13, R17, UR8 ;  /* 0x00000008110d7c36 */ /* 0x001fe20008000000 */
        /* <DEDUP_REMOVED lines=83> */
[----:B------:R1:W-:Y:S01]  /*14af0*/  @P6 STG.E.U16 desc[UR24][R10.64], R40 ;  /* 0x000000280a006986 */ /* 0x0003e2000c101518 */
        /* <DEDUP_REMOVED lines=15> */
[----:B-1----:R-:W-:Y:S01]  /*14bf0*/  IMAD.WIDE R10, R17, 0x2, R4 ;  /* 0x00000002110a7825 */ /* 0x002fe200078e0204 */
[----:B0-----:R-:W-:-:S02]  /*14c00*/  PRMT R18, R45, 0x7632, R18 ;  /* 0x000076322d127816 */ /* 0x001fc40000000012 */
[----:B------:R-:W-:Y:S01]  /*14c10*/  ISETP.GE.AND P4, PT, R0, UR7, PT ;  /* 0x0000000700007c0c */ /* 0x000fe2000bf86270 */
[C---:B------:R-:W-:Y:S01]  /*14c20*/  VIADD R13, R17.reuse, UR8 ;  /* 0x00000008110d7c36 */ /* 0x040fe20008000000 */
[----:B------:R0:W-:Y:S01]  /*14c30*/  @P6 STG.E.U16 desc[UR24][R10.64], R42 ;  /* 0x0000002a0a006986 */ /* 0x0001e2000c101518 */
[----:B--2---:R-:W-:Y:S01]  /*14c40*/  IMAD.WIDE R6, R17, 0x2, R2 ;  /* 0x0000000211067825 */ /* 0x004fe200078e0202 */
[----:B------:R-:W-:Y:S02]  /*14c50*/  ISETP.LT.AND P6, PT, R144, UR6, !P2 ;  /* 0x0000000690007c0c */ /* 0x000fe4000d7c1270 */
[----:B---3--:R-:W-:Y:S01]  /*14c60*/  PRMT R16, R44, 0x7632, R16 ;  /* 0x000076322c107816 */ /* 0x008fe20000000010 */
[----:B------:R-:W-:Y:S01]  /*14c70*/  IMAD.WIDE R8, R13, 0x2, R4 ;  /* 0x000000020d087825 */ /* 0x000fe200078e0204 */
[----:B------:R1:W-:Y:S03]  /*14c80*/  @P1 STG.E.U16 desc[UR24][R6.64], R14 ;  /* 0x0000000e06001986 */ /* 0x0003e6000c101518 */
[----:B------:R-:W-:Y:S01]  /*14c90*/  VIADD R0, R146, 0x2a ;  /* 0x0000002a92007836 */ /* 0x000fe20000000000 */
[----:B------:R2:W-:Y:S01]  /*14ca0*/  @P5 STG.E.U16 desc[UR24][R8.64], R43 ;  /* 0x0000002b08005986 */ /* 0x0005e2000c101518 */
[----:B------:R-:W-:Y:S01]  /*14cb0*/  ISETP.LT.AND P5, PT, R145, UR6, !P4 ;  /* 0x0000000691007c0c */ /* 0x000fe2000e7a1270 */
[----:B0-----:R-:W-:Y:S01]  /*14cc0*/  IMAD.WIDE R10, R13, 0x2, R2 ;  /* 0x000000020d0a7825 */ /* 0x001fe200078e0202 */
[----:B------:R-:W-:-:S02]  /*14cd0*/  ISETP.LT.AND P4, PT, R144, UR6, !P4 ;  /* 0x0000000690007c0c */ /* 0x000fc4000e781270 */
        /* <DEDUP_REMOVED lines=15> */
[----:B------:R-:W-:-:S03]  /*14dd0*/  IMAD.WIDE R10, R15, 0x2, R4 ;  /* 0x000000020f0a7825 */ /* 0x000fc600078e0204 */
[----:B------:R-:W-:Y:S01]  /*14de0*/  ISETP.GE.AND P1, PT, R0, UR7, PT ;  /* 0x0000000700007c0c */ /* 0x000fe2000bf26270 */
[----:B------:R-:W-:Y:S01]  /*14df0*/  IMAD.WIDE R12, R15, 0x2, R2 ;  /* 0x000000020f0c7825 */ /* 0x000fe200078e0202 */
[----:B------:R1:W-:Y:S01]  /*14e00*/  @P6 STG.E.U16 desc[UR24][R10.64], R45 ;  /* 0x0000002d0a006986 */ /* 0x0003e2000c101518 */
[----:B------:R-:W-:Y:S02]  /*14e10*/  ISETP.LT.AND P6, PT, R145, UR6, !P2 ;  /* 0x0000000691007c0c */ /* 0x000fe4000d7c1270 */
[----:B------:R-:W-:Y:S01]  /*14e20*/  VIADD R15, R15, UR8 ;  /* 0x000000080f0f7c36 */ /* 0x000fe20008000000 */
[----:B0-----:R-:W-:Y:S01]  /*14e30*/  PRMT R16, R46, 0x7632, R16 ;  /* 0x000076322e107816 */ /* 0x001fe20000000010 */
[----:B------:R0:W-:Y:S01]  /*14e40*/  @P0 STG.E.U16 desc[UR24][R12.64], R18 ;  /* 0x000000120c000986 */ /* 0x0001e2000c101518 */
[----:B------:R-:W-:Y:S01]  /*14e50*/  ISETP.LT.AND P2, PT, R144, UR6, !P2 ;  /* 0x0000000690007c0c */ /* 0x000fe2000d741270 */
[----:B------:R-:W-:-:S04]  /*14e60*/  IMAD.WIDE R6, R15, 0x2, R4 ;  /* 0x000000020f067825 */ /* 0x000fc800078e0204 */
        /* <DEDUP_REMOVED lines=10> */
[----:B------:R-:W-:Y:S01]  /*14f10*/  VIADD R13, R17, UR8 ;  /* 0x00000008110d7c36 */ /* 0x000fe20008000000 */
[----:B------:R0:W-:Y:S01]  /*14f20*/  @P6 STG.E.U16 desc[UR24][R10.64], R47 ;  /* 0x0000002f0a006986 */ /* 0x0001e2000c101518 */
[----:B------:R-:W-:Y:S01]  /*14f30*/  VIADD R0, R146, 0x2d ;  /* 0x0000002d92007836 */ /* 0x000fe20000000000 */
[----:B------:R-:W-:Y:S01]  /*14f40*/  PRMT R14, R47, 0x7632, R14 ;  /* 0x000076322f0e7816 */ /* 0x000fe2000000000e */
[----:B--2---:R-:W-:Y:S01]  /*14f50*/  IMAD.WIDE R6, R17, 0x2, R2 ;  /* 0x0000000211067825 */ /* 0x004fe200078e0202 */
[----:B------:R-:W-:Y:S02]  /*14f60*/  ISETP.LT.AND P6, PT, R144, UR6, !P1 ;  /* 0x0000000690007c0c */ /* 0x000fe4000cfc1270 */
[----:B------:R-:W-:Y:S01]  /*14f70*/  ISETP.GE.AND P5, PT, R0, UR7, PT ;  /* 0x0000000700007c0c */ /* 0x000fe2000bfa6270 */
[----:B---3--:R-:W-:Y:S01]  /*14f80*/  IMAD.WIDE R8, R13, 0x2, R4 ;  /* 0x000000020d087825 */ /* 0x008fe200078e0204 */
[----:B------:R1:W-:Y:S01]  /*14f90*/  @P2 STG.E.U16 desc[UR24][R6.64], R14 ;  /* 0x0000000e06002986 */ /* 0x0003e2000c101518 */
[----:B------:R-:W-:-:S02]  /*14fa0*/  PRMT R16, R49, 0x7632, R16 ;  /* 0x0000763231107816 */ /* 0x000fc40000000010 */
[----:B------:R-:W-:Y:S01]  /*14fb0*/  VIADD R0, R146, 0x2f ;  /* 0x0000002f92007836 */ /* 0x000fe20000000000 */
[----:B------:R2:W-:Y:S01]  /*14fc0*/  @P3 STG.E.U16 desc[UR24][R8.64], R48 ;  /* 0x0000003008003986 */ /* 0x0005e2000c101518 */
[----:B------:R-:W-:Y:S01]  /*14fd0*/  ISETP.LT.AND P3, PT, R145, UR6, !P5 ;  /* 0x0000000691007c0c */ /* 0x000fe2000ef61270 */
[C---:B0-----:R-:W-:Y:S01]  /*14fe0*/  IMAD.WIDE R10, R13.reuse, 0x2, R2 ;  /* 0x000000020d0a7825 */ /* 0x041fe200078e0202 */
[----:B------:R-:W-:Y:S02]  /*14ff0*/  ISETP.LT.AND P5, PT, R144, UR6, !P5 ;  /* 0x0000000690007c0c */ /* 0x000fe4000efa1270 */
        /* <DEDUP_REMOVED lines=37> */
[----:B------:R-:W-:Y:S01]  /*15250*/  VIADD R0, R146, 0x32 ;  /* 0x0000003292007836 */ /* 0x000fe20000000000 */
[----:B------:R-:W-:Y:S01]  /*15260*/  ISETP.LT.AND P6, PT, R144, UR6, !P2 ;  /* 0x0000000690007c0c */ /* 0x000fe2000d7c1270 */
[----:B--2---:R-:W-:Y:S01]  /*15270*/  IMAD.WIDE R6, R17, 0x2, R2 ;  /* 0x0000000211067825 */ /* 0x004fe200078e0202 */
[----:B------:R-:W-:Y:S02]  /*15280*/  PRMT R14, R52, 0x7632, R14 ;  /* 0x00007632340e7816 */ /* 0x000fe4000000000e */
[----:B------:R-:W-:Y:S01]  /*15290*/  ISETP.GE.AND P3, PT, R0, UR7, PT ;  /* 0x0000000700007c0c */ /* 0x000fe2000bf66270 */
[----:B---3--:R-:W-:Y:S01]  /*152a0*/  IMAD.WIDE R8, R13, 0x2, R4 ;  /* 0x000000020d087825 */ /* 0x008fe200078e0204 */
[----:B------:R-:W-:Y:S01]  /*152b0*/  PRMT R16, R54, 0x7632, R16 ;  /* 0x0000763236107816 */ /* 0x000fe20000000010 */
[----:B------:R1:W-:Y:S02]  /*152c0*/  @P1 STG.E.U16 desc[UR24][R6.64], R14 ;  /* 0x0000000e06001986 */ /* 0x0003e4000c101518 */
[----:B------:R-:W-:-:S02]  /*152d0*/  VIADD R0, R146, 0x34 ;  /* 0x0000003492007836 */ /* 0x000fc40000000000 */
[----:B------:R2:W-:Y:S01]  /*152e0*/  @P4 STG.E.U16 desc[UR24][R8.64], R53 ;  /* 0x0000003508004986 */ /* 0x0005e2000c101518 */
[----:B0-----:R-:W-:Y:S01]  /*152f0*/  IMAD.WIDE R10, R13, 0x2, R2 ;  /* 0x000000020d0a7825 */ /* 0x001fe200078e0202 */
[----:B------:R-:W-:Y:S02]  /*15300*/  ISETP.LT.AND P4, PT, R145, UR6, !P3 ;  /* 0x0000000691007c0c */ /* 0x000fe4000df81270 */
[----:B------:R-:W-:Y:S01]  /*15310*/  ISETP.LT.AND P3, PT, R144, UR6, !P3 ;  /* 0x0000000690007c0c */ /* 0x000fe2000df61270 */
[----:B------:R-:W-:Y:S01]  /*15320*/  VIADD R13, R13, UR8 ;  /* 0x000000080d0d7c36 */ /* 0x000fe20008000000 */
[----:B------:R0:W-:Y:S01]  /*15330*/  @P6 STG.E.U16 desc[UR24][R10.64], R15 ;  /* 0x0000000f0a006986 */ /* 0x0001e2000c101518 */
[----:B------:R-:W-:Y:S01]  /*15340*/  ISETP.LT.AND P6, PT, R145, UR6, !P0 ;  /* 0x0000000691007c0c */ /* 0x000fe2000c7c1270 */
[----:B------:R-:W-:Y:S01]  /*15350*/  VIADD R12, R146, 0x35 ;  /* 0x00000035920c7836 */ /* 0x000fe20000000000 */
[----:B------:R-:W-:Y:S01]  /*15360*/  ISETP.GE.AND P5, PT, R0, UR7, PT ;  /* 0x0000000700007c0c */ /* 0x000fe2000bfa6270 */
[----:B-1----:R-:W-:Y:S01]  /*15370*/  IMAD.WIDE R6, R13, 0x2, R4 ;  /* 0x000000020d067825 */ /* 0x002fe200078e0204 */
[----:B------:R-:W-:-:S02]  /*15380*/  ISETP.LT.AND P0, PT, R144, UR6, !P0 ;  /* 0x0000000690007c0c */ /* 0x000fc4000c701270 */
        /* <DEDUP_REMOVED lines=18> */
[C---:B------:R-:W-:Y:S01]  /*154b0*/  VIADD R17, R15.reuse, UR8 ;  /* 0x000000080f117c36 */ /* 0x040fe20008000000 */
[----:B------:R2:W-:Y:S01]  /*154c0*/  @P3 STG.E.U16 desc[UR24][R6.64], R56 ;  /* 0x0000003806003986 */ /* 0x0005e2000c101518 */
[----:B------:R-:W-:Y:S01]  /*154d0*/  IMAD.WIDE R8, R15, 0x2, R2 ;  /* 0x000000020f087825 */ /* 0x000fe200078e0202 */
[----:B------:R-:W-:-:S03]  /*154e0*/  PRMT R15, R58, 0x7632, R15 ;  /* 0x000076323a0f7816 */ /* 0x000fc6000000000f */
[----:B-1----:R-:W-:Y:S01]  /*154f0*/  IMAD.WIDE R10, R17, 0x2, R4 ;  /* 0x00000002110a7825 */ /* 0x002fe200078e0204 */
[----:B------:R1:W-:Y:S01]  /*15500*/  @P5 STG.E.U16 desc[UR24][R8.64], R16 ;  /* 0x0000001008005986 */ /* 0x0003e2000c101518 */
[----:B------:R-:W-:Y:S02]  /*15510*/  ISETP.LT.AND P5, PT, R145, UR6, !P1 ;  /* 0x0000000691007c0c */ /* 0x000fe4000cfa1270 */
[----:B------:R-:W-:Y:S01]  /*15520*/  VIADD R14, R146, 0x38 ;  /* 0x00000038920e7836 */ /* 0x000fe20000000000 */
[----:B------:R3:W-:Y:S01]  /*15530*/  @P6 STG.E.U16 desc[UR24][R10.64], R57 ;  /* 0x000000390a006986 */ /* 0x0007e2000c101518 */
[----:B------:R-:W-:Y:S01]  /*15540*/  ISETP.LT.AND P6, PT, R144, UR6, !P1 ;  /* 0x0000000690007c0c */ /* 0x000fe2000cfc1270 */
[C---:B0-----:R-:W-:Y:S01]  /*15550*/  VIADD R13, R17.reuse, UR8 ;  /* 0x00000008110d7c36 */ /* 0x041fe20008000000 */
[----:B------:R-:W-:Y:S01]  /*15560*/  PRMT R18, R60, 0x7632, R18 ;  /* 0x000076323c127816 */ /* 0x000fe20000000012 */
[----:B------:R-:W-:Y:S01]  /*15570*/  VIADD R0, R146, 0x37 ;  /* 0x0000003792007836 */ /* 0x000fe20000000000 */
[----:B------:R-:W-:Y:S01]  /*15580*/  ISETP.GE.AND P0, PT, R14, UR7, PT ;  /* 0x000000070e007c0c */ /* 0x000fe2000bf06270 */
[----:B--2---:R-:W-:Y:S01]  /*15590*/  IMAD.WIDE R6, R17, 0x2, R2 ;  /* 0x0000000211067825 */ /* 0x004fe200078e0202 */
[----:B------:R-:W-:-:S02]  /*155a0*/  PRMT R14, R57, 0x7632, R14 ;  /* 0x00007632390e7816 */ /* 0x000fc4000000000e */
[----:B------:R-:W-:Y:S01]  /*155b0*/  ISETP.GE.AND P4, PT, R0, UR7, PT ;  /* 0x0000000700007c0c */ /* 0x000fe2000bf86270 */
[----:B-1----:R-:W-:Y:S01]  /*155c0*/  IMAD.WIDE R8, R13, 0x2, R4 ;  /* 0x000000020d087825 */ /* 0x002fe200078e0204 */
[----:B------:R-:W-:Y:S01]  /*155d0*/  PRMT R16, R59, 0x7632, R16 ;  /* 0x000076323b107816 */ /* 0x000fe20000000010 */
[----:B------:R0:W-:Y:S02]  /*155e0*/  @P2 STG.E.U16 desc[UR24][R6.64], R14 ;  /* 0x0000000e06002986 */ /* 0x0001e4000c101518 */
        /* <DEDUP_REMOVED lines=11> */
[----:B------:R-:W-:Y:S02]  /*156a0*/  VIADD R12, R146, 0x3a ;  /* 0x0000003a920c7836 */ /* 0x000fe40000000000 */
[C---:B-1----:R-:W-:Y:S01]  /*156b0*/  IMAD.WIDE R8, R13.reuse, 0x2, R2 ;  /* 0x000000020d087825 */ /* 0x042fe200078e0202 */
[----:B------:R-:W-:Y:S02]  /*156c0*/  @P5 STG.E.U16 desc[UR24][R6.64], R59 ;  /* 0x0000003b06005986 */ /* 0x000fe4000c101518 */
[----:B------:R-:W-:Y:S01]  /*156d0*/  ISETP.GE.AND P1, PT, R12, UR7, PT ;  /* 0x000000070c007c0c */ /* 0x000fe2000bf26270 */
[----:B--2---:R-:W-:Y:S01]  /*156e0*/  VIADD R15, R13, UR8 ;  /* 0x000000080d0f7c36 */ /* 0x004fe20008000000 */
[----:B------:R0:W-:Y:S01]  /*156f0*/  @P4 STG.E.U16 desc[UR24][R8.64], R16 ;  /* 0x0000001008004986 */ /* 0x0001e2000c101518 */
[----:B------:R-:W-:Y:S01]  /*15700*/  ISETP.LT.AND P4, PT, R145, UR6, !P3 ;  /* 0x0000000691007c0c */ /* 0x000fe2000df81270 */
[----:B------:R-:W-:Y:S01]  /*15710*/  VIADD R0, R146, 0x3b ;  /* 0x0000003b92007836 */ /* 0x000fe20000000000 */
[----:B------:R-:W-:Y:S01]  /*15720*/  ISETP.LT.AND P3, PT, R144, UR6, !P3 ;  /* 0x0000000690007c0c */ /* 0x000fe2000df61270 */
[----:B------:R-:W-:-:S03]  /*15730*/  IMAD.WIDE R10, R15, 0x2, R4 ;  /* 0x000000020f0a7825 */ /* 0x000fc600078e0204 */
[----:B------:R-:W-:Y:S01]  /*15740*/  ISETP.GE.AND P2, PT, R0, UR7, PT ;  /* 0x0000000700007c0c */ /* 0x000fe2000bf46270 */
[----:B------:R-:W-:Y:S01]  /*15750*/  IMAD.WIDE R12, R15, 0x2, R2 ;  /* 0x000000020f0c7825 */ /* 0x000fe200078e0202 */
[----:B------:R-:W-:Y:S01]  /*15760*/  @P6 STG.E.U16 desc[UR24][R10.64], R60 ;  /* 0x0000003c0a006986 */ /* 0x000fe2000c101518 */
[----:B------:R-:W-:Y:S02]  /*15770*/  ISETP.LT.AND P6, PT, R145, UR6, !P1 ;  /* 0x0000000691007c0c */ /* 0x000fe4000cfc1270 */
[----:B------:R-:W-:Y:S01]  /*15780*/  VIADD R15, R15, UR8 ;  /* 0x000000080f0f7c36 */ /* 0x000fe20008000000 */
[----:B------:R1:W-:Y:S01]  /*15790*/  @P0 STG.E.U16 desc[UR24][R12.64], R18 ;  /* 0x000000120c000986 */ /* 0x0003e2000c101518 */
[----:B------:R-:W-:Y:S01]  /*157a0*/  VIADD R0, R146, 0x3c ;  /* 0x0000003c92007836 */ /* 0x000fe20000000000 */
[----:B------:R-:W-:Y:S01]  /*157b0*/  ISETP.LT.AND P1, PT, R144, UR6, !P1 ;  /* 0x0000000690007c0c */ /* 0x000fe2000cf21270 */
[----:B------:R-:W-:Y:S01]  /*157c0*/  VIADD R17, R15, UR8 ;  /* 0x000000080f117c36 */ /* 0x000fe20008000000 */
[----:B0-----:R-:W-:Y:S01]  /*157d0*/  PRMT R16, R63, 0x7632, R16 ;  /* 0x000076323f107816 */ /* 0x001fe20000000010 */
[----:B------:R-:W-:Y:S01]  /*157e0*/  IMAD.WIDE R6, R15, 0x2, R4 ;  /* 0x000000020f067825 */ /* 0x000fe200078e0204 */
[----:B------:R-:W-:-:S03]  /*157f0*/  ISETP.GE.AND P5, PT, R0, UR7, PT ;  /* 0x0000000700007c0c */ /* 0x000fc6000bfa6270 */
[----:B------:R-:W-:Y:S01]  /*15800*/  IMAD.WIDE R8, R15, 0x2, R2 ;  /* 0x000000020f087825 */ /* 0x000fe200078e0202 */
[----:B------:R0:W-:Y:S01]  /*15810*/  @P4 STG.E.U16 desc[UR24][R6.64], R61 ;  /* 0x0000003d06004986 */ /* 0x0001e2000c101518 */
[----:B-1----:R-:W-:Y:S02]  /*15820*/  PRMT R12, R61, 0x7632, R12 ;  /* 0x000076323d0c7816 */ /* 0x002fe4000000000c */
[----:B------:R-:W-:-:S03]  /*15830*/  IMAD.WIDE R10, R17, 0x2, R4 ;  /* 0x00000002110a7825 */ /* 0x000fc600078e0204 */
[----:B------:R1:W-:Y:S01]  /*15840*/  @P3 STG.E.U16 desc[UR24][R8.64], R12 ;  /* 0x0000000c08003986 */ /* 0x0003e2000c101518 */
[C---:B------:R-:W-:Y:S01]  /*15850*/  ISETP.LT.AND P3, PT, R145.reuse, UR6, !P2 ;  /* 0x0000000691007c0c */ /* 0x040fe2000d761270 */
[----:B------:R-:W-:Y:S01]  /*15860*/  VIADD R14, R146, 0x3d ;  /* 0x0000003d920e7836 */ /* 0x000fe20000000000 */
[----:B------:R-:W-:Y:S01]  /*15870*/  ISETP.LT.AND P2, PT, R144, UR6, !P2 ;  /* 0x0000000690007c0c */ /* 0x000fe2000d741270 */
[----:B------:R2:W-:Y:S01]  /*15880*/  @P6 STG.E.U16 desc[UR24][R10.64], R62 ;  /* 0x0000003e0a006986 */ /* 0x0005e2000c101518 */
[----:B------:R-:W-:Y:S01]  /*15890*/  ISETP.LT.AND P6, PT, R145, UR6, !P5 ;  /* 0x0000000691007c0c */ /* 0x000fe2000efc1270 */
[C---:B------:R-:W-:Y:S01]  /*158a0*/  VIADD R13, R17.reuse, UR8 ;  /* 0x00000008110d7c36 */ /* 0x040fe20008000000 */
[----:B------:R-:W-:Y:S01]  /*158b0*/  ISETP.GE.AND P0, PT, R14, UR7, PT ;  /* 0x000000070e007c0c */ /* 0x000fe2000bf06270 */
[----:B0-----:R-:W-:Y:S01]  /*158c0*/  IMAD.WIDE R6, R17, 0x2, R2 ;  /* 0x0000000211067825 */ /* 0x001fe200078e0202 */
[----:B------:R-:W-:Y:S02]  /*158d0*/  PRMT R14, R62, 0x7632, R14 ;  /* 0x000076323e0e7816 */ /* 0x000fe4000000000e */
[----:B------:R-:W-:Y:S01]  /*158e0*/  ISETP.LT.AND P5, PT, R144, UR6, !P5 ;  /* 0x0000000690007c0c */ /* 0x000fe2000efa1270 */
[----:B------:R-:W-:-:S02]  /*158f0*/  VIADD R15, R13, UR8 ;  /* 0x000000080d0f7c36 */ /* 0x000fc40008000000 */
[----:B------:R-:W-:Y:S01]  /*15900*/  VIADD R0, R146, 0x3e ;  /* 0x0000003e92007836 */ /* 0x000fe20000000000 */
[----:B------:R0:W-:Y:S01]  /*15910*/  @P1 STG.E.U16 desc[UR24][R6.64], R14 ;  /* 0x0000000e06001986 */ /* 0x0001e2000c101518 */
[----:B-1----:R-:W-:-:S03]  /*15920*/  IMAD.WIDE R8, R13, 0x2, R4 ;  /* 0x000000020d087825 */ /* 0x002fc600078e0204 */
[----:B------:R-:W-:Y:S01]  /*15930*/  ISETP.GE.AND P4, PT, R0, UR7, PT ;  /* 0x0000000700007c0c */ /* 0x000fe2000bf86270 */
[----:B--2---:R-:W-:Y:S01]  /*15940*/  IMAD.WIDE R10, R13, 0x2, R2 ;  /* 0x000000020d0a7825 */ /* 0x004fe200078e0202 */
[----:B------:R1:W-:Y:S02]  /*15950*/  @P3 STG.E.U16 desc[UR24][R8.64], R63 ;  /* 0x0000003f08003986 */ /* 0x0003e4000c101518 */
[----:B------:R-:W-:Y:S01]  /*15960*/  ISETP.LT.AND P3, PT, R145, UR6, !P4 ;  /* 0x0000000691007c0c */ /* 0x000fe2000e761270 */
[----:B------:R-:W-:Y:S01]  /*15970*/  IMAD.WIDE R12, R15, 0x2, R4 ;  /* 0x000000020f0c7825 */ /* 0x000fe200078e0204 */
[----:B------:R2:W-:Y:S01]  /*15980*/  @P2 STG.E.U16 desc[UR24][R10.64], R16 ;  /* 0x000000100a002986 */ /* 0x0005e2000c101518 */
[----:B------:R-:W-:Y:S02]  /*15990*/  ISETP.LT.AND P4, PT, R144, UR6, !P4 ;  /* 0x0000000690007c0c */ /* 0x000fe4000e781270 */
[----:B------:R-:W-:Y:S01]  /*159a0*/  VIADD R0, R146, 0x3f ;  /* 0x0000003f92007836 */ /* 0x000fe20000000000 */
[----:B------:R3:W-:Y:S01]  /*159b0*/  @P6 STG.E.U16 desc[UR24][R12.64], R64 ;  /* 0x000000400c006986 */ /* 0x0007e2000c101518 */
[----:B------:R-:W-:Y:S01]  /*159c0*/  ISETP.LT.AND P6, PT, R145, UR6, !P0 ;  /* 0x0000000691007c0c */ /* 0x000fe2000c7c1270 */
[C---:B------:R-:W-:Y:S01]  /*159d0*/  VIADD R17, R15.reuse, UR8 ;  /* 0x000000080f117c36 */ /* 0x040fe20008000000 */
[----:B------:R-:W-:Y:S01]  /*159e0*/  ISETP.LT.AND P0, PT, R144, UR6, !P0 ;  /* 0x0000000690007c0c */ /* 0x000fe2000c701270 */
[----:B0-----:R-:W-:Y:S01]  /*159f0*/  IMAD.WIDE R6, R15, 0x2, R2 ;  /* 0x000000020f067825 */ /* 0x001fe200078e0202 */
[----:B------:R-:W-:-:S02]  /*15a00*/  ISETP.GE.AND P1, PT, R0, UR7, PT ;  /* 0x0000000700007c0c */ /* 0x000fc4000bf26270 */
[----:B------:R-:W-:Y:S01]  /*15a10*/  PRMT R0, R64, 0x7632, R0 ;  /* 0x0000763240007816 */ /* 0x000fe20000000000 */
[----:B------:R-:W-:Y:S01]  /*15a20*/  VIADD R19, R17, UR8 ;  /* 0x0000000811137c36 */ /* 0x000fe20008000000 */
[----:B------:R-:W-:Y:S01]  /*15a30*/  ISETP.LT.AND P2, PT, R145, UR6, !P1 ;  /* 0x0000000691007c0c */ /* 0x000fe2000cf41270 */
[----:B-1----:R-:W-:Y:S01]  /*15a40*/  IMAD.WIDE R8, R17, 0x2, R4 ;  /* 0x0000000211087825 */ /* 0x002fe200078e0204 */
[----:B------:R-:W-:Y:S01]  /*15a50*/  ISETP.LT.AND P1, PT, R144, UR6, !P1 ;  /* 0x0000000690007c0c */ /* 0x000fe2000cf21270 */
[----:B------:R0:W-:Y:S01]  /*15a60*/  @P5 STG.E.U16 desc[UR24][R6.64], R0 ;  /* 0x0000000006005986 */ /* 0x0001e2000c101518 */
[----:B--2---:R-:W-:Y:S01]  /*15a70*/  PRMT R16, R67, 0x7632, R16 ;  /* 0x0000763243107816 */ /* 0x004fe20000000010 */
[----:B------:R-:W-:Y:S02]  /*15a80*/  VIADD R21, R19, UR8 ;  /* 0x0000000813157c36 */ /* 0x000fe40008000000 */
[----:B------:R-:W-:Y:S01]  /*15a90*/  IMAD.WIDE R10, R17, 0x2, R2 ;  /* 0x00000002110a7825 */ /* 0x000fe200078e0202 */
[----:B------:R1:W-:Y:S03]  /*15aa0*/  @P6 STG.E.U16 desc[UR24][R8.64], R65 ;  /* 0x0000004108006986 */ /* 0x0003e6000c101518 */
[----:B---3--:R-:W-:Y:S01]  /*15ab0*/  IMAD.WIDE R12, R19, 0x2, R4 ;  /* 0x00000002130c7825 */ /* 0x008fe200078e0204 */
[----:B0-----:R-:W-:-:S03]  /*15ac0*/  PRMT R7, R65, 0x7632, R7 ;  /* 0x0000763241077816 */ /* 0x001fc60000000007 */
[----:B------:R-:W-:Y:S01]  /*15ad0*/  IMAD.WIDE R14, R19, 0x2, R2 ;  /* 0x00000002130e7825 */ /* 0x000fe200078e0202 */
[----:B-1----:R-:W-:-:S03]  /*15ae0*/  PRMT R9, R66, 0x7632, R9 ;  /* 0x0000763242097816 */ /* 0x002fc60000000009 */
[C---:B------:R-:W-:Y:S01]  /*15af0*/  IMAD.WIDE R4, R21.reuse, 0x2, R4 ;  /* 0x0000000215047825 */ /* 0x040fe200078e0204 */
[----:B------:R0:W-:Y:S03]  /*15b00*/  @P0 STG.E.U16 desc[UR24][R10.64], R7 ;  /* 0x000000070a000986 */ /* 0x0001e6000c101518 */
[----:B------:R-:W-:Y:S01]  /*15b10*/  IMAD.WIDE R2, R21, 0x2, R2 ;  /* 0x0000000215027825 */ /* 0x000fe200078e0202 */
[----:B------:R0:W-:Y:S04]  /*15b20*/  @P3 STG.E.U16 desc[UR24][R12.64], R66 ;  /* 0x000000420c003986 */ /* 0x0001e8000c101518 */
[----:B------:R0:W-:Y:S04]  /*15b30*/  @P4 STG.E.U16 desc[UR24][R14.64], R9 ;  /* 0x000000090e004986 */ /* 0x0001e8000c101518 */
[----:B------:R0:W-:Y:S04]  /*15b40*/  @P2 STG.E.U16 desc[UR24][R4.64], R67 ;  /* 0x0000004304002986 */ /* 0x0001e8000c101518 */
[----:B------:R0:W-:Y:S01]  /*15b50*/  @P1 STG.E.U16 desc[UR24][R2.64], R16 ;  /* 0x0000001002001986 */ /* 0x0001e2000c101518 */
[----:B------:R-:W-:Y:S06]  /*15b60*/  BAR.SYNC.DEFER_BLOCKING 0x0 ;  /* 0x0000000000007b1d */ /* 0x000fec0000010000 */
[----:B------:R-:W-:Y:S05]  /*15b70*/  BRA.U UP0, `(.L_x_13) ;  /* 0x0000000100a07547 */ /* 0x000fea000b800000 */
[----:B------:R-:W1:Y:S01]  /*15b80*/  S2UR UR5, SR_CgaCtaId ;  /* 0x00000000000579c3 */ /* 0x000e620000008800 */
[----:B------:R-:W-:Y:S01]  /*15b90*/  NOP ;  /* 0x0000000000007918 */ /* 0x000fe20000000000 */
[----:B------:R-:W-:Y:S01]  /*15ba0*/  UMOV UR4, 0x50 ;  /* 0x0000005000047882 */ /* 0x000fe20000000000 */
[----:B------:R-:W-:Y:S02]  /*15bb0*/  IMAD.U32 R0, RZ, RZ, UR9 ;  /* 0x00000009ff007e24 */ /* 0x000fe4000f8e00ff */
[----:B0-----:R-:W-:Y:S02]  /*15bc0*/  IMAD.MOV.U32 R3, RZ, RZ, 0xf ;  /* 0x0000000fff037424 */ /* 0x001fe400078e00ff */
[----:B------:R-:W-:Y:S01]  /*15bd0*/  IMAD.MOV.U32 R7, RZ, RZ, 0x1 ;  /* 0x00000001ff077424 */ /* 0x000fe200078e00ff */
[----:B------:R-:W-:-:S04]  /*15be0*/  LOP3.LUT R0, R0, 0xffff, RZ, 0xc0, !PT ;  /* 0x0000ffff00007812 */ /* 0x000fc800078ec0ff */
[----:B------:R-:W-:-:S05]  /*15bf0*/  SHF.R.U32.HI R0, RZ, 0x5, R0 ;  /* 0x00000005ff007819 */ /* 0x000fca0000011600 */
[----:B------:R-:W-:Y:S01]  /*15c00*/  VIADD R2, R0, 0x10 ;  /* 0x0000001000027836 */ /* 0x000fe20000000000 */
[----:B------:R-:W-:Y:S01]  /*15c10*/  SHF.L.U32 R0, R3, R0, RZ ;  /* 0x0000000003007219 */ /* 0x000fe200000006ff */
[----:B-1----:R-:W-:-:S03]  /*15c20*/  ULEA UR6, UR5, UR4, 0x18 ;  /* 0x0000000405067291 */ /* 0x002fc6000f8ec0ff */
[----:B------:R-:W-:-:S04]  /*15c30*/  SHF.L.U32 R3, R7, R2, RZ ;  /* 0x0000000207037219 */ /* 0x000fc800000006ff */
[----:B------:R-:W-:Y:S02]  /*15c40*/  LOP3.LUT R0, R3, R0, RZ, 0xfc, !PT ;  /* 0x0000000003007212 */ /* 0x000fe400078efcff */
[----:B------:R-:W0:Y:S02]  /*15c50*/  LDS R5, [UR6] ;  /* 0x00000006ff057984 */ /* 0x000e240008000800 */
[C---:B------:R-:W-:Y:S02]  /*15c60*/  LOP3.LUT R2, R0.reuse, 0xffff, RZ, 0xc0, !PT ;  /* 0x0000ffff00027812 */ /* 0x040fe400078ec0ff */
[----:B0-----:R-:W-:-:S04]  /*15c70*/  LOP3.LUT R3, R0, 0xffff, R5, 0x80, !PT ;  /* 0x0000ffff00037812 */ /* 0x001fc800078e8005 */
[----:B------:R-:W-:-:S13]  /*15c80*/  ISETP.NE.AND P0, PT, R3, R2, PT ;  /* 0x000000020300720c */ /* 0x000fda0003f05270 */
[----:B------:R-:W-:Y:S05]  /*15c90*/  @P0 BRA `(.L_x_14) ;  /* 0x0000000000500947 */ /* 0x000fea0003800000 */
[----:B------:R-:W-:Y:S02]  /*15ca0*/  SHF.R.U32.HI R5, RZ, 0x10, R5 ;  /* 0x00000010ff057819 */ /* 0x000fe40000011605 */
[----:B------:R-:W-:-:S04]  /*15cb0*/  SHF.R.U32.HI R2, RZ, 0x10, R0 ;  /* 0x00000010ff027819 */ /* 0x000fc80000011600 */
[----:B------:R-:W-:-:S04]  /*15cc0*/  LOP3.LUT R5, R5, R2, RZ, 0xc0, !PT ;  /* 0x0000000205057212 */ /* 0x000fc800078ec0ff */
[----:B------:R-:W-:-:S13]  /*15cd0*/  ISETP.NE.AND P0, PT, R5, R2, PT ;  /* 0x000000020500720c */ /* 0x000fda0003f05270 */
[----:B------:R-:W-:Y:S05]  /*15ce0*/  @P0 BRA `(.L_x_15) ;  /* 0x0000000000300947 */ /* 0x000fea0003800000 */
[----:B------:R-:W-:Y:S01]  /*15cf0*/  R2UR UR4, R0 ;  /* 0x00000000000472ca */ /* 0x000fe200000e0000 */
[----:B------:R-:W-:Y:S01]  /*15d00*/  VOTEU.ANY UR5, UPT, PT ;  /* 0x0000000000057886 */ /* 0x000fe200038e0100 */
[----:B------:R-:W0:Y:S01]  /*15d10*/  S2R R0, SR_LANEID ;  /* 0x0000000000007919 */ /* 0x000e220000000000 */
[----:B------:R-:W-:-:S10]  /*15d20*/  UFLO.U32 UR5, UR5 ;  /* 0x00000005000572bd */ /* 0x000fd400080e0000 */
[----:B------:R-:W-:-:S06]  /*15d30*/  ULOP3.LUT UR4, URZ, UR4, URZ, 0x33, !UPT ;  /* 0x00000004ff047292 */ /* 0x000fcc000f8e33ff */
[----:B------:R-:W-:-:S04]  /*15d40*/  IMAD.U32 R2, RZ, RZ, UR4 ;  /* 0x00000004ff027e24 */ /* 0x000fc8000f8e00ff */
[----:B------:R-:W1:Y:S02]  /*15d50*/  REDUX UR7, R2 ;  /* 0x00000000020773c4 */ /* 0x000e640000000000 */
[----:B------:R2:W-:Y:S01]  /*15d60*/  UTCATOMSWS.AND URZ, UR4 ;  /* 0x0000000400ff79e3 */ /* 0x0005e20008000000 */
[----:B0-----:R-:W-:Y:S01]  /*15d70*/  ISETP.EQ.U32.AND P0, PT, R0, UR5, PT ;  /* 0x0000000500007c0c */ /* 0x001fe2000bf02070 */
[----:B-1----:R-:W-:-:S12]  /*15d80*/  IMAD.U32 R0, RZ, RZ, UR7 ;  /* 0x00000007ff007e24 */ /* 0x002fd8000f8e00ff */
[----:B------:R2:W-:Y:S01]  /*15d90*/  @P0 ATOMS.AND RZ, [UR6], R0 ;  /* 0x00000000ffff098c */ /* 0x0005e2000a800006 */
[----:B------:R-:W-:Y:S05]  /*15da0*/  BRA `(.L_x_13) ;  /* 0x0000000000147947 */ /* 0x000fea0003800000 */
.L_x_15:
[----:B------:R-:W-:-:S07]  /*15db0*/  MOV R2, 0x15dd0 ;  /* 0x00015dd000027802 */ /* 0x000fce0000000f00 */
[----:B------:R-:W-:Y:S05]  /*15dc0*/  CALL.REL.NOINC `($__internal_0_$__cuda_sm10x_tcgen05_guardrail_trap_col_being_dealloced_not_returned_by_alloc) ;  /* 0x00000000002c7944 */ /* 0x000fea0003c00000 */
[----:B------:R-:W-:Y:S05]  /*15dd0*/  BRA `(.L_x_13) ;  /* 0x0000000000087947 */ /* 0x000fea0003800000 */
.L_x_14:
[----:B------:R-:W-:-:S07]  /*15de0*/  MOV R2, 0x15e00 ;  /* 0x00015e0000027802 */ /* 0x000fce0000000f00 */
[----:B------:R-:W-:Y:S05]  /*15df0*/  CALL.REL.NOINC `($__internal_2_$__cuda_sm10x_tcgen05_guardrail_trap_unallocated_columns_being_dealloced) ;  /* 0x0000000000387944 */ /* 0x000fea0003c00000 */
.L_x_13:
[----:B------:R-:W-:Y:S01]  /*15e00*/  NOP ;  /* 0x0000000000007918 */ /* 0x000fe20000000000 */
[----:B--2---:R-:W-:Y:S05]  /*15e10*/  EXIT ;  /* 0x000000000000794d */ /* 0x004fea0003800000 */
.L_x_8:
[----:B------:R-:W1:Y:S02]  /*15e20*/  SYNCS.PHASECHK.TRANS64.TRYWAIT P2, [UR12], R4 ;  /* 0x00000004ff0075a7 */ /* 0x000e64000804110c */
[----:B-1----:R-:W-:Y:S05]  /*15e30*/  @!P2 BRA `(.L_x_8) ;  /* 0xfffffffc00f8a947 */ /* 0x002fea000383ffff */
[----:B------:R-:W-:Y:S05]  /*15e40*/  BRA `(.L_x_16) ;  /* 0xffffff5c006c7947 */ /* 0x000fea000383ffff */
.L_x_12:
[----:B------:R-:W0:Y:S02]  /*15e50*/  SYNCS.PHASECHK.TRANS64.TRYWAIT P1, [UR12], R0 ;  /* 0x00000000ff0075a7 */ /* 0x000e24000802110c */
[----:B0-----:R-:W-:Y:S05]  /*15e60*/  @!P1 BRA `(.L_x_12) ;  /* 0xfffffffc00f89947 */ /* 0x001fea000383ffff */
[----:B------:R-:W-:Y:S05]  /*15e70*/  BRA `(.L_x_11) ;  /* 0xffffffcc00ec7947 */ /* 0x000fea000383ffff */
        .weak           $__internal_0_$__cuda_sm10x_tcgen05_guardrail_trap_col_being_dealloced_not_returned_by_alloc
        .type           $__internal_0_$__cuda_sm10x_tcgen05_guardrail_trap_col_being_dealloced_not_returned_by_alloc,@function
        .size           $__internal_0_$__cuda_sm10x_tcgen05_guardrail_trap_col_being_dealloced_not_returned_by_alloc,($__internal_1_$__cuda_sm10x_tcgen05_guardrail_trap_phase_invalid_during_alloc - $__internal_0_$__cuda_sm10x_tcgen05_guardrail_trap_col_being_dealloced_not_returned_by_alloc)
$__internal_0_$__cuda_sm10x_tcgen05_guardrail_trap_col_being_dealloced_not_returned_by_alloc:
[----:B------:R-:W-:Y:S05]  /*15e80*/  BPT.TRAP 0x1 ;  /* 0x000000040000795c */ /* 0x000fea0000300000 */
[----:B------:R-:W-:-:S04]  /*15e90*/  IMAD.MOV.U32 R3, RZ, RZ, 0x0 ;  /* 0x00000000ff037424 */ /* 0x000fc800078e00ff */
[----:B------:R-:W-:Y:S05]  /*15ea0*/  RET.REL.NODEC R2 `(matmul_kernel) ;  /* 0xfffffea002547950 */ /* 0x000fea0003c3ffff */
        .weak           $__internal_1_$__cuda_sm10x_tcgen05_guardrail_trap_phase_invalid_during_alloc
        .type           $__internal_1_$__cuda_sm10x_tcgen05_guardrail_trap_phase_invalid_during_alloc,@function
        .size           $__internal_1_$__cuda_sm10x_tcgen05_guardrail_trap_phase_invalid_during_alloc,($__internal_2_$__cuda_sm10x_tcgen05_guardrail_trap_unallocated_columns_being_dealloced - $__internal_1_$__cuda_sm10x_tcgen05_guardrail_trap_phase_invalid_during_alloc)
$__internal_1_$__cuda_sm10x_tcgen05_guardrail_trap_phase_invalid_during_alloc:
[----:B------:R-:W-:Y:S05]  /*15eb0*/  BPT.TRAP 0x1 ;  /* 0x000000040000795c */ /* 0x000fea0000300000 */
[----:B------:R-:W-:-:S04]  /*15ec0*/  IMAD.MOV.U32 R3, RZ, RZ, 0x0 ;  /* 0x00000000ff037424 */ /* 0x000fc800078e00ff */
[----:B------:R-:W-:Y:S05]  /*15ed0*/  RET.REL.NODEC R2 `(matmul_kernel) ;  /* 0xfffffea002487950 */ /* 0x000fea0003c3ffff */
        .weak           $__internal_2_$__cuda_sm10x_tcgen05_guardrail_trap_unallocated_columns_being_dealloced
        .type           $__internal_2_$__cuda_sm10x_tcgen05_guardrail_trap_unallocated_columns_being_dealloced,@function
        .size           $__internal_2_$__cuda_sm10x_tcgen05_guardrail_trap_unallocated_columns_being_dealloced,(.L_x_20 - $__internal_2_$__cuda_sm10x_tcgen05_guardrail_trap_unallocated_columns_being_dealloced)
$__internal_2_$__cuda_sm10x_tcgen05_guardrail_trap_unallocated_columns_being_dealloced:
[----:B------:R-:W-:Y:S05]  /*15ee0*/  BPT.TRAP 0x1 ;  /* 0x000000040000795c */ /* 0x000fea0000300000 */
[----:B------:R-:W-:-:S04]  /*15ef0*/  IMAD.MOV.U32 R3, RZ, RZ, 0x0 ;  /* 0x00000000ff037424 */ /* 0x000fc800078e00ff */
[----:B------:R-:W-:Y:S05]  /*15f00*/  RET.REL.NODEC R2 `(matmul_kernel) ;  /* 0xfffffea0023c7950 */ /* 0x000fea0003c3ffff */
.L_x_17:
[----:B------:R-:W-:-:S00]  /*15f10*/  BRA `(.L_x_17) ;  /* 0xfffffffc00fc7947 */ /* 0x000fc0000383ffff */
[----:B------:R-:W-:-:S00]  /*15f20*/  NOP ;  /* 0x0000000000007918 */ /* 0x000fc00000000000 */
        /* <DEDUP_REMOVED lines=13> */
.L_x_20:


//--------------------- .nv.shared.matmul_kernel  --------------------------
	.section	.nv.shared.matmul_kernel,"aw",@nobits
	.sectionflags	@""
	.align	16
	.zero		1024


//--------------------- .nv.shared.reserved.0     --------------------------
	.section	.nv.shared.reserved.0,"aw",@nobits
	.align	8
	.weak		__nv_reservedSMEM_offset_0_alias
	.size		__nv_reservedSMEM_offset_0_alias, 0, 64
	.other		__nv_reservedSMEM_offset_0_alias,@"STO_CUDA_RESERVED_SHARED STV_DEFAULT"
__nv_reservedSMEM_offset_0_alias:
	.zero		0
.nv.shared.reserved.0:
	.zero		64
	.weak		__nv_reservedSMEM_allocation_phase
	.type		__nv_reservedSMEM_allocation_phase,@object
	.size		__nv_reservedSMEM_allocation_phase,(.L_0 - __nv_reservedSMEM_allocation_phase)
__nv_reservedSMEM_allocation_phase:
	.zero		1
.L_0:
	.zero		7
	.weak		__nv_reservedSMEM_devtool_atexit_pc
	.type		__nv_reservedSMEM_devtool_atexit_pc,@object
	.size		__nv_reservedSMEM_devtool_atexit_pc,(__nv_reservedSMEM_allocation_mask - __nv_reservedSMEM_devtool_atexit_pc)
__nv_reservedSMEM_devtool_atexit_pc:
	.zero		8
	.weak		__nv_reservedSMEM_allocation_mask
	.type		__nv_reservedSMEM_allocation_mask,@object
	.size		__nv_reservedSMEM_allocation_mask,(.L_2 - __nv_reservedSMEM_allocation_mask)
__nv_reservedSMEM_allocation_mask:
	.zero		4
.L_2:


//--------------------- .nv.constant0.matmul_kernel --------------------------
	.section	.nv.constant0.matmul_kernel,"a",@progbits
	.sectionflags	@""
	.align	4
.nv.constant0.matmul_kernel:
	.zero		976


//--------------------- SYMBOLS --------------------------

	.type		.nv.reservedSmem.offset0,@object
	.size		.nv.reservedSmem.offset0,0x4
	.type		.nv.reservedSmem.cap,@object
	.size		.nv.reservedSmem.cap,0x4
